	.target	sm_90a

	.elftype	@"ET_EXEC"


//--------------------- .note.nv.tkinfo           --------------------------
	.section	.note.nv.tkinfo,"",@"SHT_NOTE"
	.sectionflags	@"SHF_NOTE_NV_TKINFO"
	.tkinfo
        /*0018*/ 	.word	0x00000002
        /*0030*/ 	.string	""
        /*0030*/ 	.string	"ptxas"
        /*0030*/ 	.string	"Cuda compilation tools, release 13.0, V13.0.88"
        /*0030*/ 	.string	"Build cuda_13.0.r13.0/compiler.36424714_0"
        /*0030*/ 	.string	"-v  -suppress-debug-info  -lineinfo  -arch sm_90a "



//--------------------- .note.nv.cuinfo           --------------------------
	.section	.note.nv.cuinfo,"",@"SHT_NOTE"
	.sectionflags	@"SHF_NOTE_NV_CUINFO"
        /*0018*/ 	.short	0x0002
        /*001a*/ 	.short	0x005a
        /*001c*/ 	.short	0x0082
	.zero		2


//--------------------- .nv.info                  --------------------------
	.section	.nv.info,"",@"SHT_CUDA_INFO"
	.align	4


	//----- nvinfo : EIATTR_REGCOUNT
	.align		4
        /*0000*/ 	.byte	0x04, 0x2f
        /*0002*/ 	.short	(.L_1 - .L_0)
	.align		4
.L_0:
        /*0004*/ 	.word	index@(matmul_kernel)
        /*0008*/ 	.word	0x000000ff


	//----- nvinfo : EIATTR_FRAME_SIZE
	.align		4
.L_1:
        /*000c*/ 	.byte	0x04, 0x11
        /*000e*/ 	.short	(.L_3 - .L_2)
	.align		4
.L_2:
        /*0010*/ 	.word	index@(matmul_kernel)
        /*0014*/ 	.word	0x00000cc0


	//----- nvinfo : EIATTR_MIN_STACK_SIZE
	.align		4
.L_3:
        /*0018*/ 	.byte	0x04, 0x12
        /*001a*/ 	.short	(.L_5 - .L_4)
	.align		4
.L_4:
        /*001c*/ 	.word	index@(matmul_kernel)
        /*0020*/ 	.word	0x00000cc0
.L_5:


//--------------------- .nv.compat                --------------------------
	.section	.nv.compat,"",@"SHT_CUDA_COMPAT_INFO"
	.align	4
        /*0000*/ 	.byte	0x02, 0x09, 0x01, 0x00, 0x02, 0x02, 0x04, 0x00, 0x02, 0x05, 0x05, 0x00, 0x03, 0x07, 0x01, 0x01
        /*0010*/ 	.byte	0x02, 0x03, 0x00, 0x00, 0x02, 0x06, 0x01, 0x00, 0x04, 0x0b, 0x08, 0x00, 0x00, 0x00, 0x00, 0x00
        /*0020*/ 	.byte	0x00, 0x00, 0x00, 0x00


//--------------------- .nv.info.matmul_kernel    --------------------------
	.section	.nv.info.matmul_kernel,"",@"SHT_CUDA_INFO"
	.sectionflags	@""
	.align	4


	//----- nvinfo : EIATTR_CUDA_API_VERSION
	.align		4
        /*0000*/ 	.byte	0x04, 0x37
        /*0002*/ 	.short	(.L_7 - .L_6)
.L_6:
        /*0004*/ 	.word	0x00000082


	//----- nvinfo : EIATTR_KPARAM_INFO
	.align		4
.L_7:
        /*0008*/ 	.byte	0x04, 0x17
        /*000a*/ 	.short	(.L_9 - .L_8)
.L_8:
        /*000c*/ 	.word	0x00000000
        /*0010*/ 	.short	0x000d
        /*0012*/ 	.short	0x0048
        /*0014*/ 	.byte	0x00, 0xf4, 0x21, 0x00


	//----- nvinfo : EIATTR_KPARAM_INFO
	.align		4
.L_9:
        /*0018*/ 	.byte	0x04, 0x17
        /*001a*/ 	.short	(.L_11 - .L_10)
.L_10:
        /*001c*/ 	.word	0x00000000
        /*0020*/ 	.short	0x000c
        /*0022*/ 	.short	0x0040
        /*0024*/ 	.byte	0x00, 0xf4, 0x21, 0x00


	//----- nvinfo : EIATTR_KPARAM_INFO
	.align		4
.L_11:
        /*0028*/ 	.byte	0x04, 0x17
        /*002a*/ 	.short	(.L_13 - .L_12)
.L_12:
        /*002c*/ 	.word	0x00000000
        /*0030*/ 	.short	0x000b
        /*0032*/ 	.short	0x0038
        /*0034*/ 	.byte	0x00, 0xf0, 0x11, 0x00


	//----- nvinfo : EIATTR_KPARAM_INFO
	.align		4
.L_13:
        /*0038*/ 	.byte	0x04, 0x17
        /*003a*/ 	.short	(.L_15 - .L_14)
.L_14:
        /*003c*/ 	.word	0x00000000
        /*0040*/ 	.short	0x000a
        /*0042*/ 	.short	0x0034
        /*0044*/ 	.byte	0x00, 0xf0, 0x11, 0x00


	//----- nvinfo : EIATTR_KPARAM_INFO
	.align		4
.L_15:
        /*0048*/ 	.byte	0x04, 0x17
        /*004a*/ 	.short	(.L_17 - .L_16)
.L_16:
        /*004c*/ 	.word	0x00000000
        /*0050*/ 	.short	0x0009
        /*0052*/ 	.short	0x0030
        /*0054*/ 	.byte	0x00, 0xf0, 0x11, 0x00


	//----- nvinfo : EIATTR_KPARAM_INFO
	.align		4
.L_17:
        /*0058*/ 	.byte	0x04, 0x17
        /*005a*/ 	.short	(.L_19 - .L_18)
.L_18:
        /*005c*/ 	.word	0x00000000
        /*0060*/ 	.short	0x0008
        /*0062*/ 	.short	0x002c
        /*0064*/ 	.byte	0x00, 0xf0, 0x11, 0x00


	//----- nvinfo : EIATTR_KPARAM_INFO
	.align		4
.L_19:
        /*0068*/ 	.byte	0x04, 0x17
        /*006a*/ 	.short	(.L_21 - .L_20)
.L_20:
        /*006c*/ 	.word	0x00000000
        /*0070*/ 	.short	0x0007
        /*0072*/ 	.short	0x0028
        /*0074*/ 	.byte	0x00, 0xf0, 0x11, 0x00


	//----- nvinfo : EIATTR_KPARAM_INFO
	.align		4
.L_21:
        /*0078*/ 	.byte	0x04, 0x17
        /*007a*/ 	.short	(.L_23 - .L_22)
.L_22:
        /*007c*/ 	.word	0x00000000
        /*0080*/ 	.short	0x0006
        /*0082*/ 	.short	0x0024
        /*0084*/ 	.byte	0x00, 0xf0, 0x11, 0x00


	//----- nvinfo : EIATTR_KPARAM_INFO
	.align		4
.L_23:
        /*0088*/ 	.byte	0x04, 0x17
        /*008a*/ 	.short	(.L_25 - .L_24)
.L_24:
        /*008c*/ 	.word	0x00000000
        /*0090*/ 	.short	0x0005
        /*0092*/ 	.short	0x0020
        /*0094*/ 	.byte	0x00, 0xf0, 0x11, 0x00


	//----- nvinfo : EIATTR_KPARAM_INFO
	.align		4
.L_25:
        /*0098*/ 	.byte	0x04, 0x17
        /*009a*/ 	.short	(.L_27 - .L_26)
.L_26:
        /*009c*/ 	.word	0x00000000
        /*00a0*/ 	.short	0x0004
        /*00a2*/ 	.short	0x001c
        /*00a4*/ 	.byte	0x00, 0xf0, 0x11, 0x00


	//----- nvinfo : EIATTR_KPARAM_INFO
	.align		4
.L_27:
        /*00a8*/ 	.byte	0x04, 0x17
        /*00aa*/ 	.short	(.L_29 - .L_28)
.L_28:
        /*00ac*/ 	.word	0x00000000
        /*00b0*/ 	.short	0x0003
        /*00b2*/ 	.short	0x0018
        /*00b4*/ 	.byte	0x00, 0xf0, 0x11, 0x00


	//----- nvinfo : EIATTR_KPARAM_INFO
	.align		4
.L_29:
        /*00b8*/ 	.byte	0x04, 0x17
        /*00ba*/ 	.short	(.L_31 - .L_30)
.L_30:
        /*00bc*/ 	.word	0x00000000
        /*00c0*/ 	.short	0x0002
        /*00c2*/ 	.short	0x0010
        /*00c4*/ 	.byte	0x00, 0xf4, 0x21, 0x00


	//----- nvinfo : EIATTR_KPARAM_INFO
	.align		4
.L_31:
        /*00c8*/ 	.byte	0x04, 0x17
        /*00ca*/ 	.short	(.L_33 - .L_32)
.L_32:
        /*00cc*/ 	.word	0x00000000
        /*00d0*/ 	.short	0x0001
        /*00d2*/ 	.short	0x0008
        /*00d4*/ 	.byte	0x00, 0xf4, 0x21, 0x00


	//----- nvinfo : EIATTR_KPARAM_INFO
	.align		4
.L_33:
        /*00d8*/ 	.byte	0x04, 0x17
        /*00da*/ 	.short	(.L_35 - .L_34)
.L_34:
        /*00dc*/ 	.word	0x00000000
        /*00e0*/ 	.short	0x0000
        /*00e2*/ 	.short	0x0000
        /*00e4*/ 	.byte	0x00, 0xf4, 0x21, 0x00


	//----- nvinfo : EIATTR_SPARSE_MMA_MASK
	.align		4
.L_35:
        /*00e8*/ 	.byte	0x03, 0x50
        /*00ea*/ 	.short	0x0000


	//----- nvinfo : EIATTR_MAXREG_COUNT
	.align		4
        /*00ec*/ 	.byte	0x03, 0x1b
        /*00ee*/ 	.short	0x00ff


	//----- nvinfo : EIATTR_NUM_BARRIERS
	.align		4
        /*00f0*/ 	.byte	0x02, 0x4c
        /*00f2*/ 	.byte	0x01
	.zero		1


	//----- nvinfo : EIATTR_ANNOTATIONS
	.align		4
        /*00f4*/ 	.byte	0x04, 0x55
        /*00f6*/ 	.short	(.L_37 - .L_36)


	//   ....[0]....
.L_36:
        /*00f8*/ 	.word	0x00000001
        /*00fc*/ 	.byte	0x20, 0x07, 0x00, 0x00, 0x01, 0x00, 0x00, 0x00, 0x50, 0x07, 0x00, 0x00, 0x01, 0x00, 0x00, 0x00
        /* <DEDUP_REMOVED lines=1325> */
        /*53dc*/ 	.byte	0x40, 0x6c, 0x01, 0x00, 0x01, 0x00, 0x00, 0x00, 0x50, 0x6c, 0x01, 0x00


	//----- nvinfo : EIATTR_MERCURY_ISA_VERSION
	.align		4
.L_37:
        /*53e8*/ 	.byte	0x03, 0x5f
        /*53ea*/ 	.short	0x0101


	//----- nvinfo : EIATTR_EXIT_INSTR_OFFSETS
	.align		4
        /*53ec*/ 	.byte	0x04, 0x1c
        /*53ee*/ 	.short	(.L_39 - .L_38)


	//   ....[0]....
.L_38:
        /*53f0*/ 	.word	0x000197b0


	//   ....[1]....
        /*53f4*/ 	.word	0x000197e0


	//----- nvinfo : EIATTR_REQNTID
	.align		4
.L_39:
        /*53f8*/ 	.byte	0x04, 0x10
        /*53fa*/ 	.short	(.L_41 - .L_40)
.L_40:
        /*53fc*/ 	.word	0x00000080
        /*5400*/ 	.word	0x00000001
        /*5404*/ 	.word	0x00000001


	//----- nvinfo : EIATTR_CBANK_PARAM_SIZE
	.align		4
.L_41:
        /*5408*/ 	.byte	0x03, 0x19
        /*540a*/ 	.short	0x0050


	//----- nvinfo : EIATTR_PARAM_CBANK
	.align		4
        /*540c*/ 	.byte	0x04, 0x0a
        /*540e*/ 	.short	(.L_43 - .L_42)
	.align		4
.L_42:
        /*5410*/ 	.word	index@(.nv.constant0.matmul_kernel)
        /*5414*/ 	.short	0x0210
        /*5416*/ 	.short	0x0050


	//----- nvinfo : EIATTR_SW_WAR
	.align		4
.L_43:
        /*5418*/ 	.byte	0x04, 0x36
        /*541a*/ 	.short	(.L_45 - .L_44)
.L_44:
        /*541c*/ 	.word	0x00000008
.L_45:


//--------------------- .nv.callgraph             --------------------------
	.section	.nv.callgraph,"",@"SHT_CUDA_CALLGRAPH"
	.align	4
	.sectionentsize	8
	.align		4
        /*0000*/ 	.word	0x00000000
	.align		4
        /*0004*/ 	.word	0xffffffff
	.align		4
        /*0008*/ 	.word	0x00000000
	.align		4
        /*000c*/ 	.word	0xfffffffe
	.align		4
        /*0010*/ 	.word	0x00000000
	.align		4
        /*0014*/ 	.word	0xfffffffd
	.align		4
        /*0018*/ 	.word	0x00000000
	.align		4
        /*001c*/ 	.word	0xfffffffc


//--------------------- .text.matmul_kernel       --------------------------
	.section	.text.matmul_kernel,"ax",@progbits
	.align	128
        .global         matmul_kernel
        .type           matmul_kernel,@function
        .size           matmul_kernel,(.L_x_3 - matmul_kernel)
        .other          matmul_kernel,@"STO_CUDA_ENTRY STV_DEFAULT"
matmul_kernel:
.text.matmul_kernel:
[----:B------:R-:W0:Y:S08]  /*0000*/  LDC R1, c[0x0][0x28] ;  /* 0x00000a00ff017b82 */ /* 0x000e300000000800 */
[----:B------:R-:W1:Y:S01]  /*0010*/  LDC.64 R2, c[0x0][0x228] ;  /* 0x00008a00ff027b82 */ /* 0x000e620000000a00 */
[----:B------:R-:W2:Y:S01]  /*0020*/  S2R R7, SR_CTAID.X ;  /* 0x0000000000077919 */ /* 0x000ea20000002500 */
[----:B0-----:R-:W-:Y:S01]  /*0030*/  VIADD R1, R1, 0xfffff340 ;  /* 0xfffff34001017836 */ /* 0x001fe20000000000 */
[----:B------:R-:W-:Y:S01]  /*0040*/  ULDC.64 UR60, c[0x0][0x208] ;  /* 0x00008200003c7ab9 */ /* 0x000fe20000000a00 */
[----:B------:R-:W-:-:S02]  /*0050*/  CS2R R16, SRZ ;  /* 0x0000000000107805 */ /* 0x000fc4000001ff00 */
[----:B------:R-:W-:Y:S02]  /*0060*/  CS2R R18, SRZ ;  /* 0x0000000000127805 */ /* 0x000fe4000001ff00 */
[----:B------:R-:W-:Y:S02]  /*0070*/  CS2R R24, SRZ ;  /* 0x0000000000187805 */ /* 0x000fe4000001ff00 */
[----:B------:R-:W-:Y:S02]  /*0080*/  CS2R R26, SRZ ;  /* 0x00000000001a7805 */ /* 0x000fe4000001ff00 */
[----:B------:R-:W-:Y:S02]  /*0090*/  CS2R R36, SRZ ;  /* 0x0000000000247805 */ /* 0x000fe4000001ff00 */
[----:B------:R-:W-:Y:S02]  /*00a0*/  CS2R R38, SRZ ;  /* 0x0000000000267805 */ /* 0x000fe4000001ff00 */
        /* <DEDUP_REMOVED lines=13> */
[----:B------:R-:W-:Y:S01]  /*0180*/  CS2R R66, SRZ ;  /* 0x0000000000427805 */ /* 0x000fe2000001ff00 */
[----:B-1----:R-:W-:Y:S01]  /*0190*/  VIADD R0, R3, 0x1f ;  /* 0x0000001f03007836 */ /* 0x002fe20000000000 */
[----:B------:R-:W-:Y:S02]  /*01a0*/  CS2R R116, SRZ ;  /* 0x0000000000747805 */ /* 0x000fe4000001ff00 */
[----:B------:R-:W-:Y:S02]  /*01b0*/  CS2R R118, SRZ ;  /* 0x0000000000767805 */ /* 0x000fe4000001ff00 */
[----:B------:R-:W-:Y:S02]  /*01c0*/  CS2R R100, SRZ ;  /* 0x0000000000647805 */ /* 0x000fe4000001ff00 */
[----:B------:R-:W-:Y:S02]  /*01d0*/  CS2R R102, SRZ ;  /* 0x0000000000667805 */ /* 0x000fe4000001ff00 */
[----:B------:R-:W-:-:S02]  /*01e0*/  SHF.R.S32.HI R5, RZ, 0x1f, R0 ;  /* 0x0000001fff057819 */ /* 0x000fc40000011400 */
[----:B------:R-:W-:Y:S02]  /*01f0*/  CS2R R84, SRZ ;  /* 0x0000000000547805 */ /* 0x000fe4000001ff00 */
[----:B------:R-:W-:Y:S02]  /*0200*/  CS2R R86, SRZ ;  /* 0x0000000000567805 */ /* 0x000fe4000001ff00 */
[----:B------:R-:W-:Y:S02]  /*0210*/  CS2R R152, SRZ ;  /* 0x0000000000987805 */ /* 0x000fe4000001ff00 */
[----:B------:R-:W-:Y:S02]  /*0220*/  LEA.HI R5, R5, R0, RZ, 0x5 ;  /* 0x0000000005057211 */ /* 0x000fe400078f28ff */
[----:B------:R-:W-:Y:S02]  /*0230*/  CS2R R154, SRZ ;  /* 0x00000000009a7805 */ /* 0x000fe4000001ff00 */
[----:B--2---:R-:W-:-:S02]  /*0240*/  IABS R10, R7 ;  /* 0x00000007000a7213 */ /* 0x004fc40000000000 */
[----:B------:R-:W-:-:S05]  /*0250*/  SHF.R.S32.HI R5, RZ, 0x5, R5 ;  /* 0x00000005ff057819 */ /* 0x000fca0000011405 */
[----:B------:R-:W-:-:S05]  /*0260*/  IMAD.SHL.U32 R6, R5, 0x8, RZ ;  /* 0x0000000805067824 */ /* 0x000fca00078e00ff */
[-C--:B------:R-:W-:Y:S02]  /*0270*/  IABS R9, R6.reuse ;  /* 0x0000000600097213 */ /* 0x080fe40000000000 */
[----:B------:R-:W-:Y:S02]  /*0280*/  IABS R12, R6 ;  /* 0x00000006000c7213 */ /* 0x000fe40000000000 */
[----:B------:R-:W0:Y:S08]  /*0290*/  I2F.RP R0, R9 ;  /* 0x0000000900007306 */ /* 0x000e300000209400 */
[----:B0-----:R-:W0:Y:S02]  /*02a0*/  MUFU.RCP R0, R0 ;  /* 0x0000000000007308 */ /* 0x001e240000001000 */
[----:B0-----:R-:W-:-:S02]  /*02b0*/  VIADD R4, R0, 0xffffffe ;  /* 0x0ffffffe00047836 */ /* 0x001fc40000000000 */
[----:B------:R-:W-:-:S04]  /*02c0*/  IMAD.MOV R0, RZ, RZ, -R12 ;  /* 0x000000ffff007224 */ /* 0x000fc800078e0a0c */
[----:B------:R0:W1:Y:S01]  /*02d0*/  F2I.FTZ.U32.TRUNC.NTZ R5, R4 ;  /* 0x0000000400057305 */ /* 0x000062000021f000 */
[----:B------:R-:W2:Y:S01]  /*02e0*/  S2R R12, SR_TID.X ;  /* 0x00000000000c7919 */ /* 0x000ea20000002100 */
[----:B0-----:R-:W-:Y:S02]  /*02f0*/  IMAD.MOV.U32 R4, RZ, RZ, RZ ;  /* 0x000000ffff047224 */ /* 0x001fe400078e00ff */
[----:B-1----:R-:W-:-:S04]  /*0300*/  IMAD.MOV R8, RZ, RZ, -R5 ;  /* 0x000000ffff087224 */ /* 0x002fc800078e0a05 */
[----:B------:R-:W-:Y:S02]  /*0310*/  IMAD R11, R8, R9, RZ ;  /* 0x00000009080b7224 */ /* 0x000fe400078e02ff */
[----:B------:R-:W-:Y:S02]  /*0320*/  IMAD.MOV.U32 R8, RZ, RZ, R10 ;  /* 0x000000ffff087224 */ /* 0x000fe400078e000a */
[----:B------:R-:W-:-:S06]  /*0330*/  IMAD.HI.U32 R5, R5, R11, R4 ;  /* 0x0000000b05057227 */ /* 0x000fcc00078e0004 */
[----:B------:R-:W-:-:S04]  /*0340*/  IMAD.HI.U32 R5, R5, R8, RZ ;  /* 0x0000000805057227 */ /* 0x000fc800078e00ff */
[----:B------:R-:W-:-:S05]  /*0350*/  IMAD R0, R5, R0, R8 ;  /* 0x0000000005007224 */ /* 0x000fca00078e0208 */
[----:B------:R-:W-:-:S13]  /*0360*/  ISETP.GT.U32.AND P1, PT, R9, R0, PT ;  /* 0x000000000900720c */ /* 0x000fda0003f24070 */
[----:B------:R-:W-:Y:S02]  /*0370*/  @!P1 IMAD.IADD R0, R0, 0x1, -R9 ;  /* 0x0000000100009824 */ /* 0x000fe400078e0a09 */
[----:B------:R-:W-:Y:S01]  /*0380*/  @!P1 VIADD R5, R5, 0x1 ;  /* 0x0000000105059836 */ /* 0x000fe20000000000 */
[----:B------:R-:W-:Y:S02]  /*0390*/  ISETP.NE.AND P1, PT, R6, RZ, PT ;  /* 0x000000ff0600720c */ /* 0x000fe40003f25270 */
[----:B------:R-:W-:Y:S02]  /*03a0*/  ISETP.GE.U32.AND P0, PT, R0, R9, PT ;  /* 0x000000090000720c */ /* 0x000fe40003f06070 */
[----:B------:R-:W-:-:S04]  /*03b0*/  LOP3.LUT R0, R7, R6, RZ, 0x3c, !PT ;  /* 0x0000000607007212 */ /* 0x000fc800078e3cff */
[----:B------:R-:W-:Y:S01]  /*03c0*/  ISETP.GE.AND P2, PT, R0, RZ, PT ;  /* 0x000000ff0000720c */ /* 0x000fe20003f46270 */
[----:B------:R-:W-:-:S06]  /*03d0*/  VIADD R0, R2, 0x1ff ;  /* 0x000001ff02007836 */ /* 0x000fcc0000000000 */
[----:B------:R-:W-:-:S04]  /*03e0*/  @P0 VIADD R5, R5, 0x1 ;  /* 0x0000000105050836 */ /* 0x000fc80000000000 */
[----:B------:R-:W-:Y:S01]  /*03f0*/  IMAD.MOV.U32 R4, RZ, RZ, R5 ;  /* 0x000000ffff047224 */ /* 0x000fe200078e0005 */
[----:B------:R-:W-:-:S03]  /*0400*/  SHF.R.S32.HI R5, RZ, 0x1f, R0 ;  /* 0x0000001fff057819 */ /* 0x000fc60000011400 */
[----:B------:R-:W-:Y:S01]  /*0410*/  @!P2 IMAD.MOV R4, RZ, RZ, -R4 ;  /* 0x000000ffff04a224 */ /* 0x000fe200078e0a04 */
[----:B------:R-:W-:Y:S02]  /*0420*/  @!P1 LOP3.LUT R4, RZ, R6, RZ, 0x33, !PT ;  /* 0x00000006ff049212 */ /* 0x000fe400078e33ff */
[----:B------:R-:W-:-:S03]  /*0430*/  LEA.HI R5, R5, R0, RZ, 0x9 ;  /* 0x0000000005057211 */ /* 0x000fc600078f48ff */
[----:B------:R-:W-:Y:S02]  /*0440*/  IMAD.SHL.U32 R8, R4, 0x8, RZ ;  /* 0x0000000804087824 */ /* 0x000fe400078e00ff */
[----:B------:R-:W-:-:S03]  /*0450*/  IMAD.MOV R4, RZ, RZ, -R4 ;  /* 0x000000ffff047224 */ /* 0x000fc600078e0a04 */
[----:B------:R-:W-:Y:S01]  /*0460*/  LEA.HI.SX32 R5, R5, -R8, 0x17 ;  /* 0x8000000805057211 */ /* 0x000fe200078fbaff */
[----:B------:R-:W-:-:S03]  /*0470*/  IMAD R6, R6, R4, R7 ;  /* 0x0000000406067224 */ /* 0x000fc600078e0207 */
[----:B------:R-:W-:Y:S02]  /*0480*/  VIMNMX R13, R5, 0x8, PT ;  /* 0x00000008050d7848 */ /* 0x000fe40003fe0100 */
[----:B------:R-:W-:Y:S02]  /*0490*/  IABS R11, R6 ;  /* 0x00000006000b7213 */ /* 0x000fe40000000000 */
[----:B------:R-:W-:-:S04]  /*04a0*/  IABS R9, R13 ;  /* 0x0000000d00097213 */ /* 0x000fc80000000000 */
[----:B------:R-:W0:Y:S08]  /*04b0*/  I2F.RP R0, R9 ;  /* 0x0000000900007306 */ /* 0x000e300000209400 */
[----:B0-----:R-:W0:Y:S02]  /*04c0*/  MUFU.RCP R0, R0 ;  /* 0x0000000000007308 */ /* 0x001e240000001000 */
[----:B0-----:R-:W-:-:S06]  /*04d0*/  VIADD R5, R0, 0xffffffe ;  /* 0x0ffffffe00057836 */ /* 0x001fcc0000000000 */
[----:B------:R-:W0:Y:S02]  /*04e0*/  F2I.FTZ.U32.TRUNC.NTZ R5, R5 ;  /* 0x0000000500057305 */ /* 0x000e24000021f000 */
[----:B0-----:R-:W-:-:S04]  /*04f0*/  IMAD.MOV R10, RZ, RZ, -R5 ;  /* 0x000000ffff0a7224 */ /* 0x001fc800078e0a05 */
[----:B------:R-:W-:Y:S01]  /*0500*/  IMAD.MOV.U32 R4, RZ, RZ, R10 ;  /* 0x000000ffff047224 */ /* 0x000fe200078e000a */
[----:B------:R-:W-:-:S03]  /*0510*/  IABS R10, R13 ;  /* 0x0000000d000a7213 */ /* 0x000fc60000000000 */
[----:B------:R-:W-:Y:S02]  /*0520*/  IMAD R7, R4, R9, RZ ;  /* 0x0000000904077224 */ /* 0x000fe400078e02ff */
[----:B------:R-:W-:Y:S02]  /*0530*/  IMAD.MOV.U32 R4, RZ, RZ, RZ ;  /* 0x000000ffff047224 */ /* 0x000fe400078e00ff */
[----:B------:R-:W-:Y:S02]  /*0540*/  IMAD.MOV R0, RZ, RZ, -R10 ;  /* 0x000000ffff007224 */ /* 0x000fe400078e0a0a */
[----:B------:R-:W-:Y:S01]  /*0550*/  IMAD.HI.U32 R4, R5, R7, R4 ;  /* 0x0000000705047227 */ /* 0x000fe200078e0004 */
[----:B--2---:R-:W-:Y:S01]  /*0560*/  LOP3.LUT R5, R12, 0x7f, RZ, 0xc0, !PT ;  /* 0x0000007f0c057812 */ /* 0x004fe200078ec0ff */
[----:B------:R-:W0:Y:S04]  /*0570*/  S2R R7, SR_CgaCtaId ;  /* 0x0000000000077919 */ /* 0x000e280000008800 */
[----:B------:R-:W-:-:S04]  /*0580*/  IMAD.HI.U32 R4, R4, R11, RZ ;  /* 0x0000000b04047227 */ /* 0x000fc800078e00ff */
[----:B------:R-:W-:Y:S01]  /*0590*/  IMAD R0, R4, R0, R11 ;  /* 0x0000000004007224 */ /* 0x000fe200078e020b */
[----:B------:R-:W-:-:S04]  /*05a0*/  CS2R R10, SRZ ;  /* 0x00000000000a7805 */ /* 0x000fc8000001ff00 */
[----:B------:R-:W-:-:S13]  /*05b0*/  ISETP.GT.U32.AND P1, PT, R9, R0, PT ;  /* 0x000000000900720c */ /* 0x000fda0003f24070 */
[----:B------:R-:W-:Y:S02]  /*05c0*/  @!P1 IMAD.IADD R0, R0, 0x1, -R9 ;  /* 0x0000000100009824 */ /* 0x000fe400078e0a09 */
[----:B------:R-:W-:Y:S01]  /*05d0*/  @!P1 VIADD R4, R4, 0x1 ;  /* 0x0000000104049836 */ /* 0x000fe20000000000 */
[----:B------:R-:W-:Y:S02]  /*05e0*/  ISETP.NE.AND P1, PT, R13, RZ, PT ;  /* 0x000000ff0d00720c */ /* 0x000fe40003f25270 */
[----:B------:R-:W-:Y:S02]  /*05f0*/  ISETP.GE.U32.AND P0, PT, R0, R9, PT ;  /* 0x000000090000720c */ /* 0x000fe40003f06070 */
[----:B------:R-:W-:-:S04]  /*0600*/  LOP3.LUT R0, R6, R13, RZ, 0x3c, !PT ;  /* 0x0000000d06007212 */ /* 0x000fc800078e3cff */
[----:B------:R-:W-:-:S07]  /*0610*/  ISETP.GE.AND P2, PT, R0, RZ, PT ;  /* 0x000000ff0000720c */ /* 0x000fce0003f46270 */
[----:B------:R-:W-:-:S04]  /*0620*/  @P0 VIADD R4, R4, 0x1 ;  /* 0x0000000104040836 */ /* 0x000fc80000000000 */
[----:B------:R-:W-:-:S04]  /*0630*/  IMAD.MOV.U32 R0, RZ, RZ, R4 ;  /* 0x000000ffff007224 */ /* 0x000fc800078e0004 */
[----:B------:R-:W-:Y:S01]  /*0640*/  @!P2 IMAD.MOV R0, RZ, RZ, -R0 ;  /* 0x000000ffff00a224 */ /* 0x000fe200078e0a00 */
[----:B------:R-:W-:-:S05]  /*0650*/  @!P1 LOP3.LUT R0, RZ, R13, RZ, 0x33, !PT ;  /* 0x0000000dff009212 */ /* 0x000fca00078e33ff */
[----:B------:R-:W-:Y:S02]  /*0660*/  IMAD.MOV R4, RZ, RZ, -R0 ;  /* 0x000000ffff047224 */ /* 0x000fe400078e0a00 */
[----:B------:R-:W-:Y:S02]  /*0670*/  IMAD.SHL.U32 R20, R0, 0x20, RZ ;  /* 0x0000002000147824 */ /* 0x000fe400078e00ff */
[----:B------:R-:W-:Y:S01]  /*0680*/  IMAD R4, R13, R4, R6 ;  /* 0x000000040d047224 */ /* 0x000fe200078e0206 */
[----:B------:R-:W-:Y:S01]  /*0690*/  MOV R6, 0x400 ;  /* 0x0000040000067802 */ /* 0x000fe20000000f00 */
[----:B------:R-:W1:Y:S02]  /*06a0*/  LDC R13, c[0x0][0x230] ;  /* 0x00008c00ff0d7b82 */ /* 0x000e640000000800 */
[----:B------:R-:W-:Y:S01]  /*06b0*/  IMAD.IADD R4, R8, 0x1, R4 ;  /* 0x0000000108047824 */ /* 0x000fe200078e0204 */
[----:B0-----:R-:W-:Y:S02]  /*06c0*/  LEA R156, R7, R6, 0x18 ;  /* 0x00000006079c7211 */ /* 0x001fe400078ec0ff */
[----:B------:R-:W-:-:S02]  /*06d0*/  CS2R R8, SRZ ;  /* 0x0000000000087805 */ /* 0x000fc4000001ff00 */
[----:B------:R-:W-:Y:S01]  /*06e0*/  CS2R R6, SRZ ;  /* 0x0000000000067805 */ /* 0x000fe2000001ff00 */
[----:B------:R-:W-:Y:S01]  /*06f0*/  IMAD R157, R4, 0x200, R5 ;  /* 0x00000200049d7824 */ /* 0x000fe200078e0205 */
[----:B------:R-:W-:-:S03]  /*0700*/  CS2R R4, SRZ ;  /* 0x0000000000047805 */ /* 0x000fc6000001ff00 */
[C---:B------:R-:W-:Y:S01]  /*0710*/  VIADD R23, R157.reuse, 0x80 ;  /* 0x000000809d177836 */ /* 0x040fe20000000000 */
[----:B------:R0:W-:Y:S01]  /*0720*/  STL [R1+0xa4c], R157 ;  /* 0x000a4c9d01007387 */ /* 0x0001e20000100800 */
[C---:B------:R-:W-:Y:S02]  /*0730*/  VIADD R21, R157.reuse, 0x180 ;  /* 0x000001809d157836 */ /* 0x040fe40000000000 */
[----:B------:R-:W-:Y:S01]  /*0740*/  VIADD R22, R157, 0x100 ;  /* 0x000001009d167836 */ /* 0x000fe20000000000 */
[----:B------:R0:W-:Y:S04]  /*0750*/  STL [R1+0xa50], R20 ;  /* 0x000a501401007387 */ /* 0x0001e80000100800 */
[----:B------:R0:W-:Y:S04]  /*0760*/  STL [R1+0xa54], R23 ;  /* 0x000a541701007387 */ /* 0x0001e80000100800 */
[----:B------:R0:W-:Y:S01]  /*0770*/  STL [R1+0xa5c], R21 ;  /* 0x000a5c1501007387 */ /* 0x0001e20000100800 */
[----:B-1----:R-:W-:-:S03]  /*0780*/  VIADD R13, R13, 0x3f ;  /* 0x0000003f0d0d7836 */ /* 0x002fc60000000000 */
[----:B------:R0:W-:Y:S02]  /*0790*/  STL [R1+0xa58], R22 ;  /* 0x000a581601007387 */ /* 0x0001e40000100800 */
[----:B------:R-:W-:-:S13]  /*07a0*/  ISETP.GE.AND P0, PT, R13, 0x40, PT ;  /* 0x000000400d00780c */ /* 0x000fda0003f06270 */
[----:B0-----:R-:W-:Y:S05]  /*07b0*/  @!P0 BRA `(.L_x_0) ;  /* 0x0000016400048947 */ /* 0x001fea0003800000 */
[----:B------:R-:W-:Y:S01]  /*07c0*/  IABS R15, R2 ;  /* 0x00000002000f7213 */ /* 0x000fe20000000000 */
[----:B------:R-:W0:Y:S01]  /*07d0*/  LDC.64 R188, c[0x0][0x210] ;  /* 0x00008400ffbc7b82 */ /* 0x000e220000000a00 */
[----:B------:R-:W-:Y:S02]  /*07e0*/  IABS R27, R3 ;  /* 0x00000003001b7213 */ /* 0x000fe40000000000 */
[----:B------:R-:W-:Y:S01]  /*07f0*/  CS2R R136, SRZ ;  /* 0x0000000000887805 */ /* 0x000fe2000001ff00 */
[----:B------:R-:W1:Y:S01]  /*0800*/  I2F.RP R0, R15 ;  /* 0x0000000f00007306 */ /* 0x000e620000209400 */
[----:B------:R-:W-:Y:S02]  /*0810*/  IABS R16, R22 ;  /* 0x0000001600107213 */ /* 0x000fe40000000000 */
[----:B------:R-:W-:Y:S02]  /*0820*/  CS2R R138, SRZ ;  /* 0x00000000008a7805 */ /* 0x000fe4000001ff00 */
[----:B------:R-:W-:-:S02]  /*0830*/  LOP3.LUT R152, R12, 0x3f, RZ, 0xc0, !PT ;  /* 0x0000003f0c987812 */ /* 0x000fc400078ec0ff */
[----:B------:R-:W-:Y:S02]  /*0840*/  CS2R R140, SRZ ;  /* 0x00000000008c7805 */ /* 0x000fe4000001ff00 */
[----:B------:R-:W-:Y:S02]  /*0850*/  SHF.R.S32.HI R11, RZ, 0x6, R12 ;  /* 0x00000006ff0b7819 */ /* 0x000fe4000001140c */
[----:B------:R-:W-:Y:S02]  /*0860*/  CS2R R142, SRZ ;  /* 0x00000000008e7805 */ /* 0x000fe4000001ff00 */
[----:B------:R-:W-:Y:S01]  /*0870*/  LOP3.LUT R10, R12, 0x40, RZ, 0xc0, !PT ;  /* 0x000000400c0a7812 */ /* 0x000fe200078ec0ff */
[----:B------:R-:W2:Y:S01]  /*0880*/  I2F.RP R6, R27 ;  /* 0x0000001b00067306 */ /* 0x000ea20000209400 */
[----:B------:R-:W-:Y:S02]  /*0890*/  SHF.R.S32.HI R8, RZ, 0x1f, R13 ;  /* 0x0000001fff087819 */ /* 0x000fe4000001140d */
[----:B------:R-:W-:-:S02]  /*08a0*/  CS2R R144, SRZ ;  /* 0x0000000000907805 */ /* 0x000fc4000001ff00 */
[----:B------:R-:W-:Y:S02]  /*08b0*/  SGXT R11, R11, 0x1 ;  /* 0x000000010b0b781a */ /* 0x000fe40000000200 */
[----:B------:R-:W-:Y:S02]  /*08c0*/  CS2R R146, SRZ ;  /* 0x0000000000927805 */ /* 0x000fe4000001ff00 */
[----:B------:R-:W-:Y:S02]  /*08d0*/  IABS R9, R157 ;  /* 0x0000009d00097213 */ /* 0x000fe40000000000 */
[----:B------:R-:W-:Y:S02]  /*08e0*/  CS2R R148, SRZ ;  /* 0x0000000000947805 */ /* 0x000fe4000001ff00 */
[----:B------:R-:W-:Y:S01]  /*08f0*/  IABS R17, R21 ;  /* 0x0000001500117213 */ /* 0x000fe20000000000 */
[----:B-1----:R-:W1:Y:S01]  /*0900*/  MUFU.RCP R0, R0 ;  /* 0x0000000000007308 */ /* 0x002e620000001000 */
[----:B------:R-:W-:-:S02]  /*0910*/  LEA.HI R13, R8, R13, RZ, 0x6 ;  /* 0x0000000d080d7211 */ /* 0x000fc400078f30ff */
[----:B------:R-:W-:Y:S02]  /*0920*/  CS2R R150, SRZ ;  /* 0x0000000000967805 */ /* 0x000fe4000001ff00 */
[----:B------:R-:W-:Y:S02]  /*0930*/  SHF.R.U32.HI R8, RZ, 0x6, R12 ;  /* 0x00000006ff087819 */ /* 0x000fe4000001160c */
[----:B------:R-:W-:Y:S02]  /*0940*/  CS2R R120, SRZ ;  /* 0x0000000000787805 */ /* 0x000fe4000001ff00 */
[----:B------:R-:W-:Y:S02]  /*0950*/  ISETP.GE.AND P5, PT, R157, RZ, PT ;  /* 0x000000ff9d00720c */ /* 0x000fe40003fa6270 */
[----:B------:R-:W-:Y:S02]  /*0960*/  CS2R R122, SRZ ;  /* 0x00000000007a7805 */ /* 0x000fe4000001ff00 */
[----:B------:R-:W-:Y:S01]  /*0970*/  SGXT.U32 R8, R8, 0x1 ;  /* 0x000000010808781a */ /* 0x000fe20000000000 */
[----:B--2---:R-:W-:Y:S01]  /*0980*/  MUFU.RCP R6, R6 ;  /* 0x0000000600067308 */ /* 0x004fe20000001000 */
[----:B------:R-:W-:-:S02]  /*0990*/  CS2R R124, SRZ ;  /* 0x00000000007c7805 */ /* 0x000fc4000001ff00 */
[----:B------:R-:W-:Y:S02]  /*09a0*/  CS2R R126, SRZ ;  /* 0x00000000007e7805 */ /* 0x000fe4000001ff00 */
[----:B------:R-:W-:Y:S02]  /*09b0*/  LOP3.LUT R29, R20, R8, RZ, 0xfc, !PT ;  /* 0x00000008141d7212 */ /* 0x000fe400078efcff */
[----:B------:R-:W-:Y:S02]  /*09c0*/  CS2R R128, SRZ ;  /* 0x0000000000807805 */ /* 0x000fe4000001ff00 */
[----:B------:R-:W-:Y:S02]  /*09d0*/  CS2R R130, SRZ ;  /* 0x0000000000827805 */ /* 0x000fe4000001ff00 */
[----:B------:R-:W-:Y:S02]  /*09e0*/  CS2R R132, SRZ ;  /* 0x0000000000847805 */ /* 0x000fe4000001ff00 */
[----:B------:R-:W-:-:S02]  /*09f0*/  LOP3.LUT R19, R29, 0x1c, RZ, 0xfc, !PT ;  /* 0x0000001c1d137812 */ /* 0x000fc400078efcff */
[----:B------:R-:W-:Y:S01]  /*0a00*/  CS2R R134, SRZ ;  /* 0x0000000000867805 */ /* 0x000fe2000001ff00 */
[----:B-1----:R-:W-:Y:S01]  /*0a10*/  VIADD R4, R0, 0xffffffe ;  /* 0x0ffffffe00047836 */ /* 0x002fe20000000000 */
[C---:B------:R-:W-:Y:S01]  /*0a20*/  LOP3.LUT R20, R29.reuse, 0x1a, RZ, 0xfc, !PT ;  /* 0x0000001a1d147812 */ /* 0x040fe200078efcff */
[----:B------:R-:W-:Y:S01]  /*0a30*/  IMAD.SHL.U32 R0, R152, 0x2, RZ ;  /* 0x0000000298007824 */ /* 0x000fe200078e00ff */
[----:B------:R-:W-:Y:S01]  /*0a40*/  LOP3.LUT R24, R29, 0x10, RZ, 0xfc, !PT ;  /* 0x000000101d187812 */ /* 0x000fe200078efcff */
[----:B------:R1:W2:Y:S01]  /*0a50*/  F2I.FTZ.U32.TRUNC.NTZ R5, R4 ;  /* 0x0000000400057305 */ /* 0x0002a2000021f000 */
[----:B------:R-:W-:Y:S01]  /*0a60*/  IABS R18, R20 ;  /* 0x0000001400127213 */ /* 0x000fe20000000000 */
[----:B------:R-:W-:Y:S01]  /*0a70*/  IMAD R10, R10, 0x80, R0 ;  /* 0x000000800a0a7824 */ /* 0x000fe200078e0200 */
[----:B------:R-:W-:Y:S02]  /*0a80*/  LOP3.LUT R11, R0, 0x90, R11, 0x78, !PT ;  /* 0x00000090000b7812 */ /* 0x000fe400078e780b */
[----:B------:R-:W-:-:S02]  /*0a90*/  CS2R R104, SRZ ;  /* 0x0000000000687805 */ /* 0x000fc4000001ff00 */
[C---:B------:R-:W-:Y:S02]  /*0aa0*/  LOP3.LUT R30, R29.reuse, 0xe, RZ, 0xfc, !PT ;  /* 0x0000000e1d1e7812 */ /* 0x040fe400078efcff */
[----:B------:R-:W-:Y:S02]  /*0ab0*/  CS2R R106, SRZ ;  /* 0x00000000006a7805 */ /* 0x000fe4000001ff00 */
[C---:B------:R-:W-:Y:S02]  /*0ac0*/  LOP3.LUT R32, R29.reuse, 0xc, RZ, 0xfc, !PT ;  /* 0x0000000c1d207812 */ /* 0x040fe400078efcff */
[----:B------:R-:W-:Y:S01]  /*0ad0*/  CS2R R108, SRZ ;  /* 0x00000000006c7805 */ /* 0x000fe2000001ff00 */
[----:B-1----:R-:W-:Y:S01]  /*0ae0*/  IMAD.MOV.U32 R4, RZ, RZ, RZ ;  /* 0x000000ffff047224 */ /* 0x002fe200078e00ff */
[----:B------:R-:W-:Y:S02]  /*0af0*/  LOP3.LUT R34, R29, 0xa, RZ, 0xfc, !PT ;  /* 0x0000000a1d227812 */ /* 0x000fe400078efcff */
[----:B------:R-:W-:-:S02]  /*0b00*/  CS2R R110, SRZ ;  /* 0x00000000006e7805 */ /* 0x000fc4000001ff00 */
[C---:B------:R-:W-:Y:S02]  /*0b10*/  LOP3.LUT R36, R29.reuse, 0x8, RZ, 0xfc, !PT ;  /* 0x000000081d247812 */ /* 0x040fe400078efcff */
[----:B------:R-:W-:Y:S02]  /*0b20*/  CS2R R112, SRZ ;  /* 0x0000000000707805 */ /* 0x000fe4000001ff00 */
[C---:B------:R-:W-:Y:S01]  /*0b30*/  LOP3.LUT R37, R29.reuse, 0x6, RZ, 0xfc, !PT ;  /* 0x000000061d257812 */ /* 0x040fe200078efcff */
[----:B--2---:R-:W-:Y:S01]  /*0b40*/  IMAD.MOV R14, RZ, RZ, -R5 ;  /* 0x000000ffff0e7224 */ /* 0x004fe200078e0a05 */
[----:B------:R-:W-:Y:S02]  /*0b50*/  LOP3.LUT R38, R29, 0x4, RZ, 0xfc, !PT ;  /* 0x000000041d267812 */ /* 0x000fe400078efcff */
[----:B------:R-:W-:Y:S02]  /*0b60*/  CS2R R114, SRZ ;  /* 0x0000000000727805 */ /* 0x000fe4000001ff00 */
[----:B------:R-:W-:Y:S01]  /*0b70*/  IABS R25, R29 ;  /* 0x0000001d00197213 */ /* 0x000fe20000000000 */
[----:B------:R-:W-:Y:S01]  /*0b80*/  IMAD R7, R14, R15, RZ ;  /* 0x0000000f0e077224 */ /* 0x000fe200078e02ff */
[----:B------:R-:W-:-:S02]  /*0b90*/  IABS R14, R23 ;  /* 0x00000017000e7213 */ /* 0x000fc40000000000 */
[----:B------:R-:W-:Y:S02]  /*0ba0*/  CS2R R116, SRZ ;  /* 0x0000000000747805 */ /* 0x000fe4000001ff00 */
[----:B------:R-:W-:Y:S01]  /*0bb0*/  LOP3.LUT R39, R29, 0x2, RZ, 0xfc, !PT ;  /* 0x000000021d277812 */ /* 0x000fe200078efcff */
[----:B------:R-:W-:Y:S01]  /*0bc0*/  IMAD.HI.U32 R4, R5, R7, R4 ;  /* 0x0000000705047227 */ /* 0x000fe200078e0004 */
[----:B------:R-:W-:Y:S02]  /*0bd0*/  CS2R R118, SRZ ;  /* 0x0000000000767805 */ /* 0x000fe4000001ff00 */
[----:B------:R-:W-:Y:S02]  /*0be0*/  CS2R R88, SRZ ;  /* 0x0000000000587805 */ /* 0x000fe4000001ff00 */
[----:B------:R-:W-:Y:S01]  /*0bf0*/  CS2R R90, SRZ ;  /* 0x00000000005a7805 */ /* 0x000fe2000001ff00 */
[----:B------:R-:W-:Y:S01]  /*0c00*/  VIADD R5, R6, 0xffffffe ;  /* 0x0ffffffe06057836 */ /* 0x000fe20000000000 */
[----:B------:R-:W-:Y:S01]  /*0c10*/  CS2R R92, SRZ ;  /* 0x00000000005c7805 */ /* 0x000fe2000001ff00 */
[----:B------:R-:W-:Y:S01]  /*0c20*/  IMAD.HI.U32 R7, R4, R16, RZ ;  /* 0x0000001004077227 */ /* 0x000fe200078e00ff */
[----:B------:R-:W-:-:S02]  /*0c30*/  CS2R R94, SRZ ;  /* 0x00000000005e7805 */ /* 0x000fc4000001ff00 */
[----:B------:R-:W-:Y:S02]  /*0c40*/  CS2R R96, SRZ ;  /* 0x0000000000607805 */ /* 0x000fe4000001ff00 */
[----:B------:R-:W-:Y:S01]  /*0c50*/  CS2R R98, SRZ ;  /* 0x0000000000627805 */ /* 0x000fe2000001ff00 */
[C---:B------:R-:W-:Y:S01]  /*0c60*/  IMAD.HI.U32 R6, R4.reuse, R14, RZ ;  /* 0x0000000e04067227 */ /* 0x040fe200078e00ff */
[----:B------:R-:W1:Y:S01]  /*0c70*/  F2I.FTZ.U32.TRUNC.NTZ R5, R5 ;  /* 0x0000000500057305 */ /* 0x000e62000021f000 */
[----:B------:R-:W-:Y:S02]  /*0c80*/  CS2R R100, SRZ ;  /* 0x0000000000647805 */ /* 0x000fe4000001ff00 */
[----:B------:R-:W-:Y:S01]  /*0c90*/  CS2R R102, SRZ ;  /* 0x0000000000667805 */ /* 0x000fe2000001ff00 */
[----:B------:R-:W-:Y:S01]  /*0ca0*/  IMAD.MOV R7, RZ, RZ, -R7 ;  /* 0x000000ffff077224 */ /* 0x000fe200078e0a07 */
[----:B------:R-:W-:Y:S01]  /*0cb0*/  CS2R R72, SRZ ;  /* 0x0000000000487805 */ /* 0x000fe2000001ff00 */
[----:B------:R-:W-:Y:S01]  /*0cc0*/  IMAD.HI.U32 R0, R4, R9, RZ ;  /* 0x0000000904007227 */ /* 0x000fe200078e00ff */
[----:B------:R-:W-:-:S02]  /*0cd0*/  CS2R R74, SRZ ;  /* 0x00000000004a7805 */ /* 0x000fc4000001ff00 */
[----:B------:R-:W-:Y:S02]  /*0ce0*/  CS2R R76, SRZ ;  /* 0x00000000004c7805 */ /* 0x000fe4000001ff00 */
[----:B------:R-:W-:Y:S01]  /*0cf0*/  CS2R R78, SRZ ;  /* 0x00000000004e7805 */ /* 0x000fe2000001ff00 */
[----:B------:R-:W-:Y:S01]  /*0d00*/  IMAD.HI.U32 R4, R4, R17, RZ ;  /* 0x0000001104047227 */ /* 0x000fe200078e00ff */
[----:B------:R-:W-:Y:S02]  /*0d10*/  CS2R R80, SRZ ;  /* 0x0000000000507805 */ /* 0x000fe4000001ff00 */
[----:B------:R-:W-:Y:S02]  /*0d20*/  CS2R R82, SRZ ;  /* 0x0000000000527805 */ /* 0x000fe4000001ff00 */
[----:B------:R-:W-:Y:S01]  /*0d30*/  CS2R R84, SRZ ;  /* 0x0000000000547805 */ /* 0x000fe2000001ff00 */
[----:B------:R-:W-:Y:S01]  /*0d40*/  IMAD.MOV R6, RZ, RZ, -R6 ;  /* 0x000000ffff067224 */ /* 0x000fe200078e0a06 */
[----:B------:R-:W-:Y:S01]  /*0d50*/  CS2R R86, SRZ ;  /* 0x0000000000567805 */ /* 0x000fe2000001ff00 */
[C---:B------:R-:W-:Y:S01]  /*0d60*/  IMAD R7, R15.reuse, R7, R16 ;  /* 0x000000070f077224 */ /* 0x040fe200078e0210 */
[----:B------:R-:W-:Y:S01]  /*0d70*/  IABS R16, R19 ;  /* 0x0000001300107213 */ /* 0x000fe20000000000 */
[----:B------:R-:W-:Y:S01]  /*0d80*/  IMAD.MOV R4, RZ, RZ, -R4 ;  /* 0x000000ffff047224 */ /* 0x000fe200078e0a04 */
[----:B------:R-:W-:Y:S01]  /*0d90*/  CS2R R56, SRZ ;  /* 0x0000000000387805 */ /* 0x000fe2000001ff00 */
[C---:B------:R-:W-:Y:S01]  /*0da0*/  IMAD R6, R15.reuse, R6, R14 ;  /* 0x000000060f067224 */ /* 0x040fe200078e020e */
[C---:B------:R-:W-:Y:S01]  /*0db0*/  ISETP.GT.U32.AND P2, PT, R15.reuse, R7, PT ;  /* 0x000000070f00720c */ /* 0x040fe20003f44070 */
[----:B------:R-:W-:Y:S01]  /*0dc0*/  IMAD.MOV R0, RZ, RZ, -R0 ;  /* 0x000000ffff007224 */ /* 0x000fe200078e0a00 */
[----:B------:R-:W-:Y:S01]  /*0dd0*/  CS2R R58, SRZ ;  /* 0x00000000003a7805 */ /* 0x000fe2000001ff00 */
[C---:B------:R-:W-:Y:S01]  /*0de0*/  IMAD R8, R15.reuse, R4, R17 ;  /* 0x000000040f087224 */ /* 0x040fe200078e0211 */
[C---:B------:R-:W-:Y:S01]  /*0df0*/  ISETP.GT.U32.AND P1, PT, R15.reuse, R6, PT ;  /* 0x000000060f00720c */ /* 0x040fe20003f24070 */
[----:B------:R-:W-:Y:S01]  /*0e00*/  IMAD R0, R15, R0, R9 ;  /* 0x000000000f007224 */ /* 0x000fe200078e0209 */
[----:B------:R-:W-:Y:S01]  /*0e10*/  LOP3.LUT R17, R29, 0x1e, RZ, 0xfc, !PT ;  /* 0x0000001e1d117812 */ /* 0x000fe200078efcff */
[----:B-1----:R-:W-:Y:S01]  /*0e20*/  IMAD.MOV R12, RZ, RZ, -R5 ;  /* 0x000000ffff0c7224 */ /* 0x002fe200078e0a05 */
[C---:B------:R-:W-:Y:S01]  /*0e30*/  ISETP.GT.U32.AND P3, PT, R15.reuse, R8, PT ;  /* 0x000000080f00720c */ /* 0x040fe20003f64070 */
[----:B------:R-:W-:Y:S01]  /*0e40*/  IMAD.MOV.U32 R4, RZ, RZ, RZ ;  /* 0x000000ffff047224 */ /* 0x000fe200078e00ff */
[----:B------:R-:W-:Y:S01]  /*0e50*/  ISETP.GT.U32.AND P0, PT, R15, R0, PT ;  /* 0x000000000f00720c */ /* 0x000fe20003f04070 */
[----:B------:R-:W-:Y:S01]  /*0e60*/  IMAD R9, R12, R27, RZ ;  /* 0x0000001b0c097224 */ /* 0x000fe200078e02ff */
[----:B------:R-:W-:Y:S01]  /*0e70*/  IABS R14, R17 ;  /* 0x00000011000e7213 */ /* 0x000fe20000000000 */
[----:B------:R-:W-:Y:S01]  /*0e80*/  @!P2 IMAD.IADD R7, R7, 0x1, -R15 ;  /* 0x000000010707a824 */ /* 0x000fe200078e0a0f */
[----:B------:R-:W-:Y:S01]  /*0e90*/  ISETP.GE.AND P4, PT, R17, RZ, PT ;  /* 0x000000ff1100720c */ /* 0x000fe20003f86270 */
[----:B------:R-:W-:Y:S01]  /*0ea0*/  IMAD.HI.U32 R4, R5, R9, R4 ;  /* 0x0000000905047227 */ /* 0x000fe200078e0004 */
[----:B------:R-:W-:-:S02]  /*0eb0*/  ISETP.GE.AND P2, PT, R19, RZ, PT ;  /* 0x000000ff1300720c */ /* 0x000fc40003f46270 */
[----:B------:R-:W-:Y:S02]  /*0ec0*/  CS2R R60, SRZ ;  /* 0x00000000003c7805 */ /* 0x000fe4000001ff00 */
[----:B------:R-:W-:Y:S01]  /*0ed0*/  CS2R R62, SRZ ;  /* 0x00000000003e7805 */ /* 0x000fe2000001ff00 */
[--C-:B------:R-:W-:Y:S01]  /*0ee0*/  @!P1 IMAD.IADD R6, R6, 0x1, -R15.reuse ;  /* 0x0000000106069824 */ /* 0x100fe200078e0a0f */
[C---:B------:R-:W-:Y:S01]  /*0ef0*/  ISETP.GT.U32.AND P1, PT, R15.reuse, R7, PT ;  /* 0x000000070f00720c */ /* 0x040fe20003f24070 */
[--C-:B------:R-:W-:Y:S01]  /*0f00*/  @!P3 IMAD.IADD R8, R8, 0x1, -R15.reuse ;  /* 0x000000010808b824 */ /* 0x100fe200078e0a0f */
[----:B------:R-:W-:Y:S01]  /*0f10*/  CS2R R64, SRZ ;  /* 0x0000000000407805 */ /* 0x000fe2000001ff00 */
[----:B------:R-:W-:Y:S01]  /*0f20*/  @!P0 IMAD.IADD R0, R0, 0x1, -R15 ;  /* 0x0000000100008824 */ /* 0x000fe200078e0a0f */
[C---:B------:R-:W-:Y:S01]  /*0f30*/  ISETP.GT.U32.AND P0, PT, R15.reuse, R6, PT ;  /* 0x000000060f00720c */ /* 0x040fe20003f04070 */
[----:B------:R-:W-:Y:S01]  /*0f40*/  IMAD.HI.U32 R5, R4, R14, RZ ;  /* 0x0000000e04057227 */ /* 0x000fe200078e00ff */
[----:B------:R-:W-:-:S02]  /*0f50*/  ISETP.GT.U32.AND P3, PT, R15, R8, PT ;  /* 0x000000080f00720c */ /* 0x000fc40003f64070 */
[----:B------:R-:W-:Y:S02]  /*0f60*/  CS2R R66, SRZ ;  /* 0x0000000000427805 */ /* 0x000fe4000001ff00 */
[----:B------:R-:W-:Y:S01]  /*0f70*/  ISETP.GT.U32.AND P6, PT, R15, R0, PT ;  /* 0x000000000f00720c */ /* 0x000fe20003fc4070 */
[----:B------:R-:W-:Y:S01]  /*0f80*/  IMAD.HI.U32 R9, R4, R16, RZ ;  /* 0x0000001004097227 */ /* 0x000fe200078e00ff */
[----:B------:R-:W-:Y:S02]  /*0f90*/  CS2R R68, SRZ ;  /* 0x0000000000447805 */ /* 0x000fe4000001ff00 */
[----:B------:R-:W-:Y:S02]  /*0fa0*/  CS2R R70, SRZ ;  /* 0x0000000000467805 */ /* 0x000fe4000001ff00 */
[----:B------:R-:W-:Y:S01]  /*0fb0*/  CS2R R40, SRZ ;  /* 0x0000000000287805 */ /* 0x000fe2000001ff00 */
[----:B------:R-:W-:Y:S01]  /*0fc0*/  @!P1 IMAD.IADD R7, R7, 0x1, -R15 ;  /* 0x0000000107079824 */ /* 0x000fe200078e0a0f */
[----:B------:R-:W-:Y:S01]  /*0fd0*/  ISETP.GE.AND P1, PT, R23, RZ, PT ;  /* 0x000000ff1700720c */ /* 0x000fe20003f26270 */
[----:B------:R-:W-:Y:S01]  /*0fe0*/  IMAD.MOV R5, RZ, RZ, -R5 ;  /* 0x000000ffff057224 */ /* 0x000fe200078e0a05 */
[----:B------:R-:W-:Y:S01]  /*0ff0*/  IABS R23, R36 ;  /* 0x0000002400177213 */ /* 0x000fe20000000000 */
[--C-:B------:R-:W-:Y:S01]  /*1000*/  @!P0 IMAD.IADD R6, R6, 0x1, -R15.reuse ;  /* 0x0000000106068824 */ /* 0x100fe200078e0a0f */
[----:B------:R-:W-:Y:S01]  /*1010*/  ISETP.GE.AND P0, PT, R22, RZ, PT ;  /* 0x000000ff1600720c */ /* 0x000fe20003f06270 */
[----:B------:R-:W-:Y:S01]  /*1020*/  @!P3 IMAD.IADD R8, R8, 0x1, -R15 ;  /* 0x000000010808b824 */ /* 0x000fe200078e0a0f */
[----:B------:R-:W-:Y:S01]  /*1030*/  ISETP.GE.AND P3, PT, R21, RZ, PT ;  /* 0x000000ff1500720c */ /* 0x000fe20003f66270 */
[----:B------:R-:W-:Y:S01]  /*1040*/  IMAD.MOV R17, RZ, RZ, -R9 ;  /* 0x000000ffff117224 */ /* 0x000fe200078e0a09 */
[----:B------:R-:W-:Y:S01]  /*1050*/  IABS R22, R34 ;  /* 0x0000002200167213 */ /* 0x000fe20000000000 */
[C---:B------:R-:W-:Y:S01]  /*1060*/  IMAD R9, R27.reuse, R5, R14 ;  /* 0x000000051b097224 */ /* 0x040fe200078e020e */
[----:B------:R-:W-:Y:S01]  /*1070*/  LOP3.LUT R5, RZ, R2, RZ, 0x33, !PT ;  /* 0x00000002ff057212 */ /* 0x000fe200078e33ff */
[----:B------:R-:W-:Y:S01]  /*1080*/  @!P6 IMAD.IADD R0, R0, 0x1, -R15 ;  /* 0x000000010000e824 */ /* 0x000fe200078e0a0f */
[----:B------:R-:W-:Y:S01]  /*1090*/  ISETP.GE.AND P6, PT, R20, RZ, PT ;  /* 0x000000ff1400720c */ /* 0x000fe20003fc6270 */
[----:B------:R-:W-:Y:S01]  /*10a0*/  @!P1 IMAD.MOV R6, RZ, RZ, -R6 ;  /* 0x000000ffff069224 */ /* 0x000fe200078e0a06 */
[----:B------:R-:W-:Y:S01]  /*10b0*/  ISETP.GT.U32.AND P1, PT, R27, R9, PT ;  /* 0x000000091b00720c */ /* 0x000fe20003f24070 */
[----:B------:R-:W-:Y:S01]  /*10c0*/  VIADD R15, R156, 0x10000 ;  /* 0x000100009c0f7836 */ /* 0x000fe20000000000 */
[----:B------:R-:W-:Y:S01]  /*10d0*/  IABS R20, R32 ;  /* 0x0000002000147213 */ /* 0x000fe20000000000 */
[----:B------:R-:W-:Y:S01]  /*10e0*/  @!P5 IMAD.MOV R0, RZ, RZ, -R0 ;  /* 0x000000ffff00d224 */ /* 0x000fe200078e0a00 */
[----:B------:R-:W-:Y:S01]  /*10f0*/  ISETP.NE.AND P5, PT, R2, RZ, PT ;  /* 0x000000ff0200720c */ /* 0x000fe20003fa5270 */
[----:B------:R-:W-:Y:S01]  /*1100*/  IMAD.HI.U32 R12, R4, R18, RZ ;  /* 0x00000012040c7227 */ /* 0x000fe200078e00ff */
[----:B------:R-:W-:-:S02]  /*1110*/  SHF.R.U32.HI R15, RZ, 0x4, R15 ;  /* 0x00000004ff0f7819 */ /* 0x000fc4000001160f */
[----:B------:R-:W-:Y:S02]  /*1120*/  CS2R R42, SRZ ;  /* 0x00000000002a7805 */ /* 0x000fe4000001ff00 */
[----:B------:R-:W-:Y:S01]  /*1130*/  SEL R31, R5, R0, !P5 ;  /* 0x00000000051f7207 */ /* 0x000fe20006800000 */
[----:B------:R-:W-:Y:S01]  /*1140*/  @!P0 IMAD.MOV R7, RZ, RZ, -R7 ;  /* 0x000000ffff078224 */ /* 0x000fe200078e0a07 */
[----:B------:R-:W-:Y:S01]  /*1150*/  SGXT.U32 R0, R15, 0xe ;  /* 0x0000000e0f00781a */ /* 0x000fe20000000000 */
[----:B------:R-:W-:Y:S01]  /*1160*/  @!P3 IMAD.MOV R8, RZ, RZ, -R8 ;  /* 0x000000ffff08b224 */ /* 0x000fe200078e0a08 */
[C---:B------:R-:W-:Y:S01]  /*1170*/  SEL R33, R5.reuse, R6, !P5 ;  /* 0x0000000605217207 */ /* 0x040fe20006800000 */
[----:B------:R-:W-:Y:S01]  /*1180*/  IMAD.MOV R19, RZ, RZ, -R12 ;  /* 0x000000ffff137224 */ /* 0x000fe200078e0a0c */
[----:B------:R-:W-:Y:S01]  /*1190*/  SEL R35, R5, R7, !P5 ;  /* 0x0000000705237207 */ /* 0x000fe20006800000 */
[----:B------:R-:W-:Y:S01]  /*11a0*/  IMAD R12, R27, R17, R16 ;  /* 0x000000111b0c7224 */ /* 0x000fe200078e0210 */
[----:B------:R-:W-:Y:S01]  /*11b0*/  SEL R5, R5, R8, !P5 ;  /* 0x0000000805057207 */ /* 0x000fe20006800000 */
[----:B------:R-:W-:Y:S01]  /*11c0*/  IMAD.MOV.U32 R6, RZ, RZ, RZ ;  /* 0x000000ffff067224 */ /* 0x000fe200078e00ff */
[----:B------:R-:W-:Y:S01]  /*11d0*/  IADD3 R26, P5, R0, 0x2, RZ ;  /* 0x00000002001a7810 */ /* 0x000fe20007fbe0ff */
[----:B------:R-:W-:Y:S01]  /*11e0*/  @!P1 IMAD.IADD R9, R9, 0x1, -R27 ;  /* 0x0000000109099824 */ /* 0x000fe200078e0a1b */
[----:B------:R-:W-:Y:S01]  /*11f0*/  LOP3.LUT R2, R29, 0x18, RZ, 0xfc, !PT ;  /* 0x000000181d027812 */ /* 0x000fe200078efcff */
[C---:B------:R-:W-:Y:S01]  /*1200*/  IMAD R14, R27.reuse, R19, R18 ;  /* 0x000000131b0e7224 */ /* 0x040fe200078e0212 */
[----:B------:R-:W-:Y:S01]  /*1210*/  ISETP.GT.U32.AND P0, PT, R27, R12, PT ;  /* 0x0000000c1b00720c */ /* 0x000fe20003f04070 */
[----:B------:R-:W-:Y:S01]  /*1220*/  IMAD.HI.U32 R19, R4, R23, RZ ;  /* 0x0000001704137227 */ /* 0x000fe200078e00ff */
[----:B------:R-:W-:-:S02]  /*1230*/  IADD3.X R28, R6, 0x40000040, RZ, P5, !PT ;  /* 0x40000040061c7810 */ /* 0x000fc40002ffe4ff */
[----:B------:R-:W-:Y:S02]  /*1240*/  CS2R R44, SRZ ;  /* 0x00000000002c7805 */ /* 0x000fe4000001ff00 */
[----:B------:R-:W-:Y:S02]  /*1250*/  ISETP.GE.AND P3, PT, R2, RZ, PT ;  /* 0x000000ff0200720c */ /* 0x000fe40003f66270 */
[----:B------:R-:W-:Y:S02]  /*1260*/  CS2R R46, SRZ ;  /* 0x00000000002e7805 */ /* 0x000fe4000001ff00 */
[----:B------:R-:W-:Y:S02]  /*1270*/  ISETP.GT.U32.AND P5, PT, R27, R9, PT ;  /* 0x000000091b00720c */ /* 0x000fe40003fa4070 */
[----:B------:R-:W-:Y:S02]  /*1280*/  CS2R R48, SRZ ;  /* 0x0000000000307805 */ /* 0x000fe4000001ff00 */
[----:B------:R-:W-:-:S02]  /*1290*/  IABS R2, R2 ;  /* 0x0000000200027213 */ /* 0x000fc40000000000 */
[----:B------:R-:W-:Y:S02]  /*12a0*/  CS2R R50, SRZ ;  /* 0x0000000000327805 */ /* 0x000fe4000001ff00 */
[----:B------:R-:W-:Y:S02]  /*12b0*/  R2UR UR18, R0 ;  /* 0x00000000001272ca */ /* 0x000fe400000e0000 */
[----:B------:R-:W-:Y:S02]  /*12c0*/  CS2R R52, SRZ ;  /* 0x0000000000347805 */ /* 0x000fe4000001ff00 */
[----:B------:R-:W-:Y:S01]  /*12d0*/  LOP3.LUT R7, R29, 0x16, RZ, 0xfc, !PT ;  /* 0x000000161d077812 */ /* 0x000fe200078efcff */
[----:B------:R-:W-:Y:S01]  /*12e0*/  IMAD.HI.U32 R0, R4, R2, RZ ;  /* 0x0000000204007227 */ /* 0x000fe200078e00ff */
[----:B------:R-:W-:Y:S02]  /*12f0*/  ISETP.GT.U32.AND P1, PT, R27, R14, PT ;  /* 0x0000000e1b00720c */ /* 0x000fe40003f24070 */
[----:B------:R-:W-:-:S02]  /*1300*/  CS2R R54, SRZ ;  /* 0x0000000000367805 */ /* 0x000fc4000001ff00 */
[----:B------:R-:W-:Y:S01]  /*1310*/  IABS R6, R7 ;  /* 0x0000000700067213 */ /* 0x000fe20000000000 */
[--C-:B------:R-:W-:Y:S01]  /*1320*/  @!P0 IMAD.IADD R12, R12, 0x1, -R27.reuse ;  /* 0x000000010c0c8824 */ /* 0x100fe200078e0a1b */
[----:B------:R-:W-:Y:S01]  /*1330*/  LOP3.LUT R18, R29, 0x12, RZ, 0xfc, !PT ;  /* 0x000000121d127812 */ /* 0x000fe200078efcff */
[----:B------:R-:W-:Y:S01]  /*1340*/  IMAD.MOV R0, RZ, RZ, -R0 ;  /* 0x000000ffff007224 */ /* 0x000fe200078e0a00 */
[----:B------:R-:W-:Y:S01]  /*1350*/  ISETP.GE.AND P0, PT, R7, RZ, PT ;  /* 0x000000ff0700720c */ /* 0x000fe20003f06270 */
[--C-:B------:R-:W-:Y:S01]  /*1360*/  @!P5 IMAD.IADD R9, R9, 0x1, -R27.reuse ;  /* 0x000000010909d824 */ /* 0x100fe200078e0a1b */
[C---:B------:R-:W-:Y:S01]  /*1370*/  ISETP.GT.U32.AND P5, PT, R27.reuse, R12, PT ;  /* 0x0000000c1b00720c */ /* 0x040fe20003fa4070 */
[----:B------:R-:W-:Y:S01]  /*1380*/  IMAD R0, R27, R0, R2 ;  /* 0x000000001b007224 */ /* 0x000fe200078e0202 */
[----:B------:R-:W-:Y:S01]  /*1390*/  LOP3.LUT R7, R29, 0x14, RZ, 0xfc, !PT ;  /* 0x000000141d077812 */ /* 0x000fe200078efcff */
[----:B------:R-:W-:Y:S01]  /*13a0*/  IMAD.HI.U32 R2, R4, R6, RZ ;  /* 0x0000000604027227 */ /* 0x000fe200078e00ff */
[----:B------:R-:W-:Y:S01]  /*13b0*/  IABS R16, R18 ;  /* 0x0000001200107213 */ /* 0x000fe20000000000 */
[----:B------:R-:W-:Y:S01]  /*13c0*/  UMOV UR19, 0x40000040 ;  /* 0x4000004000137882 */ /* 0x000fe20000000000 */
[----:B------:R-:W-:Y:S01]  /*13d0*/  IABS R15, R7 ;  /* 0x00000007000f7213 */ /* 0x000fe20000000000 */
[----:B------:R-:W-:Y:S01]  /*13e0*/  IMAD.MOV R2, RZ, RZ, -R2 ;  /* 0x000000ffff027224 */ /* 0x000fe200078e0a02 */
[----:B------:R-:W-:Y:S01]  /*13f0*/  IABS R17, R24 ;  /* 0x0000001800117213 */ /* 0x000fe20000000000 */
[----:B------:R-:W-:Y:S01]  /*1400*/  @!P1 IMAD.IADD R14, R14, 0x1, -R27 ;  /* 0x000000010e0e9824 */ /* 0x000fe200078e0a1b */
[----:B------:R-:W-:Y:S01]  /*1410*/  R2UR UR6, R26 ;  /* 0x000000001a0672ca */ /* 0x000fe200000e0000 */
[----:B------:R-:W-:Y:S01]  /*1420*/  @!P4 IMAD.MOV R9, RZ, RZ, -R9 ;  /* 0x000000ffff09c224 */ /* 0x000fe200078e0a09 */
[C---:B------:R-:W-:Y:S01]  /*1430*/  ISETP.GT.U32.AND P4, PT, R27.reuse, R0, PT ;  /* 0x000000001b00720c */ /* 0x040fe20003f84070 */
[C---:B------:R-:W-:Y:S01]  /*1440*/  IMAD R2, R27.reuse, R2, R6 ;  /* 0x000000021b027224 */ /* 0x040fe200078e0206 */
[C---:B------:R-:W-:Y:S01]  /*1450*/  ISETP.GT.U32.AND P1, PT, R27.reuse, R14, PT ;  /* 0x0000000e1b00720c */ /* 0x040fe20003f24070 */
[----:B------:R-:W-:Y:S01]  /*1460*/  @!P5 IMAD.IADD R12, R12, 0x1, -R27 ;  /* 0x000000010c0cd824 */ /* 0x000fe200078e0a1b */
[----:B------:R-:W1:Y:S01]  /*1470*/  LDC R26, c[0x0][0x234] ;  /* 0x00008d00ff1a7b82 */ /* 0x000e620000000800 */
[----:B------:R-:W-:Y:S01]  /*1480*/  IMAD.HI.U32 R6, R4, R15, RZ ;  /* 0x0000000f04067227 */ /* 0x000fe200078e00ff */
[----:B------:R-:W-:-:S02]  /*1490*/  ISETP.GT.U32.AND P5, PT, R27, R2, PT ;  /* 0x000000021b00720c */ /* 0x000fc40003fa4070 */
[----:B------:R-:W-:Y:S01]  /*14a0*/  R2UR UR7, R28 ;  /* 0x000000001c0772ca */ /* 0x000fe200000e0000 */
[----:B------:R-:W-:-:S04]  /*14b0*/  IMAD.HI.U32 R8, R4, R17, RZ ;  /* 0x0000001104087227 */ /* 0x000fc800078e00ff */
[--C-:B------:R-:W-:Y:S02]  /*14c0*/  @!P4 IMAD.IADD R0, R0, 0x1, -R27.reuse ;  /* 0x000000010000c824 */ /* 0x100fe400078e0a1b */
[----:B------:R-:W-:Y:S01]  /*14d0*/  @!P1 IMAD.IADD R14, R14, 0x1, -R27 ;  /* 0x000000010e0e9824 */ /* 0x000fe200078e0a1b */
[----:B------:R-:W-:Y:S01]  /*14e0*/  ISETP.GE.AND P1, PT, R7, RZ, PT ;  /* 0x000000ff0700720c */ /* 0x000fe20003f26270 */
[----:B------:R-:W-:Y:S01]  /*14f0*/  IMAD.HI.U32 R7, R4, R16, RZ ;  /* 0x0000001004077227 */ /* 0x000fe200078e00ff */
[----:B------:R-:W-:-:S03]  /*1500*/  ISETP.GT.U32.AND P4, PT, R27, R0, PT ;  /* 0x000000001b00720c */ /* 0x000fc60003f84070 */
[----:B------:R-:W-:Y:S02]  /*1510*/  @!P5 IMAD.IADD R2, R2, 0x1, -R27 ;  /* 0x000000010202d824 */ /* 0x000fe400078e0a1b */
[----:B------:R-:W-:Y:S02]  /*1520*/  IMAD.MOV R7, RZ, RZ, -R7 ;  /* 0x000000ffff077224 */ /* 0x000fe400078e0a07 */
[----:B------:R-:W-:Y:S01]  /*1530*/  @!P2 IMAD.MOV R12, RZ, RZ, -R12 ;  /* 0x000000ffff0ca224 */ /* 0x000fe200078e0a0c */
[C---:B------:R-:W-:Y:S01]  /*1540*/  ISETP.GT.U32.AND P5, PT, R27.reuse, R2, PT ;  /* 0x000000021b00720c */ /* 0x040fe20003fa4070 */
[----:B------:R-:W-:Y:S01]  /*1550*/  IMAD.MOV R6, RZ, RZ, -R6 ;  /* 0x000000ffff067224 */ /* 0x000fe200078e0a06 */
[----:B------:R-:W-:Y:S01]  /*1560*/  ISETP.GE.AND P2, PT, R18, RZ, PT ;  /* 0x000000ff1200720c */ /* 0x000fe20003f46270 */
[----:B------:R-:W-:Y:S02]  /*1570*/  IMAD.MOV R18, RZ, RZ, -R8 ;  /* 0x000000ffff127224 */ /* 0x000fe400078e0a08 */
[----:B------:R-:W-:-:S02]  /*1580*/  IMAD R8, R27, R7, R16 ;  /* 0x000000071b087224 */ /* 0x000fc400078e0210 */
[C---:B------:R-:W-:Y:S02]  /*1590*/  IMAD R6, R27.reuse, R6, R15 ;  /* 0x000000061b067224 */ /* 0x040fe400078e020f */
[C---:B------:R-:W-:Y:S01]  /*15a0*/  IMAD R15, R27.reuse, R18, R17 ;  /* 0x000000121b0f7224 */ /* 0x040fe200078e0211 */
[----:B------:R-:W-:Y:S01]  /*15b0*/  IABS R18, R30 ;  /* 0x0000001e00127213 */ /* 0x000fe20000000000 */
[--C-:B------:R-:W-:Y:S01]  /*15c0*/  @!P4 IMAD.IADD R0, R0, 0x1, -R27.reuse ;  /* 0x000000010000c824 */ /* 0x100fe200078e0a1b */
[C---:B------:R-:W-:Y:S01]  /*15d0*/  ISETP.GT.U32.AND P4, PT, R27.reuse, R8, PT ;  /* 0x000000081b00720c */ /* 0x040fe20003f84070 */
[----:B------:R-:W-:Y:S01]  /*15e0*/  @!P5 IMAD.IADD R2, R2, 0x1, -R27 ;  /* 0x000000010202d824 */ /* 0x000fe200078e0a1b */
[C---:B------:R-:W-:Y:S01]  /*15f0*/  ISETP.GT.U32.AND P5, PT, R27.reuse, R15, PT ;  /* 0x0000000f1b00720c */ /* 0x040fe20003fa4070 */
[----:B------:R-:W-:Y:S01]  /*1600*/  @!P6 IMAD.MOV R14, RZ, RZ, -R14 ;  /* 0x000000ffff0ee224 */ /* 0x000fe200078e0a0e */
[----:B------:R-:W-:Y:S01]  /*1610*/  ISETP.GT.U32.AND P6, PT, R27, R6, PT ;  /* 0x000000061b00720c */ /* 0x000fe20003fc4070 */
[----:B------:R-:W-:-:S04]  /*1620*/  IMAD.HI.U32 R7, R4, R18, RZ ;  /* 0x0000001204077227 */ /* 0x000fc800078e00ff */
[----:B------:R-:W-:-:S04]  /*1630*/  IMAD.HI.U32 R16, R4, R20, RZ ;  /* 0x0000001404107227 */ /* 0x000fc800078e00ff */
[--C-:B------:R-:W-:Y:S02]  /*1640*/  @!P4 IMAD.IADD R8, R8, 0x1, -R27.reuse ;  /* 0x000000010808c824 */ /* 0x100fe400078e0a1b */
[--C-:B------:R-:W-:Y:S02]  /*1650*/  @!P5 IMAD.IADD R15, R15, 0x1, -R27.reuse ;  /* 0x000000010f0fd824 */ /* 0x100fe400078e0a1b */
[----:B------:R-:W-:Y:S01]  /*1660*/  @!P6 IMAD.IADD R6, R6, 0x1, -R27 ;  /* 0x000000010606e824 */ /* 0x000fe200078e0a1b */
[C---:B------:R-:W-:Y:S01]  /*1670*/  ISETP.GT.U32.AND P4, PT, R27.reuse, R8, PT ;  /* 0x000000081b00720c */ /* 0x040fe20003f84070 */
[----:B------:R-:W-:Y:S01]  /*1680*/  IMAD.MOV R7, RZ, RZ, -R7 ;  /* 0x000000ffff077224 */ /* 0x000fe200078e0a07 */
[C---:B------:R-:W-:Y:S01]  /*1690*/  ISETP.GT.U32.AND P5, PT, R27.reuse, R15, PT ;  /* 0x0000000f1b00720c */ /* 0x040fe20003fa4070 */
[----:B------:R-:W-:Y:S01]  /*16a0*/  IMAD.MOV R21, RZ, RZ, -R16 ;  /* 0x000000ffff157224 */ /* 0x000fe200078e0a10 */
[C---:B------:R-:W-:Y:S01]  /*16b0*/  ISETP.GT.U32.AND P6, PT, R27.reuse, R6, PT ;  /* 0x000000061b00720c */ /* 0x040fe20003fc4070 */
[----:B------:R-:W-:-:S02]  /*16c0*/  IMAD R16, R27, R7, R18 ;  /* 0x000000071b107224 */ /* 0x000fc400078e0212 */
[----:B------:R-:W-:Y:S01]  /*16d0*/  IMAD R18, R27, R21, R20 ;  /* 0x000000151b127224 */ /* 0x000fe200078e0214 */
[----:B------:R-:W-:Y:S01]  /*16e0*/  IABS R21, R39 ;  /* 0x0000002700157213 */ /* 0x000fe20000000000 */
[----:B------:R-:W-:-:S04]  /*16f0*/  IMAD.HI.U32 R17, R4, R22, RZ ;  /* 0x0000001604117227 */ /* 0x000fc800078e00ff */
[--C-:B------:R-:W-:Y:S01]  /*1700*/  @!P4 IMAD.IADD R8, R8, 0x1, -R27.reuse ;  /* 0x000000010808c824 */ /* 0x100fe200078e0a1b */
[----:B------:R-:W-:Y:S01]  /*1710*/  ISETP.GT.U32.AND P4, PT, R27, R16, PT ;  /* 0x000000101b00720c */ /* 0x000fe20003f84070 */
[----:B------:R-:W-:Y:S01]  /*1720*/  @!P5 IMAD.IADD R15, R15, 0x1, -R27 ;  /* 0x000000010f0fd824 */ /* 0x000fe200078e0a1b */
[C---:B------:R-:W-:Y:S01]  /*1730*/  ISETP.GT.U32.AND P5, PT, R27.reuse, R18, PT ;  /* 0x000000121b00720c */ /* 0x040fe20003fa4070 */
[----:B------:R-:W-:Y:S02]  /*1740*/  IMAD.MOV R17, RZ, RZ, -R17 ;  /* 0x000000ffff117224 */ /* 0x000fe400078e0a11 */
[----:B------:R-:W-:Y:S01]  /*1750*/  @!P6 IMAD.IADD R6, R6, 0x1, -R27 ;  /* 0x000000010606e824 */ /* 0x000fe200078e0a1b */
[----:B------:R-:W-:Y:S01]  /*1760*/  ISETP.GE.AND P6, PT, R24, RZ, PT ;  /* 0x000000ff1800720c */ /* 0x000fe20003fc6270 */
[----:B------:R-:W-:Y:S01]  /*1770*/  IMAD.MOV R24, RZ, RZ, -R19 ;  /* 0x000000ffff187224 */ /* 0x000fe200078e0a13 */
[----:B------:R-:W-:Y:S01]  /*1780*/  IABS R19, R38 ;  /* 0x0000002600137213 */ /* 0x000fe20000000000 */
[----:B------:R-:W-:-:S02]  /*1790*/  IMAD R20, R27, R17, R22 ;  /* 0x000000111b147224 */ /* 0x000fc400078e0216 */
[C---:B------:R-:W-:Y:S01]  /*17a0*/  IMAD R22, R27.reuse, R24, R23 ;  /* 0x000000181b167224 */ /* 0x040fe200078e0217 */
[----:B------:R-:W-:Y:S01]  /*17b0*/  IABS R23, R37 ;  /* 0x0000002500177213 */ /* 0x000fe20000000000 */
[--C-:B------:R-:W-:Y:S01]  /*17c0*/  @!P4 IMAD.IADD R16, R16, 0x1, -R27.reuse ;  /* 0x000000011010c824 */ /* 0x100fe200078e0a1b */
[C---:B------:R-:W-:Y:S01]  /*17d0*/  ISETP.GT.U32.AND P4, PT, R27.reuse, R20, PT ;  /* 0x000000141b00720c */ /* 0x040fe20003f84070 */
[----:B------:R-:W-:Y:S02]  /*17e0*/  IMAD.MOV.U32 R7, RZ, RZ, R0 ;  /* 0x000000ffff077224 */ /* 0x000fe400078e0000 */
[----:B------:R-:W-:Y:S01]  /*17f0*/  @!P5 IMAD.IADD R18, R18, 0x1, -R27 ;  /* 0x000000011212d824 */ /* 0x000fe200078e0a1b */
[----:B------:R-:W-:Y:S01]  /*1800*/  ISETP.GT.U32.AND P5, PT, R27, R16, PT ;  /* 0x000000101b00720c */ /* 0x000fe20003fa4070 */
[----:B------:R-:W-:-:S04]  /*1810*/  IMAD.HI.U32 R0, R4, R23, RZ ;  /* 0x0000001704007227 */ /* 0x000fc800078e00ff */
[----:B------:R-:W-:Y:S01]  /*1820*/  @!P3 IMAD.MOV R7, RZ, RZ, -R7 ;  /* 0x000000ffff07b224 */ /* 0x000fe200078e0a07 */
[C---:B------:R-:W-:Y:S01]  /*1830*/  ISETP.GT.U32.AND P3, PT, R27.reuse, R22, PT ;  /* 0x000000161b00720c */ /* 0x040fe20003f64070 */
[----:B------:R-:W-:Y:S02]  /*1840*/  IMAD.MOV R24, RZ, RZ, -R0 ;  /* 0x000000ffff187224 */ /* 0x000fe400078e0a00 */
[----:B------:R-:W-:Y:S01]  /*1850*/  @!P4 IMAD.IADD R20, R20, 0x1, -R27 ;  /* 0x000000011414c824 */ /* 0x000fe200078e0a1b */
[C---:B------:R-:W-:Y:S01]  /*1860*/  ISETP.GT.U32.AND P4, PT, R27.reuse, R18, PT ;  /* 0x000000121b00720c */ /* 0x040fe20003f84070 */
[C---:B------:R-:W-:Y:S02]  /*1870*/  IMAD R23, R27.reuse, R24, R23 ;  /* 0x000000181b177224 */ /* 0x040fe400078e0217 */
[----:B------:R-:W-:Y:S02]  /*1880*/  @!P5 IMAD.IADD R16, R16, 0x1, -R27 ;  /* 0x000000011010d824 */ /* 0x000fe400078e0a1b */
[----:B------:R-:W-:Y:S01]  /*1890*/  IMAD.HI.U32 R0, R4, R25, RZ ;  /* 0x0000001904007227 */ /* 0x000fe200078e00ff */
[----:B------:R-:W-:-:S03]  /*18a0*/  ISETP.GT.U32.AND P5, PT, R27, R23, PT ;  /* 0x000000171b00720c */ /* 0x000fc60003fa4070 */
[----:B------:R-:W-:Y:S01]  /*18b0*/  @!P0 IMAD.MOV R2, RZ, RZ, -R2 ;  /* 0x000000ffff028224 */ /* 0x000fe200078e0a02 */
[----:B------:R-:W-:Y:S01]  /*18c0*/  ISETP.GT.U32.AND P0, PT, R27, R20, PT ;  /* 0x000000141b00720c */ /* 0x000fe20003f04070 */
[----:B------:R-:W-:Y:S02]  /*18d0*/  @!P3 IMAD.IADD R22, R22, 0x1, -R27 ;  /* 0x000000011616b824 */ /* 0x000fe400078e0a1b */
[----:B------:R-:W-:-:S03]  /*18e0*/  IMAD.HI.U32 R17, R4, R19, RZ ;  /* 0x0000001304117227 */ /* 0x000fc600078e00ff */
[----:B------:R-:W-:Y:S01]  /*18f0*/  ISETP.GT.U32.AND P3, PT, R27, R22, PT ;  /* 0x000000161b00720c */ /* 0x000fe20003f64070 */
[----:B------:R-:W-:Y:S02]  /*1900*/  IMAD.MOV R24, RZ, RZ, -R0 ;  /* 0x000000ffff187224 */ /* 0x000fe400078e0a00 */
[----:B------:R-:W-:-:S04]  /*1910*/  IMAD.HI.U32 R4, R4, R21, RZ ;  /* 0x0000001504047227 */ /* 0x000fc800078e00ff */
[----:B------:R-:W-:Y:S02]  /*1920*/  IMAD.MOV R0, RZ, RZ, -R17 ;  /* 0x000000ffff007224 */ /* 0x000fe400078e0a11 */
[C---:B------:R-:W-:Y:S02]  /*1930*/  IMAD R25, R27.reuse, R24, R25 ;  /* 0x000000181b197224 */ /* 0x040fe400078e0219 */
[----:B------:R-:W-:Y:S02]  /*1940*/  IMAD.MOV R24, RZ, RZ, -R4 ;  /* 0x000000ffff187224 */ /* 0x000fe400078e0a04 */
[----:B------:R-:W-:Y:S01]  /*1950*/  IMAD R4, R27, R0, R19 ;  /* 0x000000001b047224 */ /* 0x000fe200078e0213 */
[----:B------:R-:W-:Y:S01]  /*1960*/  SHF.R.U32.HI R0, RZ, 0x4, R156 ;  /* 0x00000004ff007819 */ /* 0x000fe2000001169c */
[----:B------:R-:W-:Y:S02]  /*1970*/  IMAD.MOV.U32 R17, RZ, RZ, R6 ;  /* 0x000000ffff117224 */ /* 0x000fe400078e0006 */
[--C-:B------:R-:W-:Y:S01]  /*1980*/  @!P5 IMAD.IADD R23, R23, 0x1, -R27.reuse ;  /* 0x000000011717d824 */ /* 0x100fe200078e0a1b */
[----:B------:R-:W-:Y:S01]  /*1990*/  ISETP.GE.AND P5, PT, R30, RZ, PT ;  /* 0x000000ff1e00720c */ /* 0x000fe20003fa6270 */
[----:B------:R-:W-:Y:S01]  /*19a0*/  @!P4 IMAD.IADD R18, R18, 0x1, -R27 ;  /* 0x000000011212c824 */ /* 0x000fe200078e0a1b */
[C---:B------:R-:W-:Y:S01]  /*19b0*/  ISETP.GT.U32.AND P4, PT, R27.reuse, R25, PT ;  /* 0x000000191b00720c */ /* 0x040fe20003f84070 */
[C---:B------:R-:W-:Y:S01]  /*19c0*/  IMAD R24, R27.reuse, R24, R21 ;  /* 0x000000181b187224 */ /* 0x040fe200078e0215 */
[----:B------:R-:W-:Y:S01]  /*19d0*/  SGXT.U32 R153, R0, 0xe ;  /* 0x0000000e0099781a */ /* 0x000fe20000000000 */
[----:B------:R-:W-:Y:S01]  /*19e0*/  @!P0 IMAD.IADD R20, R20, 0x1, -R27 ;  /* 0x0000000114148824 */ /* 0x000fe200078e0a1b */
[C---:B------:R-:W-:Y:S01]  /*19f0*/  ISETP.GT.U32.AND P0, PT, R27.reuse, R4, PT ;  /* 0x000000041b00720c */ /* 0x040fe20003f04070 */
[----:B------:R-:W-:Y:S01]  /*1a00*/  @!P1 IMAD.MOV R17, RZ, RZ, -R17 ;  /* 0x000000ffff119224 */ /* 0x000fe200078e0a11 */
[C---:B------:R-:W-:Y:S01]  /*1a10*/  ISETP.GT.U32.AND P1, PT, R27.reuse, R23, PT ;  /* 0x000000171b00720c */ /* 0x040fe20003f24070 */
[----:B------:R-:W-:Y:S01]  /*1a20*/  @!P3 IMAD.IADD R22, R22, 0x1, -R27 ;  /* 0x000000011616b824 */ /* 0x000fe200078e0a1b */
[----:B------:R-:W-:Y:S01]  /*1a30*/  ISETP.GT.U32.AND P3, PT, R27, R24, PT ;  /* 0x000000181b00720c */ /* 0x000fe20003f64070 */
[----:B------:R-:W-:Y:S01]  /*1a40*/  IMAD.MOV.U32 R19, RZ, RZ, R8 ;  /* 0x000000ffff137224 */ /* 0x000fe200078e0008 */
[----:B------:R-:W2:Y:S01]  /*1a50*/  LDC R30, c[0x0][0x240] ;  /* 0x00009000ff1e7b82 */ /* 0x000ea20000000800 */
[----:B------:R-:W-:-:S02]  /*1a60*/  @!P5 IMAD.MOV R16, RZ, RZ, -R16 ;  /* 0x000000ffff10d224 */ /* 0x000fc400078e0a10 */
[----:B------:R-:W-:Y:S01]  /*1a70*/  @!P4 IMAD.IADD R25, R25, 0x1, -R27 ;  /* 0x000000011919c824 */ /* 0x000fe200078e0a1b */
[----:B------:R-:W-:Y:S01]  /*1a80*/  IADD3 R0, P4, R153, 0x80, RZ ;  /* 0x0000008099007810 */ /* 0x000fe20007f9e0ff */
[----:B------:R-:W-:Y:S02]  /*1a90*/  @!P2 IMAD.MOV R19, RZ, RZ, -R19 ;  /* 0x000000ffff13a224 */ /* 0x000fe400078e0a13 */
[--C-:B------:R-:W-:Y:S01]  /*1aa0*/  @!P0 IMAD.IADD R4, R4, 0x1, -R27.reuse ;  /* 0x0000000104048824 */ /* 0x100fe200078e0a1b */
[----:B------:R-:W-:Y:S01]  /*1ab0*/  ISETP.GT.U32.AND P0, PT, R27, R25, PT ;  /* 0x000000191b00720c */ /* 0x000fe20003f04070 */
[--C-:B------:R-:W-:Y:S01]  /*1ac0*/  @!P1 IMAD.IADD R23, R23, 0x1, -R27.reuse ;  /* 0x0000000117179824 */ /* 0x100fe200078e0a1b */
[----:B------:R-:W-:Y:S01]  /*1ad0*/  ISETP.GE.AND P1, PT, R32, RZ, PT ;  /* 0x000000ff2000720c */ /* 0x000fe20003f26270 */
[----:B------:R-:W-:Y:S01]  /*1ae0*/  @!P3 IMAD.IADD R24, R24, 0x1, -R27 ;  /* 0x000000011818b824 */ /* 0x000fe200078e0a1b */
[C---:B------:R-:W-:Y:S01]  /*1af0*/  ISETP.GT.U32.AND P2, PT, R27.reuse, R4, PT ;  /* 0x000000041b00720c */ /* 0x040fe20003f44070 */
[----:B------:R-:W-:Y:S01]  /*1b00*/  IMAD.MOV.U32 R21, RZ, RZ, R15 ;  /* 0x000000ffff157224 */ /* 0x000fe200078e000f */
[----:B------:R-:W-:Y:S01]  /*1b10*/  R2UR UR4, R0 ;  /* 0x00000000000472ca */ /* 0x000fe200000e0000 */
[----:B------:R-:W-:Y:S01]  /*1b20*/  IMAD.MOV.U32 R0, RZ, RZ, RZ ;  /* 0x000000ffff007224 */ /* 0x000fe200078e00ff */
[----:B------:R-:W-:Y:S01]  /*1b30*/  ISETP.GT.U32.AND P5, PT, R27, R24, PT ;  /* 0x000000181b00720c */ /* 0x000fe20003fa4070 */
[----:B------:R-:W3:Y:S01]  /*1b40*/  LDC R15, c[0x0][0x23c] ;  /* 0x00008f00ff0f7b82 */ /* 0x000ee20000000800 */
[----:B------:R-:W-:Y:S01]  /*1b50*/  @!P6 IMAD.MOV R21, RZ, RZ, -R21 ;  /* 0x000000ffff15e224 */ /* 0x000fe200078e0a15 */
[----:B------:R-:W-:Y:S01]  /*1b60*/  ISETP.GE.AND P6, PT, R29, RZ, PT ;  /* 0x000000ff1d00720c */ /* 0x000fe20003fc6270 */
[----:B-1----:R-:W-:Y:S01]  /*1b70*/  IMAD R5, R5, R26, RZ ;  /* 0x0000001a05057224 */ /* 0x002fe200078e02ff */
[----:B------:R-:W-:Y:S01]  /*1b80*/  IADD3.X R0, R0, 0x40000040, RZ, P4, !PT ;  /* 0x4000004000007810 */ /* 0x000fe200027fe4ff */
[--C-:B------:R-:W-:Y:S01]  /*1b90*/  @!P0 IMAD.IADD R25, R25, 0x1, -R27.reuse ;  /* 0x0000000119198824 */ /* 0x100fe200078e0a1b */
[----:B------:R-:W-:Y:S01]  /*1ba0*/  ISETP.GE.AND P4, PT, R38, RZ, PT ;  /* 0x000000ff2600720c */ /* 0x000fe20003f86270 */
[----:B------:R-:W-:Y:S01]  /*1bb0*/  @!P1 IMAD.MOV R18, RZ, RZ, -R18 ;  /* 0x000000ffff129224 */ /* 0x000fe200078e0a12 */
[----:B------:R-:W-:Y:S01]  /*1bc0*/  ISETP.GE.AND P1, PT, R39, RZ, PT ;  /* 0x000000ff2700720c */ /* 0x000fe20003f26270 */
[--C-:B------:R-:W-:Y:S01]  /*1bd0*/  @!P2 IMAD.IADD R4, R4, 0x1, -R27.reuse ;  /* 0x000000010404a824 */ /* 0x100fe200078e0a1b */
[----:B------:R-:W1:Y:S01]  /*1be0*/  LDC.64 R28, c[0x0][0x218] ;  /* 0x00008600ff1c7b82 */ /* 0x000e620000000a00 */
[----:B------:R-:W-:Y:S01]  /*1bf0*/  ISETP.GE.AND P3, PT, R34, RZ, PT ;  /* 0x000000ff2200720c */ /* 0x000fe20003f66270 */
[----:B------:R-:W-:Y:S01]  /*1c00*/  @!P5 IMAD.IADD R24, R24, 0x1, -R27 ;  /* 0x000000011818d824 */ /* 0x000fe200078e0a1b */
[----:B------:R-:W-:Y:S01]  /*1c10*/  ISETP.GE.AND P0, PT, R36, RZ, PT ;  /* 0x000000ff2400720c */ /* 0x000fe20003f06270 */
[----:B------:R-:W-:Y:S01]  /*1c20*/  IMAD.MOV.U32 R27, RZ, RZ, R25 ;  /* 0x000000ffff1b7224 */ /* 0x000fe200078e0019 */
[----:B------:R-:W-:-:S02]  /*1c30*/  ISETP.GE.AND P2, PT, R37, RZ, PT ;  /* 0x000000ff2500720c */ /* 0x000fc40003f46270 */
[----:B------:R-:W-:Y:S02]  /*1c40*/  CS2R R36, SRZ ;  /* 0x0000000000247805 */ /* 0x000fe4000001ff00 */
[----:B------:R-:W-:Y:S01]  /*1c50*/  R2UR UR5, R0 ;  /* 0x00000000000572ca */ /* 0x000fe200000e0000 */
[----:B------:R-:W-:Y:S01]  /*1c60*/  @!P6 IMAD.MOV R27, RZ, RZ, -R27 ;  /* 0x000000ffff1be224 */ /* 0x000fe200078e0a1b */
[----:B------:R-:W-:Y:S01]  /*1c70*/  ISETP.NE.AND P5, PT, R3, RZ, PT ;  /* 0x000000ff0300720c */ /* 0x000fe20003fa5270 */
[----:B------:R-:W-:Y:S01]  /*1c80*/  @!P4 IMAD.MOV R4, RZ, RZ, -R4 ;  /* 0x000000ffff04c224 */ /* 0x000fe200078e0a04 */
[----:B------:R-:W-:Y:S01]  /*1c90*/  LOP3.LUT R0, RZ, R3, RZ, 0x33, !PT ;  /* 0x00000003ff007212 */ /* 0x000fe200078e33ff */
[----:B------:R-:W-:Y:S01]  /*1ca0*/  IMAD.MOV.U32 R3, RZ, RZ, R24 ;  /* 0x000000ffff037224 */ /* 0x000fe200078e0018 */
[----:B------:R-:W-:Y:S01]  /*1cb0*/  CS2R R38, SRZ ;  /* 0x0000000000267805 */ /* 0x000fe2000001ff00 */
[----:B------:R-:W-:Y:S01]  /*1cc0*/  @!P3 IMAD.MOV R20, RZ, RZ, -R20 ;  /* 0x000000ffff14b224 */ /* 0x000fe200078e0a14 */
[C---:B------:R-:W-:Y:S01]  /*1cd0*/  SEL R9, R0.reuse, R9, !P5 ;  /* 0x0000000900097207 */ /* 0x040fe20006800000 */
[----:B------:R-:W-:Y:S01]  /*1ce0*/  @!P1 IMAD.MOV R3, RZ, RZ, -R3 ;  /* 0x000000ffff039224 */ /* 0x000fe200078e0a03 */
[C---:B------:R-:W-:Y:S01]  /*1cf0*/  SEL R8, R0.reuse, R2, !P5 ;  /* 0x0000000200087207 */ /* 0x040fe20006800000 */
[----:B------:R-:W-:Y:S01]  /*1d00*/  @!P0 IMAD.MOV R22, RZ, RZ, -R22 ;  /* 0x000000ffff168224 */ /* 0x000fe200078e0a16 */
[C---:B------:R-:W-:Y:S01]  /*1d10*/  SEL R24, R0.reuse, R4, !P5 ;  /* 0x0000000400187207 */ /* 0x040fe20006800000 */
[----:B------:R-:W-:Y:S01]  /*1d20*/  @!P2 IMAD.MOV R23, RZ, RZ, -R23 ;  /* 0x000000ffff17a224 */ /* 0x000fe200078e0a17 */
[C---:B------:R-:W-:Y:S01]  /*1d30*/  SEL R25, R0.reuse, R3, !P5 ;  /* 0x0000000300197207 */ /* 0x040fe20006800000 */
[----:B------:R-:W-:Y:S01]  /*1d40*/  IMAD R3, R35, R26, RZ ;  /* 0x0000001a23037224 */ /* 0x000fe200078e02ff */
[----:B------:R-:W-:Y:S01]  /*1d50*/  SEL R6, R0, R12, !P5 ;  /* 0x0000000c00067207 */ /* 0x000fe20006800000 */
[----:B---3--:R-:W-:Y:S01]  /*1d60*/  IMAD R4, R152, R15, RZ ;  /* 0x0000000f98047224 */ /* 0x008fe200078e02ff */
[C---:B------:R-:W-:Y:S01]  /*1d70*/  SEL R14, R0.reuse, R14, !P5 ;  /* 0x0000000e000e7207 */ /* 0x040fe20006800000 */
[----:B------:R-:W-:Y:S01]  /*1d80*/  IMAD R2, R33, R26, RZ ;  /* 0x0000001a21027224 */ /* 0x000fe200078e02ff */
[C---:B------:R-:W-:Y:S01]  /*1d90*/  SEL R7, R0.reuse, R7, !P5 ;  /* 0x0000000700077207 */ /* 0x040fe20006800000 */
[-C--:B--2---:R-:W-:Y:S01]  /*1da0*/  IMAD R9, R9, R30.reuse, RZ ;  /* 0x0000001e09097224 */ /* 0x084fe200078e02ff */
[----:B------:R-:W-:Y:S01]  /*1db0*/  SEL R17, R0, R17, !P5 ;  /* 0x0000001100117207 */ /* 0x000fe20006800000 */
[-C--:B------:R-:W-:Y:S01]  /*1dc0*/  IMAD R6, R6, R30.reuse, RZ ;  /* 0x0000001e06067224 */ /* 0x080fe200078e02ff */
[----:B------:R-:W-:Y:S01]  /*1dd0*/  SEL R19, R0, R19, !P5 ;  /* 0x0000001300137207 */ /* 0x000fe20006800000 */
[-C--:B------:R-:W-:Y:S01]  /*1de0*/  IMAD R14, R14, R30.reuse, RZ ;  /* 0x0000001e0e0e7224 */ /* 0x080fe200078e02ff */
[C---:B------:R-:W-:Y:S01]  /*1df0*/  SEL R21, R0.reuse, R21, !P5 ;  /* 0x0000001500157207 */ /* 0x040fe20006800000 */
[----:B------:R-:W-:Y:S01]  /*1e00*/  IMAD R7, R7, R30, RZ ;  /* 0x0000001e07077224 */ /* 0x000fe200078e02ff */
[----:B------:R-:W-:Y:S01]  /*1e10*/  SEL R16, R0, R16, !P5 ;  /* 0x0000001000107207 */ /* 0x000fe20006800000 */
[----:B------:R-:W-:Y:S01]  /*1e20*/  IMAD R8, R8, R30, RZ ;  /* 0x0000001e08087224 */ /* 0x000fe200078e02ff */
[C---:B------:R-:W-:Y:S01]  /*1e30*/  SEL R18, R0.reuse, R18, !P5 ;  /* 0x0000001200127207 */ /* 0x040fe20006800000 */
[----:B------:R-:W-:Y:S01]  /*1e40*/  IMAD R17, R17, R30, RZ ;  /* 0x0000001e11117224 */ /* 0x000fe200078e02ff */
[C---:B------:R-:W-:Y:S01]  /*1e50*/  SEL R20, R0.reuse, R20, !P5 ;  /* 0x0000001400147207 */ /* 0x040fe20006800000 */
[----:B------:R-:W-:Y:S01]  /*1e60*/  IMAD R19, R19, R30, RZ ;  /* 0x0000001e13137224 */ /* 0x000fe200078e02ff */
[C---:B------:R-:W-:Y:S01]  /*1e70*/  SEL R22, R0.reuse, R22, !P5 ;  /* 0x0000001600167207 */ /* 0x040fe20006800000 */
[-C--:B------:R-:W-:Y:S01]  /*1e80*/  IMAD R21, R21, R30.reuse, RZ ;  /* 0x0000001e15157224 */ /* 0x080fe200078e02ff */
[----:B------:R-:W-:Y:S01]  /*1e90*/  SEL R23, R0, R23, !P5 ;  /* 0x0000001700177207 */ /* 0x000fe20006800000 */
[----:B------:R-:W-:Y:S01]  /*1ea0*/  IMAD R16, R16, R30, RZ ;  /* 0x0000001e10107224 */ /* 0x000fe200078e02ff */
[----:B------:R-:W-:Y:S01]  /*1eb0*/  SEL R27, R0, R27, !P5 ;  /* 0x0000001b001b7207 */ /* 0x000fe20006800000 */
[----:B------:R-:W-:Y:S01]  /*1ec0*/  IMAD R0, R31, R26, RZ ;  /* 0x0000001a1f007224 */ /* 0x000fe200078e02ff */
[----:B0-----:R-:W-:Y:S01]  /*1ed0*/  LEA R186, P2, R3, R188, 0x1 ;  /* 0x000000bc03ba7211 */ /* 0x001fe200078408ff */
[----:B------:R-:W-:Y:S01]  /*1ee0*/  IMAD R18, R18, R30, RZ ;  /* 0x0000001e12127224 */ /* 0x000fe200078e02ff */
[----:B-1----:R-:W-:Y:S01]  /*1ef0*/  LEA R26, P4, R4, R28, 0x1 ;  /* 0x0000001c041a7211 */ /* 0x002fe200078808ff */
[----:B------:R-:W-:Y:S01]  /*1f00*/  IMAD R20, R20, R30, RZ ;  /* 0x0000001e14147224 */ /* 0x000fe200078e02ff */
[----:B------:R-:W-:Y:S01]  /*1f10*/  LEA R192, P1, R2, R188, 0x1 ;  /* 0x000000bc02c07211 */ /* 0x000fe200078208ff */
[----:B------:R-:W-:Y:S01]  /*1f20*/  IMAD R22, R22, R30, RZ ;  /* 0x0000001e16167224 */ /* 0x000fe200078e02ff */
[----:B------:R-:W-:Y:S01]  /*1f30*/  LEA R190, P0, R0, R188, 0x1 ;  /* 0x000000bc00be7211 */ /* 0x000fe200078008ff */
[-C--:B------:R-:W-:Y:S01]  /*1f40*/  IMAD R23, R23, R30.reuse, RZ ;  /* 0x0000001e17177224 */ /* 0x080fe200078e02ff */
[-C--:B------:R-:W-:Y:S01]  /*1f50*/  LEA.HI.X.SX32 R187, R3, R189.reuse, 0x1, P2 ;  /* 0x000000bd03bb7211 */ /* 0x080fe200010f0eff */
[----:B------:R-:W0:Y:S01]  /*1f60*/  LDC R12, c[0x0][0x238] ;  /* 0x00008e00ff0c7b82 */ /* 0x000e220000000800 */
[-C--:B------:R-:W-:Y:S01]  /*1f70*/  LEA.HI.X.SX32 R193, R2, R189.reuse, 0x1, P1 ;  /* 0x000000bd02c17211 */ /* 0x080fe200008f0eff */
[----:B------:R-:W-:Y:S01]  /*1f80*/  IMAD R24, R24, R30, RZ ;  /* 0x0000001e18187224 */ /* 0x000fe200078e02ff */
[----:B------:R-:W-:Y:S01]  /*1f90*/  LEA R3, P2, R9, R26, 0x1 ;  /* 0x0000001a09037211 */ /* 0x000fe200078408ff */
[-C--:B------:R-:W-:Y:S01]  /*1fa0*/  IMAD R25, R25, R30.reuse, RZ ;  /* 0x0000001e19197224 */ /* 0x080fe200078e02ff */
[----:B------:R-:W-:Y:S01]  /*1fb0*/  LEA.HI.X.SX32 R191, R0, R189, 0x1, P0 ;  /* 0x000000bd00bf7211 */ /* 0x000fe200000f0eff */
[----:B------:R-:W-:Y:S01]  /*1fc0*/  IMAD R27, R27, R30, RZ ;  /* 0x0000001e1b1b7224 */ /* 0x000fe200078e02ff */
[-C--:B------:R-:W-:Y:S01]  /*1fd0*/  LEA R2, P1, R6, R26.reuse, 0x1 ;  /* 0x0000001a06027211 */ /* 0x080fe200078208ff */
[----:B------:R1:W-:Y:S01]  /*1fe0*/  STL [R1+0x1d8], R3 ;  /* 0x0001d80301007387 */ /* 0x0003e20000100800 */
[----:B------:R-:W-:Y:S01]  /*1ff0*/  LEA R0, P0, R14, R26, 0x1 ;  /* 0x0000001a0e007211 */ /* 0x000fe200078008ff */
[----:B------:R-:W-:Y:S01]  /*2000*/  UIADD3.64 UR14, UR4, 0x180, URZ ;  /* 0x00000180040e7897 */ /* 0x000fe2000fffe03f */
[----:B------:R-:W-:Y:S01]  /*2010*/  LEA.HI.X.SX32 R4, R4, R29, 0x1, P4 ;  /* 0x0000001d04047211 */ /* 0x000fe200020f0eff */
[----:B------:R2:W-:Y:S01]  /*2020*/  STL [R1+0x1e0], R2 ;  /* 0x0001e00201007387 */ /* 0x0005e20000100800 */
[C---:B------:R-:W-:Y:S01]  /*2030*/  LEA R188, P3, R5.reuse, R188, 0x1 ;  /* 0x000000bc05bc7211 */ /* 0x040fe200078608ff */
[----:B------:R-:W-:Y:S01]  /*2040*/  UIADD3.64 UR10, UR4, 0x200, URZ ;  /* 0x00000200040a7897 */ /* 0x000fe2000fffe03f */
[----:B------:R-:W-:Y:S01]  /*2050*/  CS2R R30, SRZ ;  /* 0x00000000001e7805 */ /* 0x000fe2000001ff00 */
[----:B------:R3:W-:Y:S01]  /*2060*/  STL [R1+0x1e8], R0 ;  /* 0x0001e80001007387 */ /* 0x0007e20000100800 */
[----:B------:R-:W-:Y:S01]  /*2070*/  LEA.HI.X.SX32 R189, R5, R189, 0x1, P3 ;  /* 0x000000bd05bd7211 */ /* 0x000fe200018f0eff */
[----:B------:R-:W-:Y:S01]  /*2080*/  UIADD3.64 UR14, UR4, 0x280, URZ ;  /* 0x00000280040e7897 */ /* 0x000fe2000fffe03f */
[----:B-1----:R-:W-:Y:S01]  /*2090*/  LEA R3, P4, R7, R26, 0x1 ;  /* 0x0000001a07037211 */ /* 0x002fe200078808ff */
[----:B------:R-:W-:Y:S01]  /*20a0*/  UIADD3.64 UR10, UR4, 0x300, URZ ;  /* 0x00000300040a7897 */ /* 0x000fe2000fffe03f */
[----:B------:R-:W-:-:S02]  /*20b0*/  CS2R R32, SRZ ;  /* 0x0000000000207805 */ /* 0x000fc4000001ff00 */
[-C--:B--2---:R-:W-:Y:S01]  /*20c0*/  LEA R2, P6, R8, R26.reuse, 0x1 ;  /* 0x0000001a08027211 */ /* 0x084fe200078c08ff */
[----:B------:R-:W-:Y:S01]  /*20d0*/  UIADD3.64 UR14, UR4, 0x380, URZ ;  /* 0x00000380040e7897 */ /* 0x000fe2000fffe03f */
[----:B------:R1:W-:Y:S01]  /*20e0*/  STL [R1+0x1f0], R3 ;  /* 0x0001f00301007387 */ /* 0x0003e20000100800 */
[----:B0-----:R-:W-:Y:S01]  /*20f0*/  IMAD R29, R12, 0x3f, RZ ;  /* 0x0000003f0c1d7824 */ /* 0x001fe200078e02ff */
[-C--:B---3--:R-:W-:Y:S01]  /*2100*/  LEA R0, P5, R17, R26.reuse, 0x1 ;  /* 0x0000001a11007211 */ /* 0x088fe200078a08ff */
[----:B------:R-:W-:Y:S01]  /*2110*/  UIADD3.64 UR10, UR4, 0x400, URZ ;  /* 0x00000400040a7897 */ /* 0x000fe2000fffe03f */
[----:B------:R0:W-:Y:S01]  /*2120*/  STL [R1+0x1f8], R2 ;  /* 0x0001f80201007387 */ /* 0x0001e20000100800 */
[----:B------:R-:W-:Y:S01]  /*2130*/  UIADD3.64 UR14, UR4, 0x480, URZ ;  /* 0x00000480040e7897 */ /* 0x000fe2000fffe03f */
[----:B------:R-:W-:Y:S01]  /*2140*/  CS2R R34, SRZ ;  /* 0x0000000000227805 */ /* 0x000fe2000001ff00 */
[----:B------:R-:W-:Y:S01]  /*2150*/  UIADD3.64 UR10, UR4, 0x500, URZ ;  /* 0x00000500040a7897 */ /* 0x000fe2000fffe03f */
[----:B------:R2:W-:Y:S01]  /*2160*/  STL [R1+0x200], R0 ;  /* 0x0002000001007387 */ /* 0x0005e20000100800 */
[----:B------:R-:W-:Y:S01]  /*2170*/  UIADD3.64 UR14, UR4, 0x580, URZ ;  /* 0x00000580040e7897 */ /* 0x000fe2000fffe03f */
[----:B-1----:R-:W-:Y:S01]  /*2180*/  LEA R3, P3, R19, R26, 0x1 ;  /* 0x0000001a13037211 */ /* 0x002fe200078608ff */
[----:B------:R-:W-:-:S02]  /*2190*/  UIADD3.64 UR10, UR4, 0x600, URZ ;  /* 0x00000600040a7897 */ /* 0x000fc4000fffe03f */
[----:B------:R-:W-:Y:S01]  /*21a0*/  UIADD3.64 UR14, UR4, 0x680, URZ ;  /* 0x00000680040e7897 */ /* 0x000fe2000fffe03f */
[----:B0-----:R-:W-:Y:S01]  /*21b0*/  LEA.HI.X.SX32 R2, R9, R4, 0x1, P2 ;  /* 0x0000000409027211 */ /* 0x001fe200010f0eff */
[----:B------:R0:W-:Y:S01]  /*21c0*/  STL [R1+0x208], R3 ;  /* 0x0002080301007387 */ /* 0x0001e20000100800 */
[----:B------:R-:W-:Y:S01]  /*21d0*/  IMAD R9, R12, 0x3e, RZ ;  /* 0x0000003e0c097824 */ /* 0x000fe200078e02ff */
[----:B------:R-:W-:Y:S01]  /*21e0*/  UIADD3.64 UR10, UR4, 0x700, URZ ;  /* 0x00000700040a7897 */ /* 0x000fe2000fffe03f */
[----:B--2---:R-:W-:Y:S01]  /*21f0*/  LEA R0, P2, R21, R26, 0x1 ;  /* 0x0000001a15007211 */ /* 0x004fe200078408ff */
[----:B------:R1:W-:Y:S01]  /*2200*/  STL [R1+0x1d4], R2 ;  /* 0x0001d40201007387 */ /* 0x0003e20000100800 */
[----:B------:R-:W-:Y:S02]  /*2210*/  UIADD3.64 UR14, UR4, 0x780, URZ ;  /* 0x00000780040e7897 */ /* 0x000fe4000fffe03f */
[----:B------:R-:W-:Y:S01]  /*2220*/  UIADD3.64 UR10, UR4, 0x800, URZ ;  /* 0x00000800040a7897 */ /* 0x000fe2000fffe03f */
[----:B------:R2:W-:Y:S01]  /*2230*/  STL [R1+0x210], R0 ;  /* 0x0002100001007387 */ /* 0x0005e20000100800 */
[----:B------:R-:W-:Y:S01]  /*2240*/  UIADD3.64 UR14, UR4, 0x880, URZ ;  /* 0x00000880040e7897 */ /* 0x000fe2000fffe03f */
[----:B0-----:R-:W-:Y:S01]  /*2250*/  LEA.HI.X.SX32 R3, R6, R4, 0x1, P1 ;  /* 0x0000000406037211 */ /* 0x001fe200008f0eff */
[----:B------:R-:W-:-:S02]  /*2260*/  UIADD3.64 UR10, UR4, 0x900, URZ ;  /* 0x00000900040a7897 */ /* 0x000fc4000fffe03f */
[----:B------:R-:W-:Y:S01]  /*2270*/  UIADD3.64 UR14, UR4, 0x980, URZ ;  /* 0x00000980040e7897 */ /* 0x000fe2000fffe03f */
[----:B-1----:R-:W-:Y:S01]  /*2280*/  LEA R2, P1, R16, R26, 0x1 ;  /* 0x0000001a10027211 */ /* 0x002fe200078208ff */
[----:B------:R0:W-:Y:S01]  /*2290*/  STL [R1+0x1dc], R3 ;  /* 0x0001dc0301007387 */ /* 0x0001e20000100800 */
[----:B------:R-:W-:Y:S01]  /*22a0*/  UIADD3.64 UR10, UR4, 0xa00, URZ ;  /* 0x00000a00040a7897 */ /* 0x000fe2000fffe03f */
[----:B--2---:R-:W-:Y:S02]  /*22b0*/  LEA.HI.X.SX32 R0, R14, R4, 0x1, P0 ;  /* 0x000000040e007211 */ /* 0x004fe400000f0eff */
[----:B------:R1:W-:Y:S01]  /*22c0*/  STL [R1+0x21c], R2 ;  /* 0x00021c0201007387 */ /* 0x0003e20000100800 */
[----:B------:R-:W-:Y:S01]  /*22d0*/  IMAD R14, R12, 0x28, RZ ;  /* 0x000000280c0e7824 */ /* 0x000fe200078e02ff */
[----:B------:R-:W-:Y:S02]  /*22e0*/  UIADD3.64 UR8, UR4, 0x80, URZ ;  /* 0x0000008004087897 */ /* 0x000fe4000fffe03f */
[----:B------:R2:W-:Y:S01]  /*22f0*/  STL [R1+0x1e4], R0 ;  /* 0x0001e40001007387 */ /* 0x0005e20000100800 */
[----:B------:R-:W-:Y:S01]  /*2300*/  UIADD3.64 UR12, UR4, 0x100, URZ ;  /* 0x00000100040c7897 */ /* 0x000fe2000fffe03f */
[----:B0-----:R-:W-:Y:S01]  /*2310*/  LEA R3, P0, R18, R26, 0x1 ;  /* 0x0000001a12037211 */ /* 0x001fe200078008ff */
[----:B------:R-:W-:-:S02]  /*2320*/  UIADD3.64 UR20, UR4, 0xa80, URZ ;  /* 0x00000a8004147897 */ /* 0x000fc4000fffe03f */
[----:B------:R-:W-:Y:S01]  /*2330*/  UIADD3.64 UR24, UR4, 0xb00, URZ ;  /* 0x00000b0004187897 */ /* 0x000fe2000fffe03f */
[----:B-1----:R-:W-:Y:S01]  /*2340*/  LEA.HI.X.SX32 R2, R7, R4, 0x1, P4 ;  /* 0x0000000407027211 */ /* 0x002fe200020f0eff */
[----:B------:R0:W-:Y:S01]  /*2350*/  STL [R1+0x22c], R3 ;  /* 0x00022c0301007387 */ /* 0x0001e20000100800 */
[----:B------:R-:W-:Y:S01]  /*2360*/  UIADD3.64 UR28, UR4, 0xb80, URZ ;  /* 0x00000b80041c7897 */ /* 0x000fe2000fffe03f */
[----:B--2---:R-:W-:Y:S02]  /*2370*/  LEA R0, P4, R20, R26, 0x1 ;  /* 0x0000001a14007211 */ /* 0x004fe400078808ff */
        /* <DEDUP_REMOVED lines=8> */
[C---:B-1----:R-:W-:Y:S01]  /*2400*/  LEA R2, P6, R22.reuse, R26, 0x1 ;  /* 0x0000001a16027211 */ /* 0x042fe200078c08ff */
[----:B------:R0:W-:Y:S01]  /*2410*/  STL [R1+0x1f4], R3 ;  /* 0x0001f40301007387 */ /* 0x0001e20000100800 */
[----:B------:R-:W-:Y:S01]  /*2420*/  UIADD3.64 UR52, UR4, 0xe80, URZ ;  /* 0x00000e8004347897 */ /* 0x000fe2000fffe03f */
[-C--:B--2---:R-:W-:Y:S02]  /*2430*/  LEA.HI.X.SX32 R0, R17, R4.reuse, 0x1, P5 ;  /* 0x0000000411007211 */ /* 0x084fe400028f0eff */
[----:B------:R1:W-:Y:S01]  /*2440*/  STL [R1+0x240], R2 ;  /* 0x0002400201007387 */ /* 0x0003e20000100800 */
[----:B------:R-:W-:Y:S01]  /*2450*/  LEA.HI.X.SX32 R5, R22, R4, 0x1, P6 ;  /* 0x0000000416057211 */ /* 0x000fe200030f0eff */
[----:B------:R-:W-:Y:S01]  /*2460*/  IMAD R17, R12, 0x3d, RZ ;  /* 0x0000003d0c117824 */ /* 0x000fe200078e02ff */
[----:B------:R-:W-:Y:S01]  /*2470*/  UIADD3.64 UR56, UR4, 0xf00, URZ ;  /* 0x00000f0004387897 */ /* 0x000fe2000fffe03f */
[----:B------:R2:W-:Y:S01]  /*2480*/  STL [R1+0x1fc], R0 ;  /* 0x0001fc0001007387 */ /* 0x0005e20000100800 */
[----:B------:R-:W-:Y:S01]  /*2490*/  UIADD3.64 UR10, UR6, 0x2, URZ ;  /* 0x00000002060a7897 */ /* 0x000fe2000fffe03f */
[----:B0-----:R-:W-:Y:S01]  /*24a0*/  LEA R3, P5, R23, R26, 0x1 ;  /* 0x0000001a17037211 */ /* 0x001fe200078a08ff */
[----:B------:R-:W-:Y:S01]  /*24b0*/  UIADD3.64 UR14, UR6, 0x4, URZ ;  /* 0x00000004060e7897 */ /* 0x000fe2000fffe03f */
[----:B-1----:R-:W-:-:S03]  /*24c0*/  LEA.HI.X.SX32 R2, R19, R4, 0x1, P3 ;  /* 0x0000000413027211 */ /* 0x002fc600018f0eff */
[----:B------:R0:W-:Y:S01]  /*24d0*/  STL [R1+0x248], R3 ;  /* 0x0002480301007387 */ /* 0x0001e20000100800 */
[----:B------:R-:W-:Y:S01]  /*24e0*/  IMAD R19, R12, 0x36, RZ ;  /* 0x000000360c137824 */ /* 0x000fe200078e02ff */
[C---:B--2---:R-:W-:Y:S02]  /*24f0*/  LEA R0, P3, R24.reuse, R26, 0x1 ;  /* 0x0000001a18007211 */ /* 0x044fe400078608ff */
[----:B------:R1:W-:Y:S02]  /*2500*/  STL [R1+0x204], R2 ;  /* 0x0002040201007387 */ /* 0x0003e40000100800 */
[-C--:B------:R-:W-:Y:S02]  /*2510*/  LEA.HI.X.SX32 R6, R24, R4.reuse, 0x1, P3 ;  /* 0x0000000418067211 */ /* 0x080fe400018f0eff */
[----:B------:R2:W-:Y:S01]  /*2520*/  STL [R1+0x250], R0 ;  /* 0x0002500001007387 */ /* 0x0005e20000100800 */
[----:B0-----:R-:W-:Y:S02]  /*2530*/  LEA.HI.X.SX32 R3, R21, R4, 0x1, P2 ;  /* 0x0000000415037211 */ /* 0x001fe400010f0eff */
[----:B-1----:R-:W-:-:S03]  /*2540*/  LEA R2, P2, R25, R26, 0x1 ;  /* 0x0000001a19027211 */ /* 0x002fc600078408ff */
[----:B------:R0:W-:Y:S01]  /*2550*/  STL [R1+0x20c], R3 ;  /* 0x00020c0301007387 */ /* 0x0001e20000100800 */
[----:B--2---:R-:W-:-:S03]  /*2560*/  LEA.HI.X.SX32 R0, R16, R4, 0x1, P1 ;  /* 0x0000000410007211 */ /* 0x004fc600008f0eff */
[----:B------:R1:W-:Y:S01]  /*2570*/  STL [R1+0x258], R2 ;  /* 0x0002580201007387 */ /* 0x0003e20000100800 */
[----:B------:R-:W-:-:S03]  /*2580*/  LOP3.LUT R16, R10, 0x20, RZ, 0x3c, !PT ;  /* 0x000000200a107812 */ /* 0x000fc600078e3cff */
[----:B------:R2:W-:Y:S01]  /*2590*/  STL [R1+0x214], R0 ;  /* 0x0002140001007387 */ /* 0x0005e20000100800 */
[----:B0-----:R-:W-:Y:S01]  /*25a0*/  LEA R3, P1, R27, R26, 0x1 ;  /* 0x0000001a1b037211 */ /* 0x001fe200078208ff */
[----:B------:R-:W-:Y:S01]  /*25b0*/  IMAD.IADD R16, R156, 0x1, R16 ;  /* 0x000000019c107824 */ /* 0x000fe200078e0210 */
[----:B-1----:R-:W-:-:S03]  /*25c0*/  LEA.HI.X.SX32 R2, R18, R4, 0x1, P0 ;  /* 0x0000000412027211 */ /* 0x002fc600000f0eff */
[----:B------:R-:W-:Y:S01]  /*25d0*/  STL [R1+0x260], R3 ;  /* 0x0002600301007387 */ /* 0x000fe20000100800 */
[----:B--2---:R-:W-:-:S03]  /*25e0*/  LEA.HI.X.SX32 R0, R20, R4, 0x1, P4 ;  /* 0x0000000414007211 */ /* 0x004fc600020f0eff */
[----:B------:R0:W-:Y:S04]  /*25f0*/  STL [R1+0x224], R2 ;  /* 0x0002240201007387 */ /* 0x0001e80000100800 */
[----:B------:R1:W-:Y:S04]  /*2600*/  STL [R1+0x234], R0 ;  /* 0x0002340001007387 */ /* 0x0003e80000100800 */
[----:B------:R2:W-:Y:S01]  /*2610*/  STL [R1+0x23c], R5 ;  /* 0x00023c0501007387 */ /* 0x0005e20000100800 */
[----:B0-----:R-:W-:Y:S01]  /*2620*/  IMAD.WIDE R2, R29, 0x2, R188 ;  /* 0x000000021d027825 */ /* 0x001fe200078e02bc */
[----:B-1----:R-:W-:-:S02]  /*2630*/  LEA.HI.X.SX32 R0, R23, R4, 0x1, P5 ;  /* 0x0000000417007211 */ /* 0x002fc400028f0eff */
[----:B--2---:R-:W-:-:S03]  /*2640*/  LEA.HI.X.SX32 R5, R25, R4, 0x1, P2 ;  /* 0x0000000419057211 */ /* 0x004fc600010f0eff */
[----:B------:R0:W-:Y:S01]  /*2650*/  STL [R1+0x244], R0 ;  /* 0x0002440001007387 */ /* 0x0001e20000100800 */
[----:B------:R-:W-:-:S03]  /*2660*/  CS2R R24, SRZ ;  /* 0x0000000000187805 */ /* 0x000fc6000001ff00 */
[----:B------:R1:W-:Y:S04]  /*2670*/  STL [R1+0x24c], R6 ;  /* 0x00024c0601007387 */ /* 0x0003e80000100800 */
[----:B------:R2:W-:Y:S01]  /*2680*/  STL [R1+0x254], R5 ;  /* 0x0002540501007387 */ /* 0x0005e20000100800 */
[----:B0-----:R-:W-:Y:S02]  /*2690*/  LEA.HI.X.SX32 R0, R27, R4, 0x1, P1 ;  /* 0x000000041b007211 */ /* 0x001fe400008f0eff */
[----:B------:R-:W-:Y:S01]  /*26a0*/  CS2R R26, SRZ ;  /* 0x00000000001a7805 */ /* 0x000fe2000001ff00 */
[----:B------:R-:W-:Y:S01]  /*26b0*/  STL [R1+0x268], R2 ;  /* 0x0002680201007387 */ /* 0x000fe20000100800 */
[----:B-1----:R-:W-:-:S03]  /*26c0*/  IMAD.WIDE R6, R29, 0x2, R190 ;  /* 0x000000021d067825 */ /* 0x002fc600078e02be */
[----:B------:R0:W-:Y:S01]  /*26d0*/  STL [R1+0x25c], R0 ;  /* 0x00025c0001007387 */ /* 0x0001e20000100800 */
[----:B--2---:R-:W-:-:S03]  /*26e0*/  IMAD.WIDE R4, R29, 0x2, R192 ;  /* 0x000000021d047825 */ /* 0x004fc600078e02c0 */
[----:B------:R1:W-:Y:S01]  /*26f0*/  STL [R1+0x264], R3 ;  /* 0x0002640301007387 */ /* 0x0003e20000100800 */
[----:B0-----:R-:W-:Y:S02]  /*2700*/  IMAD R0, R12, 0x27, RZ ;  /* 0x000000270c007824 */ /* 0x001fe400078e02ff */
[----:B-1----:R-:W-:Y:S01]  /*2710*/  IMAD.WIDE R2, R29, 0x2, R186 ;  /* 0x000000021d027825 */ /* 0x002fe200078e02ba */
[----:B------:R-:W-:-:S04]  /*2720*/  CS2R R28, SRZ ;  /* 0x00000000001c7805 */ /* 0x000fc8000001ff00 */
[----:B------:R-:W-:Y:S04]  /*2730*/  STL [R1+0x270], R2 ;  /* 0x0002700201007387 */ /* 0x000fe80000100800 */
[----:B------:R0:W-:Y:S04]  /*2740*/  STL [R1+0x26c], R3 ;  /* 0x00026c0301007387 */ /* 0x0001e80000100800 */
[----:B------:R-:W-:Y:S04]  /*2750*/  STL [R1+0x278], R4 ;  /* 0x0002780401007387 */ /* 0x000fe80000100800 */
[----:B------:R1:W-:Y:S01]  /*2760*/  STL [R1+0x274], R5 ;  /* 0x0002740501007387 */ /* 0x0003e20000100800 */
[----:B0-----:R-:W-:-:S03]  /*2770*/  IMAD.WIDE R2, R9, 0x2, R188 ;  /* 0x0000000209027825 */ /* 0x001fc600078e02bc */
[----:B------:R-:W-:Y:S04]  /*2780*/  STL [R1+0x280], R6 ;  /* 0x0002800601007387 */ /* 0x000fe80000100800 */
[----:B------:R0:W-:Y:S01]  /*2790*/  STL [R1+0x27c], R7 ;  /* 0x00027c0701007387 */ /* 0x0001e20000100800 */
[----:B-1----:R-:W-:-:S03]  /*27a0*/  IMAD.WIDE R4, R9, 0x2, R186 ;  /* 0x0000000209047825 */ /* 0x002fc600078e02ba */
[----:B------:R-:W-:Y:S04]  /*27b0*/  STL [R1+0x288], R2 ;  /* 0x0002880201007387 */ /* 0x000fe80000100800 */
[----:B------:R1:W-:Y:S01]  /*27c0*/  STL [R1+0x284], R3 ;  /* 0x0002840301007387 */ /* 0x0003e20000100800 */
[----:B0-----:R-:W-:-:S03]  /*27d0*/  IMAD.WIDE R6, R9, 0x2, R190 ;  /* 0x0000000209067825 */ /* 0x001fc600078e02be */
[----:B------:R-:W-:Y:S04]  /*27e0*/  STL [R1+0x290], R4 ;  /* 0x0002900401007387 */ /* 0x000fe80000100800 */
[----:B------:R0:W-:Y:S01]  /*27f0*/  STL [R1+0x28c], R5 ;  /* 0x00028c0501007387 */ /* 0x0001e20000100800 */
[----:B-1----:R-:W-:-:S04]  /*2800*/  IMAD.WIDE R2, R9, 0x2, R192 ;  /* 0x0000000209027825 */ /* 0x002fc800078e02c0 */
[----:B------:R-:W-:Y:S01]  /*2810*/  IMAD R9, R12, 0x3c, RZ ;  /* 0x0000003c0c097824 */ /* 0x000fe200078e02ff */
[----:B------:R-:W-:Y:S01]  /*2820*/  STL [R1+0x298], R2 ;  /* 0x0002980201007387 */ /* 0x000fe20000100800 */
[----:B0-----:R-:W-:-:S03]  /*2830*/  IMAD.WIDE R4, R17, 0x2, R188 ;  /* 0x0000000211047825 */ /* 0x001fc600078e02bc */
        /* <DEDUP_REMOVED lines=9> */
[----:B0-----:R-:W-:-:S04]  /*28d0*/  IMAD.WIDE R4, R17, 0x2, R192 ;  /* 0x0000000211047825 */ /* 0x001fc800078e02c0 */
[----:B------:R-:W-:Y:S01]  /*28e0*/  IMAD R17, R12, 0x3b, RZ ;  /* 0x0000003b0c117824 */ /* 0x000fe200078e02ff */
[----:B------:R-:W-:Y:S01]  /*28f0*/  STL [R1+0x2b8], R4 ;  /* 0x0002b80401007387 */ /* 0x000fe20000100800 */
[----:B-1----:R-:W-:-:S03]  /*2900*/  IMAD.WIDE R2, R9, 0x2, R188 ;  /* 0x0000000209027825 */ /* 0x002fc600078e02bc */
        /* <DEDUP_REMOVED lines=62> */
[C---:B------:R-:W-:Y:S01]  /*2cf0*/  IMAD.WIDE R8, R17.reuse, 0x2, R190 ;  /* 0x0000000211087825 */ /* 0x040fe200078e02be */
[----:B------:R-:W-:Y:S03]  /*2d00*/  STL [R1+0x358], R2 ;  /* 0x0003580201007387 */ /* 0x000fe60000100800 */
[C---:B-1----:R-:W-:Y:S01]  /*2d10*/  IMAD.WIDE R4, R17.reuse, 0x2, R188 ;  /* 0x0000000211047825 */ /* 0x042fe200078e02bc */
[----:B------:R0:W-:Y:S04]  /*2d20*/  STL [R1+0x354], R3 ;  /* 0x0003540301007387 */ /* 0x0001e80000100800 */
[----:B------:R-:W-:Y:S04]  /*2d30*/  STL [R1+0x360], R6 ;  /* 0x0003600601007387 */ /* 0x000fe80000100800 */
[----:B------:R1:W-:Y:S01]  /*2d40*/  STL [R1+0x35c], R7 ;  /* 0x00035c0701007387 */ /* 0x0003e20000100800 */
[----:B0-----:R-:W-:-:S03]  /*2d50*/  IMAD.WIDE R2, R17, 0x2, R186 ;  /* 0x0000000211027825 */ /* 0x001fc600078e02ba */
[----:B------:R-:W-:Y:S04]  /*2d60*/  STL [R1+0x370], R4 ;  /* 0x0003700401007387 */ /* 0x000fe80000100800 */
[----:B------:R0:W-:Y:S01]  /*2d70*/  STL [R1+0x364], R5 ;  /* 0x0003640501007387 */ /* 0x0001e20000100800 */
[----:B-1----:R-:W-:-:S03]  /*2d80*/  IMAD.WIDE R6, R17, 0x2, R192 ;  /* 0x0000000211067825 */ /* 0x002fc600078e02c0 */
[----:B------:R-:W-:Y:S01]  /*2d90*/  STL [R1+0x378], R2 ;  /* 0x0003780201007387 */ /* 0x000fe20000100800 */
[----:B------:R-:W-:-:S03]  /*2da0*/  IMAD R17, R12, 0x34, RZ ;  /* 0x000000340c117824 */ /* 0x000fc600078e02ff */
        /* <DEDUP_REMOVED lines=10> */
[----:B-1----:R-:W-:-:S03]  /*2e50*/  IMAD R9, R12, 0x35, RZ ;  /* 0x000000350c097824 */ /* 0x002fc600078e02ff */
[----:B------:R-:W-:Y:S04]  /*2e60*/  STL [R1+0x398], R2 ;  /* 0x0003980201007387 */ /* 0x000fe80000100800 */
[----:B------:R1:W-:Y:S01]  /*2e70*/  STL [R1+0x394], R3 ;  /* 0x0003940301007387 */ /* 0x0003e20000100800 */
[----:B0-----:R-:W-:-:S03]  /*2e80*/  IMAD.WIDE R4, R19, 0x2, R190 ;  /* 0x0000000213047825 */ /* 0x001fc600078e02be */
[----:B------:R-:W-:Y:S01]  /*2e90*/  STL [R1+0x3a0], R6 ;  /* 0x0003a00601007387 */ /* 0x000fe20000100800 */
[----:B------:R-:W-:-:S03]  /*2ea0*/  IMAD R19, R12, 0x33, RZ ;  /* 0x000000330c137824 */ /* 0x000fc600078e02ff */
[----:B------:R0:W-:Y:S01]  /*2eb0*/  STL [R1+0x39c], R7 ;  /* 0x00039c0701007387 */ /* 0x0001e20000100800 */
[----:B-1----:R-:W-:-:S03]  /*2ec0*/  IMAD.WIDE R2, R9, 0x2, R188 ;  /* 0x0000000209027825 */ /* 0x002fc600078e02bc */
[----:B------:R-:W-:Y:S04]  /*2ed0*/  STL [R1+0x3a8], R4 ;  /* 0x0003a80401007387 */ /* 0x000fe80000100800 */
[----:B------:R1:W-:Y:S01]  /*2ee0*/  STL [R1+0x3a4], R5 ;  /* 0x0003a40501007387 */ /* 0x0003e20000100800 */
[----:B0-----:R-:W-:-:S03]  /*2ef0*/  IMAD.WIDE R6, R9, 0x2, R190 ;  /* 0x0000000209067825 */ /* 0x001fc600078e02be */
[----:B------:R-:W-:Y:S04]  /*2f00*/  STL [R1+0x3b0], R2 ;  /* 0x0003b00201007387 */ /* 0x000fe80000100800 */
[----:B------:R0:W-:Y:S01]  /*2f10*/  STL [R1+0x3ac], R3 ;  /* 0x0003ac0301007387 */ /* 0x0001e20000100800 */
[----:B-1----:R-:W-:-:S05]  /*2f20*/  IMAD.WIDE R4, R9, 0x2, R186 ;  /* 0x0000000209047825 */ /* 0x002fca00078e02ba */
[----:B------:R-:W-:Y:S01]  /*2f30*/  STL [R1+0x3b8], R4 ;  /* 0x0003b80401007387 */ /* 0x000fe20000100800 */
[----:B0-----:R-:W-:-:S03]  /*2f40*/  IMAD.WIDE R2, R9, 0x2, R192 ;  /* 0x0000000209027825 */ /* 0x001fc600078e02c0 */
[----:B------:R0:W-:Y:S01]  /*2f50*/  STL [R1+0x3b4], R5 ;  /* 0x0003b40501007387 */ /* 0x0001e20000100800 */
[----:B------:R-:W-:-:S03]  /*2f60*/  IMAD.WIDE R8, R19, 0x2, R188 ;  /* 0x0000000213087825 */ /* 0x000fc600078e02bc */
        /* <DEDUP_REMOVED lines=138> */
[----:B-1----:R-:W-:Y:S01]  /*3810*/  IMAD.WIDE R6, R17, 0x2, R190 ;  /* 0x0000000211067825 */ /* 0x002fe200078e02be */
[----:B------:R-:W-:Y:S02]  /*3820*/  LOP3.LUT R17, R11, 0x60, RZ, 0x3c, !PT ;  /* 0x000000600b117812 */ /* 0x000fe400078e3cff */
        /* <DEDUP_REMOVED lines=103> */
[----:B------:R-:W-:-:S03]  /*3ea0*/  IMAD.SHL.U32 R14, R12, 0x20, RZ ;  /* 0x000000200c0e7824 */ /* 0x000fc600078e00ff */
        /* <DEDUP_REMOVED lines=391> */
[----:B------:R-:W-:-:S02]  /*5720*/  IMAD.IADD R14, R156, 0x1, R14 ;  /* 0x000000019c0e7824 */ /* 0x000fc400078e020e */
[C---:B0-----:R-:W-:Y:S01]  /*5730*/  IMAD.WIDE R8, R0.reuse, 0x2, R188 ;  /* 0x0000000200087825 */ /* 0x041fe200078e02bc */
[----:B------:R-:W-:Y:S04]  /*5740*/  STL [R1+0x9e0], R4 ;  /* 0x0009e00401007387 */ /* 0x000fe80000100800 */
[----:B------:R0:W-:Y:S01]  /*5750*/  STL [R1+0x9dc], R5 ;  /* 0x0009dc0501007387 */ /* 0x0001e20000100800 */
[----:B-1----:R-:W-:-:S03]  /*5760*/  IMAD.WIDE R2, R0, 0x2, R186 ;  /* 0x0000000200027825 */ /* 0x002fc600078e02ba */
[----:B------:R-:W-:Y:S04]  /*5770*/  STL [R1+0x9e8], R6 ;  /* 0x0009e80601007387 */ /* 0x000fe80000100800 */
[----:B------:R1:W-:Y:S01]  /*5780*/  STL [R1+0x9e4], R7 ;  /* 0x0009e40701007387 */ /* 0x0003e20000100800 */
[----:B0-----:R-:W-:-:S03]  /*5790*/  IMAD.WIDE R4, R0, 0x2, R192 ;  /* 0x0000000200047825 */ /* 0x001fc600078e02c0 */
[----:B------:R0:W-:Y:S04]  /*57a0*/  STL [R1+0x9f0], R8 ;  /* 0x0009f00801007387 */ /* 0x0001e80000100800 */
[----:B------:R-:W-:Y:S01]  /*57b0*/  STL [R1+0x9ec], R9 ;  /* 0x0009ec0901007387 */ /* 0x000fe20000100800 */
[----:B-1----:R-:W-:-:S03]  /*57c0*/  IMAD.WIDE R6, R0, 0x2, R190 ;  /* 0x0000000200067825 */ /* 0x002fc600078e02be */
[----:B------:R-:W-:Y:S01]  /*57d0*/  STL [R1+0x9f8], R2 ;  /* 0x0009f80201007387 */ /* 0x000fe20000100800 */
[----:B------:R-:W-:Y:S02]  /*57e0*/  IMAD.MOV.U32 R0, RZ, RZ, RZ ;  /* 0x000000ffff007224 */ /* 0x000fe400078e00ff */
[----:B0-----:R-:W-:Y:S01]  /*57f0*/  IMAD.SHL.U32 R8, R12, 0x2, RZ ;  /* 0x000000020c087824 */ /* 0x001fe200078e00ff */
        /* <DEDUP_REMOVED lines=10> */
[----:B------:R-:W-:Y:S01]  /*58a0*/  STL [R1+0xa18], R4 ;  /* 0x000a180401007387 */ /* 0x000fe20000100800 */
[----:B------:R-:W-:-:S03]  /*58b0*/  IMAD.WIDE R8, R8, 0x2, R190 ;  /* 0x0000000208087825 */ /* 0x000fc600078e02be */
[----:B------:R0:W-:Y:S01]  /*58c0*/  STL [R1+0xa14], R5 ;  /* 0x000a140501007387 */ /* 0x0001e20000100800 */
[----:B-1----:R-:W-:-:S03]  /*58d0*/  IMAD.WIDE R2, R12, 0x2, R188 ;  /* 0x000000020c027825 */ /* 0x002fc600078e02bc */
[----:B------:R-:W-:Y:S04]  /*58e0*/  STL [R1+0xa20], R6 ;  /* 0x000a200601007387 */ /* 0x000fe80000100800 */
[----:B------:R1:W-:Y:S01]  /*58f0*/  STL [R1+0xa1c], R7 ;  /* 0x000a1c0701007387 */ /* 0x0003e20000100800 */
[----:B0-----:R-:W-:-:S03]  /*5900*/  IMAD.WIDE R4, R12, 0x2, R186 ;  /* 0x000000020c047825 */ /* 0x001fc600078e02ba */
[----:B------:R0:W-:Y:S04]  /*5910*/  STL [R1+0xa28], R8 ;  /* 0x000a280801007387 */ /* 0x0001e80000100800 */
[----:B------:R2:W-:Y:S01]  /*5920*/  STL [R1+0xa24], R9 ;  /* 0x000a240901007387 */ /* 0x0005e20000100800 */
[----:B-1----:R-:W-:-:S03]  /*5930*/  IMAD.WIDE R6, R12, 0x2, R192 ;  /* 0x000000020c067825 */ /* 0x002fc600078e02c0 */
[----:B------:R-:W-:Y:S04]  /*5940*/  STL [R1+0xa30], R2 ;  /* 0x000a300201007387 */ /* 0x000fe80000100800 */
[----:B------:R1:W-:Y:S01]  /*5950*/  STL [R1+0xa2c], R3 ;  /* 0x000a2c0301007387 */ /* 0x0003e20000100800 */
[C---:B0-----:R-:W-:Y:S02]  /*5960*/  LOP3.LUT R8, R11.reuse, 0x20, RZ, 0x3c, !PT ;  /* 0x000000200b087812 */ /* 0x041fe400078e3cff */
[----:B--2---:R-:W-:Y:S01]  /*5970*/  LOP3.LUT R9, R11, 0x40, RZ, 0x3c, !PT ;  /* 0x000000400b097812 */ /* 0x004fe200078e3cff */
[----:B------:R0:W-:Y:S04]  /*5980*/  STL [R1+0xa38], R4 ;  /* 0x000a380401007387 */ /* 0x0001e80000100800 */
[----:B------:R2:W-:Y:S01]  /*5990*/  STL [R1+0xa34], R5 ;  /* 0x000a340501007387 */ /* 0x0005e20000100800 */
[----:B------:R-:W-:-:S02]  /*59a0*/  IMAD.IADD R9, R156, 0x1, R9 ;  /* 0x000000019c097824 */ /* 0x000fc400078e0209 */
[----:B-1----:R-:W-:Y:S01]  /*59b0*/  IMAD.WIDE R2, R12, 0x2, R190 ;  /* 0x000000020c027825 */ /* 0x002fe200078e02be */
[----:B------:R1:W-:Y:S04]  /*59c0*/  STL [R1+0xa40], R6 ;  /* 0x000a400601007387 */ /* 0x0003e80000100800 */
[----:B------:R-:W-:Y:S01]  /*59d0*/  STL [R1+0xa3c], R7 ;  /* 0x000a3c0701007387 */ /* 0x000fe20000100800 */
[----:B0-----:R-:W-:Y:S02]  /*59e0*/  IMAD.IADD R4, R156, 0x1, R10 ;  /* 0x000000019c047824 */ /* 0x001fe400078e020a */
[----:B--2---:R-:W-:Y:S01]  /*59f0*/  IMAD.SHL.U32 R5, R12, 0x40, RZ ;  /* 0x000000400c057824 */ /* 0x004fe200078e00ff */
[----:B------:R0:W-:Y:S01]  /*5a00*/  STL [R1+0xa48], R2 ;  /* 0x000a480201007387 */ /* 0x0001e20000100800 */
[----:B------:R-:W-:-:S03]  /*5a10*/  LOP3.LUT R12, R10, 0x60, RZ, 0x3c, !PT ;  /* 0x000000600a0c7812 */ /* 0x000fc600078e3cff */
[----:B------:R2:W-:Y:S01]  /*5a20*/  STL [R1+0xa44], R3 ;  /* 0x000a440301007387 */ /* 0x0005e20000100800 */
[----:B-1----:R-:W-:Y:S01]  /*5a30*/  SHF.R.S32.HI R6, RZ, 0x1f, R5 ;  /* 0x0000001fff067819 */ /* 0x002fe20000011405 */
[----:B------:R-:W-:-:S03]  /*5a40*/  IMAD.IADD R12, R156, 0x1, R12 ;  /* 0x000000019c0c7824 */ /* 0x000fc600078e020c */
[C---:B------:R-:W-:Y:S01]  /*5a50*/  SHF.L.U64.HI R6, R5.reuse, 0x1, R6 ;  /* 0x0000000105067819 */ /* 0x040fe20000010206 */
[----:B------:R-:W-:Y:S02]  /*5a60*/  IMAD.SHL.U32 R5, R5, 0x2, RZ ;  /* 0x0000000205057824 */ /* 0x000fe400078e00ff */
[----:B0-----:R-:W-:Y:S01]  /*5a70*/  IMAD.SHL.U32 R2, R15, 0x40, RZ ;  /* 0x000000400f027824 */ /* 0x001fe200078e00ff */
[----:B------:R-:W-:Y:S02]  /*5a80*/  LOP3.LUT R15, R10, 0x30, RZ, 0x3c, !PT ;  /* 0x000000300a0f7812 */ /* 0x000fe400078e3cff */
[----:B--2---:R-:W-:Y:S02]  /*5a90*/  SHF.R.S32.HI R3, RZ, 0x6, R13 ;  /* 0x00000006ff037819 */ /* 0x004fe4000001140d */
[----:B------:R-:W-:Y:S01]  /*5aa0*/  SHF.R.S32.HI R7, RZ, 0x1f, R2 ;  /* 0x0000001fff077819 */ /* 0x000fe20000011402 */
[----:B------:R-:W-:Y:S01]  /*5ab0*/  IMAD.IADD R15, R156, 0x1, R15 ;  /* 0x000000019c0f7824 */ /* 0x000fe200078e020f */
[----:B------:R-:W-:Y:S01]  /*5ac0*/  LOP3.LUT R13, R10, 0x50, RZ, 0x3c, !PT ;  /* 0x000000500a0d7812 */ /* 0x000fe200078e3cff */
[----:B------:R0:W-:Y:S01]  /*5ad0*/  STL [R1+0xa80], R3 ;  /* 0x000a800301007387 */ /* 0x0001e20000100800 */
[----:B------:R-:W-:-:S02]  /*5ae0*/  SHF.L.U64.HI R7, R2, 0x1, R7 ;  /* 0x0000000102077819 */ /* 0x000fc40000010207 */
[----:B------:R-:W-:Y:S01]  /*5af0*/  LOP3.LUT R2, R10, 0x10, RZ, 0x3c, !PT ;  /* 0x000000100a027812 */ /* 0x000fe200078e3cff */
[----:B------:R-:W-:Y:S01]  /*5b00*/  IMAD.IADD R13, R156, 0x1, R13 ;  /* 0x000000019c0d7824 */ /* 0x000fe200078e020d */
[----:B------:R-:W-:-:S03]  /*5b10*/  LOP3.LUT R10, R10, 0x70, RZ, 0x3c, !PT ;  /* 0x000000700a0a7812 */ /* 0x000fc600078e3cff */
[C---:B------:R-:W-:Y:S02]  /*5b20*/  IMAD.IADD R2, R156.reuse, 0x1, R2 ;  /* 0x000000019c027824 */ /* 0x040fe400078e0202 */
[C---:B0-----:R-:W-:Y:S02]  /*5b30*/  IMAD.IADD R3, R156.reuse, 0x1, R11 ;  /* 0x000000019c037824 */ /* 0x041fe400078e020b */
[C---:B------:R-:W-:Y:S02]  /*5b40*/  IMAD.IADD R11, R156.reuse, 0x1, R10 ;  /* 0x000000019c0b7824 */ /* 0x040fe400078e020a */
[C---:B------:R-:W-:Y:S02]  /*5b50*/  IMAD.IADD R10, R156.reuse, 0x1, R8 ;  /* 0x000000019c0a7824 */ /* 0x040fe400078e0208 */
[----:B------:R-:W-:-:S07]  /*5b60*/  IMAD.IADD R8, R156, 0x1, R17 ;  /* 0x000000019c087824 */ /* 0x000fce00078e0211 */
.L_x_1:
[----:B------:R-:W-:Y:S04]  /*5b70*/  STL [R1+0xcb8], R178 ;  /* 0x000cb8b201007387 */ /* 0x000fe80000100800 */
        /* <DEDUP_REMOVED lines=89> */
[----:B------:R-:W-:Y:S01]  /*6110*/  STL [R1+0xaa0], R3 ;  /* 0x000aa00301007387 */ /* 0x000fe20000100800 */
[----:B------:R-:W-:-:S03]  /*6120*/  MOV R5, UR49 ;  /* 0x0000003100057c02 */ /* 0x000fc60008000f00 */
[----:B------:R-:W-:Y:S04]  /*6130*/  STL [R1+0xa9c], R10 ;  /* 0x000a9c0a01007387 */ /* 0x000fe80000100800 */
[----:B------:R-:W-:Y:S01]  /*6140*/  STL [R1+0xa98], R9 ;  /* 0x000a980901007387 */ /* 0x000fe20000100800 */
[----:B------:R-:W-:-:S03]  /*6150*/  MOV R17, UR53 ;  /* 0x0000003500117c02 */ /* 0x000fc60008000f00 */
[----:B------:R-:W-:Y:S04]  /*6160*/  STL [R1+0xa94], R8 ;  /* 0x000a940801007387 */ /* 0x000fe80000100800 */
[----:B------:R0:W-:Y:S04]  /*6170*/  STL [R1+0xa90], R6 ;  /* 0x000a900601007387 */ /* 0x0001e80000100800 */
[----:B-1----:R1:W-:Y:S01]  /*6180*/  STL [R1+0xa88], R7 ;  /* 0x000a880701007387 */ /* 0x0023e20000100800 */
[----:B0-----:R-:W-:-:S03]  /*6190*/  MOV R6, UR48 ;  /* 0x0000003000067c02 */ /* 0x001fc60008000f00 */
[----:B-1----:R-:W2:Y:S01]  /*61a0*/  LDL.LU R7, [R1+0x27c] ;  /* 0x00027c0001077983 */ /* 0x002ea20000300800 */
[----:B------:R-:W-:Y:S02]  /*61b0*/  PRMT R178, RZ, 0x7610, R178 ;  /* 0x00007610ffb27816 */ /* 0x000fe400000000b2 */
[----:B------:R-:W-:Y:S01]  /*61c0*/  PRMT R177, RZ, 0x7610, R177 ;  /* 0x00007610ffb17816 */ /* 0x000fe200000000b1 */
[----:B------:R0:W-:Y:S04]  /*61d0*/  STL [R1+0xa74], R5 ;  /* 0x000a740501007387 */ /* 0x0001e80000100800 */
[----:B------:R1:W-:Y:S04]  /*61e0*/  STL [R1+0xa70], R6 ;  /* 0x000a700601007387 */ /* 0x0003e80000100800 */
[----:B------:R3:W-:Y:S01]  /*61f0*/  STL [R1+0xa6c], R17 ;  /* 0x000a6c1101007387 */ /* 0x0007e20000100800 */
[----:B------:R-:W-:-:S02]  /*6200*/  PRMT R176, RZ, 0x7610, R176 ;  /* 0x00007610ffb07816 */ /* 0x000fc400000000b0 */
[----:B------:R-:W-:Y:S02]  /*6210*/  PRMT R175, RZ, 0x7610, R175 ;  /* 0x00007610ffaf7816 */ /* 0x000fe400000000af */
[----:B0-----:R-:W-:Y:S02]  /*6220*/  MOV R5, UR52 ;  /* 0x0000003400057c02 */ /* 0x001fe40008000f00 */
[----:B-1----:R-:W-:Y:S01]  /*6230*/  MOV R6, UR57 ;  /* 0x0000003900067c02 */ /* 0x002fe20008000f00 */
[----:B---3--:R-:W0:Y:S04]  /*6240*/  LDC R17, c[0x0][0x230] ;  /* 0x00008c00ff117b82 */ /* 0x008e280000000800 */
[----:B------:R-:W-:Y:S04]  /*6250*/  STL [R1+0xaa4], R6 ;  /* 0x000aa40601007387 */ /* 0x000fe80000100800 */
[----:B------:R1:W-:Y:S02]  /*6260*/  STL [R1+0xa68], R5 ;  /* 0x000a680501007387 */ /* 0x0003e40000100800 */
[----:B-1----:R-:W-:-:S05]  /*6270*/  MOV R5, UR56 ;  /* 0x0000003800057c02 */ /* 0x002fca0008000f00 */
[----:B------:R-:W-:Y:S01]  /*6280*/  STL [R1+0xaa8], R5 ;  /* 0x000aa80501007387 */ /* 0x000fe20000100800 */
[----:B0-----:R-:W-:-:S03]  /*6290*/  IMAD R17, R0, -0x40, R17 ;  /* 0xffffffc000117824 */ /* 0x001fc600078e0211 */
[----:B------:R-:W-:Y:S02]  /*62a0*/  STL [R1+0xaac], R0 ;  /* 0x000aac0001007387 */ /* 0x000fe40000100800 */
[C---:B------:R-:W-:Y:S02]  /*62b0*/  ISETP.GT.AND P0, PT, R17.reuse, RZ, PT ;  /* 0x000000ff1100720c */ /* 0x040fe40003f04270 */
[----:B------:R-:W-:Y:S01]  /*62c0*/  STL [R1+0xab4], R190 ;  /* 0x000ab4be01007387 */ /* 0x000fe20000100800 */
[----:B------:R-:W-:-:S03]  /*62d0*/  ISETP.GT.AND P1, PT, R17, 0x1, PT ;  /* 0x000000011100780c */ /* 0x000fc60003f24270 */
[----:B------:R-:W-:Y:S07]  /*62e0*/  STL [R1+0xab0], R191 ;  /* 0x000ab0bf01007387 */ /* 0x000fee0000100800 */
[----:B------:R-:W-:Y:S02]  /*62f0*/  @P0 IMAD.MOV.U32 R18, RZ, RZ, R190 ;  /* 0x000000ffff120224 */ /* 0x000fe400078e00be */
[----:B------:R-:W-:-:S05]  /*6300*/  @P0 IMAD.MOV.U32 R19, RZ, RZ, R191 ;  /* 0x000000ffff130224 */ /* 0x000fca00078e00bf */
[----:B------:R0:W3:Y:S02]  /*6310*/  @P0 LDG.E.U16 R178, desc[UR60][R18.64] ;  /* 0x0000003c12b20981 */ /* 0x0000e4000c1e1500 */
[----:B0-----:R-:W-:Y:S02]  /*6320*/  @P0 IMAD.MOV.U32 R18, RZ, RZ, R192 ;  /* 0x000000ffff120224 */ /* 0x001fe400078e00c0 */
[----:B------:R-:W-:-:S05]  /*6330*/  @P0 IMAD.MOV.U32 R19, RZ, RZ, R193 ;  /* 0x000000ffff130224 */ /* 0x000fca00078e00c1 */
[----:B------:R0:W4:Y:S02]  /*6340*/  @P0 LDG.E.U16 R177, desc[UR60][R18.64] ;  /* 0x0000003c12b10981 */ /* 0x000124000c1e1500 */
[----:B0-----:R-:W-:Y:S02]  /*6350*/  @P0 IMAD.MOV.U32 R18, RZ, RZ, R186 ;  /* 0x000000ffff120224 */ /* 0x001fe400078e00ba */
[----:B------:R-:W-:-:S05]  /*6360*/  @P0 IMAD.MOV.U32 R19, RZ, RZ, R187 ;  /* 0x000000ffff130224 */ /* 0x000fca00078e00bb */
[----:B------:R0:W5:Y:S02]  /*6370*/  @P0 LDG.E.U16 R176, desc[UR60][R18.64] ;  /* 0x0000003c12b00981 */ /* 0x000164000c1e1500 */
[----:B0-----:R-:W-:Y:S02]  /*6380*/  @P0 IMAD.MOV.U32 R18, RZ, RZ, R188 ;  /* 0x000000ffff120224 */ /* 0x001fe400078e00bc */
[----:B------:R-:W-:-:S05]  /*6390*/  @P0 IMAD.MOV.U32 R19, RZ, RZ, R189 ;  /* 0x000000ffff130224 */ /* 0x000fca00078e00bd */
[----:B------:R-:W2:Y:S04]  /*63a0*/  @P0 LDG.E.U16 R175, desc[UR60][R18.64] ;  /* 0x0000003c12af0981 */ /* 0x000ea8000c1e1500 */
[----:B---3--:R0:W-:Y:S04]  /*63b0*/  STL [R1+0x1d0], R178 ;  /* 0x0001d0b201007387 */ /* 0x0081e80000100800 */
[----:B0-----:R-:W3:Y:S04]  /*63c0*/  LDL.LU R178, [R1+0xcb8] ;  /* 0x000cb80001b27983 */ /* 0x001ee80000300800 */
[----:B------:R-:W-:Y:S04]  /*63d0*/  STL [R1+0xabc], R192 ;  /* 0x000abcc001007387 */ /* 0x000fe80000100800 */
[----:B------:R-:W-:Y:S04]  /*63e0*/  STL [R1+0xab8], R193 ;  /* 0x000ab8c101007387 */ /* 0x000fe80000100800 */
[----:B----4-:R0:W-:Y:S04]  /*63f0*/  STL [R1+0x1cc], R177 ;  /* 0x0001ccb101007387 */ /* 0x0101e80000100800 */
[----:B0-----:R-:W4:Y:S04]  /*6400*/  LDL.LU R177, [R1+0xcb4] ;  /* 0x000cb40001b17983 */ /* 0x001f280000300800 */
[----:B------:R-:W-:Y:S04]  /*6410*/  STL [R1+0xac4], R186 ;  /* 0x000ac4ba01007387 */ /* 0x000fe80000100800 */
[----:B------:R-:W-:Y:S04]  /*6420*/  STL [R1+0xac0], R187 ;  /* 0x000ac0bb01007387 */ /* 0x000fe80000100800 */
[----:B-----5:R0:W-:Y:S04]  /*6430*/  STL [R1+0x1c8], R176 ;  /* 0x0001c8b001007387 */ /* 0x0201e80000100800 */
[----:B0-----:R-:W5:Y:S04]  /*6440*/  LDL.LU R176, [R1+0xcb0] ;  /* 0x000cb00001b07983 */ /* 0x001f680000300800 */
[----:B------:R-:W-:Y:S04]  /*6450*/  STL [R1+0xacc], R188 ;  /* 0x000accbc01007387 */ /* 0x000fe80000100800 */
[----:B------:R-:W-:Y:S04]  /*6460*/  STL [R1+0xac8], R189 ;  /* 0x000ac8bd01007387 */ /* 0x000fe80000100800 */
[----:B--2---:R0:W-:Y:S04]  /*6470*/  STL [R1+0x1c4], R175 ;  /* 0x0001c4af01007387 */ /* 0x0041e80000100800 */
[----:B0-----:R-:W2:Y:S04]  /*6480*/  LDL.LU R175, [R1+0xcac] ;  /* 0x000cac0001af7983 */ /* 0x001ea80000300800 */
[----:B------:R-:W3:Y:S04]  /*6490*/  LDL R18, [R1+0xa44] ;  /* 0x000a440001127983 */ /* 0x000ee80000100800 */
[----:B------:R-:W3:Y:S01]  /*64a0*/  LDL R19, [R1+0xa48] ;  /* 0x000a480001137983 */ /* 0x000ee20000100800 */
[----:B------:R-:W-:-:S02]  /*64b0*/  PRMT R174, RZ, 0x7610, R174 ;  /* 0x00007610ffae7816 */ /* 0x000fc400000000ae */
[----:B---3--:R-:W-:-:S04]  /*64c0*/  @P1 LOP3.LUT R19, R19, R18, RZ, 0x3c, !PT ;  /* 0x0000001213131212 */ /* 0x008fc800078e3cff */
[----:B------:R-:W-:-:S04]  /*64d0*/  @P1 LOP3.LUT R18, R19, R18, RZ, 0x3c, !PT ;  /* 0x0000001213121212 */ /* 0x000fc800078e3cff */
[----:B------:R-:W-:-:S05]  /*64e0*/  @P1 LOP3.LUT R19, R19, R18, RZ, 0x3c, !PT ;  /* 0x0000001213131212 */ /* 0x000fca00078e3cff */
[----:B------:R-:W3:Y:S04]  /*64f0*/  @P1 LDG.E.U16 R174, desc[UR60][R18.64] ;  /* 0x0000003c12ae1981 */ /* 0x000ee8000c1e1500 */
[----:B---3--:R0:W-:Y:S04]  /*6500*/  STL [R1+0x1c0], R174 ;  /* 0x0001c0ae01007387 */ /* 0x0081e80000100800 */
[----:B0-----:R-:W3:Y:S04]  /*6510*/  LDL.LU R174, [R1+0xca8] ;  /* 0x000ca80001ae7983 */ /* 0x001ee80000300800 */
[----:B------:R-:W4:Y:S04]  /*6520*/  LDL R18, [R1+0xa3c] ;  /* 0x000a3c0001127983 */ /* 0x000f280000100800 */
[----:B------:R-:W4:Y:S01]  /*6530*/  LDL R19, [R1+0xa40] ;  /* 0x000a400001137983 */ /* 0x000f220000100800 */
[----:B------:R-:W-:-:S02]  /*6540*/  PRMT R173, RZ, 0x7610, R173 ;  /* 0x00007610ffad7816 */ /* 0x000fc400000000ad */
[----:B----4-:R-:W-:-:S04]  /*6550*/  @P1 LOP3.LUT R19, R19, R18, RZ, 0x3c, !PT ;  /* 0x0000001213131212 */ /* 0x010fc800078e3cff */
[----:B------:R-:W-:-:S04]  /*6560*/  @P1 LOP3.LUT R18, R19, R18, RZ, 0x3c, !PT ;  /* 0x0000001213121212 */ /* 0x000fc800078e3cff */
[----:B------:R-:W-:-:S05]  /*6570*/  @P1 LOP3.LUT R19, R19, R18, RZ, 0x3c, !PT ;  /* 0x0000001213131212 */ /* 0x000fca00078e3cff */
[----:B------:R-:W4:Y:S04]  /*6580*/  @P1 LDG.E.U16 R173, desc[UR60][R18.64] ;  /* 0x0000003c12ad1981 */ /* 0x000f28000c1e1500 */
[----:B----4-:R0:W-:Y:S04]  /*6590*/  STL [R1+0x1bc], R173 ;  /* 0x0001bcad01007387 */ /* 0x0101e80000100800 */
[----:B0-----:R-:W4:Y:S04]  /*65a0*/  LDL.LU R173, [R1+0xca4] ;  /* 0x000ca40001ad7983 */ /* 0x001f280000300800 */
[----:B------:R-:W5:Y:S04]  /*65b0*/  LDL R18, [R1+0xa34] ;  /* 0x000a340001127983 */ /* 0x000f680000100800 */
[----:B------:R-:W5:Y:S01]  /*65c0*/  LDL R19, [R1+0xa38] ;  /* 0x000a380001137983 */ /* 0x000f620000100800 */
[----:B------:R-:W-:-:S02]  /*65d0*/  PRMT R172, RZ, 0x7610, R172 ;  /* 0x00007610ffac7816 */ /* 0x000fc400000000ac */
[----:B-----5:R-:W-:-:S04]  /*65e0*/  @P1 LOP3.LUT R19, R19, R18, RZ, 0x3c, !PT ;  /* 0x0000001213131212 */ /* 0x020fc800078e3cff */
[----:B------:R-:W-:-:S04]  /*65f0*/  @P1 LOP3.LUT R18, R19, R18, RZ, 0x3c, !PT ;  /* 0x0000001213121212 */ /* 0x000fc800078e3cff */
[----:B------:R-:W-:-:S05]  /*6600*/  @P1 LOP3.LUT R19, R19, R18, RZ, 0x3c, !PT ;  /* 0x0000001213131212 */ /* 0x000fca00078e3cff */
[----:B------:R-:W5:Y:S04]  /*6610*/  @P1 LDG.E.U16 R172, desc[UR60][R18.64] ;  /* 0x0000003c12ac1981 */ /* 0x000f68000c1e1500 */
[----:B-----5:R0:W-:Y:S04]  /*6620*/  STL [R1+0x1b8], R172 ;  /* 0x0001b8ac01007387 */ /* 0x0201e80000100800 */
[----:B0-----:R-:W5:Y:S04]  /*6630*/  LDL.LU R172, [R1+0xca0] ;  /* 0x000ca00001ac7983 */ /* 0x001f680000300800 */
[----:B------:R-:W2:Y:S04]  /*6640*/  LDL R18, [R1+0xa2c] ;  /* 0x000a2c0001127983 */ /* 0x000ea80000100800 */
[----:B------:R-:W2:Y:S01]  /*6650*/  LDL R19, [R1+0xa30] ;  /* 0x000a300001137983 */ /* 0x000ea20000100800 */
[----:B------:R-:W-:-:S02]  /*6660*/  PRMT R171, RZ, 0x7610, R171 ;  /* 0x00007610ffab7816 */ /* 0x000fc400000000ab */
[----:B--2---:R-:W-:-:S04]  /*6670*/  @P1 LOP3.LUT R19, R19, R18, RZ, 0x3c, !PT ;  /* 0x0000001213131212 */ /* 0x004fc800078e3cff */
[----:B------:R-:W-:-:S04]  /*6680*/  @P1 LOP3.LUT R18, R19, R18, RZ, 0x3c, !PT ;  /* 0x0000001213121212 */ /* 0x000fc800078e3cff */
[----:B------:R-:W-:-:S05]  /*6690*/  @P1 LOP3.LUT R19, R19, R18, RZ, 0x3c, !PT ;  /* 0x0000001213131212 */ /* 0x000fca00078e3cff */
[----:B------:R-:W2:Y:S01]  /*66a0*/  @P1 LDG.E.U16 R171, desc[UR60][R18.64] ;  /* 0x0000003c12ab1981 */ /* 0x000ea2000c1e1500 */
[----:B------:R-:W-:-:S03]  /*66b0*/  ISETP.GT.AND P0, PT, R17, 0x2, PT ;  /* 0x000000021100780c */ /* 0x000fc60003f04270 */
        /* <DEDUP_REMOVED lines=490> */
[----:B------:R-:W4:Y:S04]  /*8560*/  LDL R18, [R1+0x87c] ;  /* 0x00087c0001127983 */ /* 0x000f280000100800 */
[----:B------:R-:W4:Y:S01]  /*8570*/  LDL R19, [R1+0x880] ;  /* 0x0008800001137983 */ /* 0x000f220000100800 */
[----:B------:R-:W-:-:S03]  /*8580*/  PRMT R189, RZ, 0x7610, R189 ;  /* 0x00007610ffbd7816 */ /* 0x000fc600000000bd */
[----:B---3--:R-:W-:Y:S01]  /*8590*/  STL [R1+0xad4], R188 ;  /* 0x000ad4bc01007387 */ /* 0x008fe20000100800 */
[----:B----4-:R-:W-:-:S04]  /*85a0*/  @P1 LOP3.LUT R19, R19, R18, RZ, 0x3c, !PT ;  /* 0x0000001213131212 */ /* 0x010fc800078e3cff */
        /* <DEDUP_REMOVED lines=18> */
[----:B------:R0:W3:Y:S04]  /*86d0*/  @P1 LDG.E.U16 R187, desc[UR60][R18.64] ;  /* 0x0000003c12bb1981 */ /* 0x0000e8000c1e1500 */
[----:B------:R-:W0:Y:S04]  /*86e0*/  LDL R18, [R1+0x864] ;  /* 0x0008640001127983 */ /* 0x000e280000100800 */
[----:B------:R-:W0:Y:S01]  /*86f0*/  LDL R19, [R1+0x868] ;  /* 0x0008680001137983 */ /* 0x000e220000100800 */
[----:B------:R-:W-:Y:S02]  /*8700*/  ISETP.GT.AND P0, PT, R17, 0x10, PT ;  /* 0x000000101100780c */ /* 0x000fe40003f04270 */
[----:B------:R-:W-:-:S11]  /*8710*/  PRMT R210, RZ, 0x7610, R210 ;  /* 0x00007610ffd27816 */ /* 0x000fd600000000d2 */
[----:B0-----:R-:W-:-:S04]  /*8720*/  @P0 LOP3.LUT R19, R19, R18, RZ, 0x3c, !PT ;  /* 0x0000001213130212 */ /* 0x001fc800078e3cff */
[----:B------:R-:W-:-:S04]  /*8730*/  @P0 LOP3.LUT R18, R19, R18, RZ, 0x3c, !PT ;  /* 0x0000001213120212 */ /* 0x000fc800078e3cff */
[----:B------:R-:W-:-:S05]  /*8740*/  @P0 LOP3.LUT R19, R19, R18, RZ, 0x3c, !PT ;  /* 0x0000001213130212 */ /* 0x000fca00078e3cff */
[----:B------:R-:W4:Y:S04]  /*8750*/  @P0 LDG.E.U16 R210, desc[UR60][R18.64] ;  /* 0x0000003c12d20981 */ /* 0x000f28000c1e1500 */
[----:B---3--:R-:W-:Y:S04]  /*8760*/  STL [R1+0xae0], R187 ;  /* 0x000ae0bb01007387 */ /* 0x008fe80000100800 */
[----:B----4-:R0:W-:Y:S04]  /*8770*/  STL [R1+0xe0], R210 ;  /* 0x0000e0d201007387 */ /* 0x0101e80000100800 */
        /* <DEDUP_REMOVED lines=164> */
[----:B------:R0:W5:Y:S04]  /*91c0*/  @P0 LDG.E.U16 R181, desc[UR60][R18.64] ;  /* 0x0000003c12b50981 */ /* 0x000168000c1e1500 */
[----:B------:R-:W0:Y:S04]  /*91d0*/  LDL R18, [R1+0x7cc] ;  /* 0x0007cc0001127983 */ /* 0x000e280000100800 */
[----:B------:R-:W0:Y:S01]  /*91e0*/  LDL R19, [R1+0x7d0] ;  /* 0x0007d00001137983 */ /* 0x000e220000100800 */
[----:B------:R-:W-:Y:S02]  /*91f0*/  PRMT R246, RZ, 0x7610, R246 ;  /* 0x00007610fff67816 */ /* 0x000fe400000000f6 */
[----:B0-----:R-:W-:-:S04]  /*9200*/  @P0 LOP3.LUT R19, R19, R18, RZ, 0x3c, !PT ;  /* 0x0000001213130212 */ /* 0x001fc800078e3cff */
[----:B------:R-:W-:-:S04]  /*9210*/  @P0 LOP3.LUT R18, R19, R18, RZ, 0x3c, !PT ;  /* 0x0000001213120212 */ /* 0x000fc800078e3cff */
[----:B------:R-:W-:-:S05]  /*9220*/  @P0 LOP3.LUT R19, R19, R18, RZ, 0x3c, !PT ;  /* 0x0000001213130212 */ /* 0x000fca00078e3cff */
[----:B------:R-:W2:Y:S04]  /*9230*/  @P0 LDG.E.U16 R246, desc[UR60][R18.64] ;  /* 0x0000003c12f60981 */ /* 0x000ea8000c1e1500 */
[----:B-----5:R0:W-:Y:S04]  /*9240*/  STL [R1+0x98], R181 ;  /* 0x000098b501007387 */ /* 0x0201e80000100800 */
[----:B0-----:R-:W5:Y:S04]  /*9250*/  LDL R181, [R1+0x7b0] ;  /* 0x0007b00001b57983 */ /* 0x001f680000100800 */
[----:B--2---:R0:W-:Y:S04]  /*9260*/  STL [R1+0x94], R246 ;  /* 0x000094f601007387 */ /* 0x0041e80000100800 */
[----:B0-----:R-:W2:Y:S04]  /*9270*/  LDL.LU R246, [R1+0xb80] ;  /* 0x000b800001f67983 */ /* 0x001ea80000300800 */
[----:B------:R-:W3:Y:S04]  /*9280*/  LDL R18, [R1+0x7c4] ;  /* 0x0007c40001127983 */ /* 0x000ee80000100800 */
[----:B------:R-:W3:Y:S01]  /*9290*/  LDL R19, [R1+0x7c8] ;  /* 0x0007c80001137983 */ /* 0x000ee20000100800 */
[----:B------:R-:W-:-:S02]  /*92a0*/  ISETP.GT.AND P1, PT, R17, 0x15, PT ;  /* 0x000000151100780c */ /* 0x000fc40003f24270 */
[----:B------:R-:W-:-:S11]  /*92b0*/  PRMT R195, RZ, 0x7610, R195 ;  /* 0x00007610ffc37816 */ /* 0x000fd600000000c3 */
[----:B---3--:R-:W-:-:S04]  /*92c0*/  @P1 LOP3.LUT R19, R19, R18, RZ, 0x3c, !PT ;  /* 0x0000001213131212 */ /* 0x008fc800078e3cff */
[----:B------:R-:W-:-:S04]  /*92d0*/  @P1 LOP3.LUT R18, R19, R18, RZ, 0x3c, !PT ;  /* 0x0000001213121212 */ /* 0x000fc800078e3cff */
[----:B------:R-:W-:-:S05]  /*92e0*/  @P1 LOP3.LUT R19, R19, R18, RZ, 0x3c, !PT ;  /* 0x0000001213131212 */ /* 0x000fca00078e3cff */
[----:B------:R-:W3:Y:S04]  /*92f0*/  @P1 LDG.E.U16 R195, desc[UR60][R18.64] ;  /* 0x0000003c12c31981 */ /* 0x000ee8000c1e1500 */
[----:B------:R-:W4:Y:S04]  /*9300*/  LDL R18, [R1+0x7bc] ;  /* 0x0007bc0001127983 */ /* 0x000f280000100800 */
[----:B------:R-:W4:Y:S01]  /*9310*/  LDL R19, [R1+0x7c0] ;  /* 0x0007c00001137983 */ /* 0x000f220000100800 */
[----:B------:R-:W-:-:S03]  /*9320*/  PRMT R194, RZ, 0x7610, R194 ;  /* 0x00007610ffc27816 */ /* 0x000fc600000000c2 */
[----:B---3--:R0:W-:Y:S01]  /*9330*/  STL [R1+0x90], R195 ;  /* 0x000090c301007387 */ /* 0x0081e20000100800 */
[----:B------:R-:W-:-:S03]  /*9340*/  PRMT R248, RZ, 0x7610, R248 ;  /* 0x00007610fff87816 */ /* 0x000fc600000000f8 */
[----:B0-----:R-:W3:Y:S01]  /*9350*/  LDL R195, [R1+0x7a0] ;  /* 0x0007a00001c37983 */ /* 0x001ee20000100800 */
[----:B----4-:R-:W-:-:S04]  /*9360*/  @P1 LOP3.LUT R19, R19, R18, RZ, 0x3c, !PT ;  /* 0x0000001213131212 */ /* 0x010fc800078e3cff */
[----:B------:R-:W-:-:S04]  /*9370*/  @P1 LOP3.LUT R18, R19, R18, RZ, 0x3c, !PT ;  /* 0x0000001213121212 */ /* 0x000fc800078e3cff */
[----:B------:R-:W-:-:S05]  /*9380*/  @P1 LOP3.LUT R19, R19, R18, RZ, 0x3c, !PT ;  /* 0x0000001213131212 */ /* 0x000fca00078e3cff */
[----:B------:R0:W4:Y:S04]  /*9390*/  @P1 LDG.E.U16 R194, desc[UR60][R18.64] ;  /* 0x0000003c12c21981 */ /* 0x000128000c1e1500 */
[----:B------:R-:W0:Y:S04]  /*93a0*/  LDL R18, [R1+0x7b4] ;  /* 0x0007b40001127983 */ /* 0x000e280000100800 */
[----:B------:R-:W0:Y:S02]  /*93b0*/  LDL R19, [R1+0x7b8] ;  /* 0x0007b80001137983 */ /* 0x000e240000100800 */
[----:B0-----:R-:W-:-:S04]  /*93c0*/  @P1 LOP3.LUT R19, R19, R18, RZ, 0x3c, !PT ;  /* 0x0000001213131212 */ /* 0x001fc800078e3cff */
[----:B------:R-:W-:-:S04]  /*93d0*/  @P1 LOP3.LUT R18, R19, R18, RZ, 0x3c, !PT ;  /* 0x0000001213121212 */ /* 0x000fc800078e3cff */
[----:B------:R-:W-:-:S05]  /*93e0*/  @P1 LOP3.LUT R19, R19, R18, RZ, 0x3c, !PT ;  /* 0x0000001213131212 */ /* 0x000fca00078e3cff */
[----:B------:R-:W5:Y:S04]  /*93f0*/  @P1 LDG.E.U16 R248, desc[UR60][R18.64] ;  /* 0x0000003c12f81981 */ /* 0x000f68000c1e1500 */
[----:B----4-:R0:W-:Y:S04]  /*9400*/  STL [R1+0x8c], R194 ;  /* 0x00008cc201007387 */ /* 0x0101e80000100800 */
[----:B0-----:R-:W4:Y:S04]  /*9410*/  LDL R194, [R1+0x798] ;  /* 0x0007980001c27983 */ /* 0x001f280000100800 */
[----:B-----5:R0:W-:Y:S04]  /*9420*/  STL [R1+0x88], R248 ;  /* 0x000088f801007387 */ /* 0x0201e80000100800 */
[----:B0-----:R-:W5:Y:S04]  /*9430*/  LDL.LU R248, [R1+0xb7c] ;  /* 0x000b7c0001f87983 */ /* 0x001f680000300800 */
[----:B------:R-:W2:Y:S01]  /*9440*/  LDL R19, [R1+0x7ac] ;  /* 0x0007ac0001137983 */ /* 0x000ea20000100800 */
[----:B------:R-:W-:Y:S01]  /*9450*/  PRMT R250, RZ, 0x7610, R250 ;  /* 0x00007610fffa7816 */ /* 0x000fe200000000fa */
[----:B------:R-:W-:-:S02]  /*9460*/  @P1 IMAD.MOV.U32 R18, RZ, RZ, R181 ;  /* 0x000000ffff121224 */ /* 0x000fc400078e00b5 */
[----:B------:R-:W5:Y:S04]  /*9470*/  LDL R181, [R1+0x790] ;  /* 0x0007900001b57983 */ /* 0x000f680000100800 */
[----:B--2---:R-:W2:Y:S01]  /*9480*/  @P1 LDG.E.U16 R250, desc[UR60][R18.64] ;  /* 0x0000003c12fa1981 */ /* 0x004ea2000c1e1500 */
        /* <DEDUP_REMOVED lines=9> */
[----:B------:R-:W3:Y:S01]  /*9520*/  @P0 LDG.E.U16 R252, desc[UR60][R18.64] ;  /* 0x0000003c12fc0981 */ /* 0x000ee2000c1e1500 */
[----:B------:R-:W-:-:S03]  /*9530*/  PRMT R183, RZ, 0x7610, R183 ;  /* 0x00007610ffb77816 */ /* 0x000fc600000000b7 */
[----:B---3--:R0:W-:Y:S04]  /*9540*/  STL [R1+0x168], R252 ;  /* 0x000168fc01007387 */ /* 0x0081e80000100800 */
[----:B0-----:R-:W3:Y:S04]  /*9550*/  LDL.LU R252, [R1+0xb74] ;  /* 0x000b740001fc7983 */ /* 0x001ee80000300800 */
[----:B------:R-:W4:Y:S01]  /*9560*/  LDL R19, [R1+0x79c] ;  /* 0x00079c0001137983 */ /* 0x000f220000100800 */
[----:B------:R-:W-:Y:S01]  /*9570*/  @P0 IMAD.MOV.U32 R18, RZ, RZ, R195 ;  /* 0x000000ffff120224 */ /* 0x000fe200078e00c3 */
[----:B------:R-:W-:-:S02]  /*9580*/  PRMT R182, RZ, 0x7610, R182 ;  /* 0x00007610ffb67816 */ /* 0x000fc400000000b6 */
[----:B------:R-:W2:Y:S04]  /*9590*/  LDL R195, [R1+0x77c] ;  /* 0x00077c0001c37983 */ /* 0x000ea80000100800 */
[----:B----4-:R0:W4:Y:S04]  /*95a0*/  @P0 LDG.E.U16 R183, desc[UR60][R18.64] ;  /* 0x0000003c12b70981 */ /* 0x010128000c1e1500 */
[----:B------:R-:W5:Y:S01]  /*95b0*/  LDL R19, [R1+0x794] ;  /* 0x0007940001137983 */ /* 0x000f620000100800 */
[----:B0-----:R-:W-:-:S03]  /*95c0*/  @P0 IMAD.MOV.U32 R18, RZ, RZ, R194 ;  /* 0x000000ffff120224 */ /* 0x001fc600078e00c2 */
[----:B----4-:R0:W-:Y:S01]  /*95d0*/  STL [R1+0x160], R183 ;  /* 0x000160b701007387 */ /* 0x0101e20000100800 */
[----:B------:R-:W-:-:S03]  /*95e0*/  PRMT R180, RZ, 0x7610, R180 ;  /* 0x00007610ffb47816 */ /* 0x000fc600000000b4 */
[----:B------:R-:W4:Y:S04]  /*95f0*/  LDL R194, [R1+0x774] ;  /* 0x0007740001c27983 */ /* 0x000f280000100800 */
[----:B-----5:R1:W5:Y:S04]  /*9600*/  @P0 LDG.E.U16 R182, desc[UR60][R18.64] ;  /* 0x0000003c12b60981 */ /* 0x020368000c1e1500 */
[----:B0-----:R-:W3:Y:S04]  /*9610*/  LDL R183, [R1+0x780] ;  /* 0x0007800001b77983 */ /* 0x001ee80000100800 */
[----:B------:R-:W2:Y:S01]  /*9620*/  LDL R19, [R1+0x78c] ;  /* 0x00078c0001137983 */ /* 0x000ea20000100800 */
[----:B-1----:R-:W-:Y:S01]  /*9630*/  @P0 IMAD.MOV.U32 R18, RZ, RZ, R181 ;  /* 0x000000ffff120224 */ /* 0x002fe200078e00b5 */
[----:B------:R-:W-:-:S02]  /*9640*/  ISETP.GT.AND P1, PT, R17, 0x17, PT ;  /* 0x000000171100780c */ /* 0x000fc40003f24270 */
[----:B-----5:R0:W-:Y:S01]  /*9650*/  STL [R1+0x158], R182 ;  /* 0x000158b601007387 */ /* 0x0201e20000100800 */
[----:B------:R-:W-:Y:S02]  /*9660*/  PRMT R192, RZ, 0x7610, R192 ;  /* 0x00007610ffc07816 */ /* 0x000fe400000000c0 */
[----:B------:R-:W-:Y:S01]  /*9670*/  PRMT R193, RZ, 0x7610, R193 ;  /* 0x00007610ffc17816 */ /* 0x000fe200000000c1 */
[----:B------:R-:W5:Y:S04]  /*9680*/  LDL R181, [R1+0x76c] ;  /* 0x00076c0001b57983 */ /* 0x000f680000100800 */
[----:B--2---:R1:W2:Y:S04]  /*9690*/  @P0 LDG.E.U16 R180, desc[UR60][R18.64] ;  /* 0x0000003c12b40981 */ /* 0x0042a8000c1e1500 */
[----:B0-----:R-:W4:Y:S04]  /*96a0*/  LDL R182, [R1+0x778] ;  /* 0x0007780001b67983 */ /* 0x001f280000100800 */
[----:B------:R-:W1:Y:S04]  /*96b0*/  LDL R18, [R1+0x784] ;  /* 0x0007840001127983 */ /* 0x000e680000100800 */
[----:B------:R-:W1:Y:S01]  /*96c0*/  LDL R19, [R1+0x788] ;  /* 0x0007880001137983 */ /* 0x000e620000100800 */
[----:B------:R-:W-:-:S02]  /*96d0*/  PRMT R190, RZ, 0x7610, R190 ;  /* 0x00007610ffbe7816 */ /* 0x000fc400000000be */
[----:B-1----:R-:W-:-:S04]  /*96e0*/  @P1 LOP3.LUT R19, R19, R18, RZ, 0x3c, !PT ;  /* 0x0000001213131212 */ /* 0x002fc800078e3cff */
[----:B------:R-:W-:-:S04]  /*96f0*/  @P1 LOP3.LUT R18, R19, R18, RZ, 0x3c, !PT ;  /* 0x0000001213121212 */ /* 0x000fc800078e3cff */
[----:B------:R-:W-:-:S05]  /*9700*/  @P1 LOP3.LUT R19, R19, R18, RZ, 0x3c, !PT ;  /* 0x0000001213131212 */ /* 0x000fca00078e3cff */
[----:B------:R3:W5:Y:S04]  /*9710*/  @P1 LDG.E.U16 R192, desc[UR60][R18.64] ;  /* 0x0000003c12c01981 */ /* 0x000768000c1e1500 */
[----:B--2---:R0:W-:Y:S01]  /*9720*/  STL [R1+0x150], R180 ;  /* 0x000150b401007387 */ /* 0x0041e20000100800 */
[----:B---3--:R-:W-:Y:S02]  /*9730*/  @P1 IMAD.MOV.U32 R18, RZ, RZ, R183 ;  /* 0x000000ffff121224 */ /* 0x008fe400078e00b7 */
[----:B------:R-:W-:Y:S01]  /*9740*/  @P1 IMAD.MOV.U32 R19, RZ, RZ, R195 ;  /* 0x000000ffff131224 */ /* 0x000fe200078e00c3 */
[----:B0-----:R-:W2:Y:S04]  /*9750*/  LDL R180, [R1+0x770] ;  /* 0x0007700001b47983 */ /* 0x001ea80000100800 */
[----:B------:R4:W3:Y:S02]  /*9760*/  @P1 LDG.E.U16 R193, desc[UR60][R18.64] ;  /* 0x0000003c12c11981 */ /* 0x0008e4000c1e1500 */
[----:B----4-:R-:W-:-:S02]  /*9770*/  @P1 IMAD.MOV.U32 R18, RZ, RZ, R182 ;  /* 0x000000ffff121224 */ /* 0x010fc400078e00b6 */
[----:B------:R-:W-:-:S05]  /*9780*/  @P1 IMAD.MOV.U32 R19, RZ, RZ, R194 ;  /* 0x000000ffff131224 */ /* 0x000fca00078e00c2 */
[----:B------:R5:W4:Y:S01]  /*9790*/  @P1 LDG.E.U16 R190, desc[UR60][R18.64] ;  /* 0x0000003c12be1981 */ /* 0x000b22000c1e1500 */
[----:B------:R-:W-:Y:S01]  /*97a0*/  PRMT R191, RZ, 0x7610, R191 ;  /* 0x00007610ffbf7816 */ /* 0x000fe200000000bf */
[----:B-----5:R-:W-:Y:S02]  /*97b0*/  @P1 IMAD.MOV.U32 R19, RZ, RZ, R181 ;  /* 0x000000ffff131224 */ /* 0x020fe400078e00b5 */
[----:B------:R-:W-:Y:S04]  /*97c0*/  STL [R1+0xae4], R192 ;  /* 0x000ae4c001007387 */ /* 0x000fe80000100800 */
[----:B------:R-:W5:Y:S01]  /*97d0*/  LDL R183, [R1+0x768] ;  /* 0x0007680001b77983 */ /* 0x000f620000100800 */
[----:B--2---:R-:W-:-:S03]  /*97e0*/  @P1 IMAD.MOV.U32 R18, RZ, RZ, R180 ;  /* 0x000000ffff121224 */ /* 0x004fc600078e00b4 */
[----:B---3--:R-:W-:Y:S04]  /*97f0*/  STL [R1+0xae8], R193 ;  /* 0x000ae8c101007387 */ /* 0x008fe80000100800 */
[----:B------:R-:W2:Y:S04]  /*9800*/  LDL R182, [R1+0x760] ;  /* 0x0007600001b67983 */ /* 0x000ea80000100800 */
[----:B------:R5:W3:Y:S04]  /*9810*/  @P1 LDG.E.U16 R191, desc[UR60][R18.64] ;  /* 0x0000003c12bf1981 */ /* 0x000ae8000c1e1500 */
[----:B----4-:R-:W-:Y:S04]  /*9820*/  STL [R1+0xaec], R190 ;  /* 0x000aecbe01007387 */ /* 0x010fe80000100800 */
[----:B------:R-:W4:Y:S01]  /*9830*/  LDL R19, [R1+0x764] ;  /* 0x0007640001137983 */ /* 0x000f220000100800 */
[----:B------:R-:W-:-:S02]  /*9840*/  ISETP.GT.AND P0, PT, R17, 0x18, PT ;  /* 0x000000181100780c */ /* 0x000fc40003f04270 */
[----:B------:R-:W-:Y:S01]  /*9850*/  PRMT R159, RZ, 0x7610, R159 ;  /* 0x00007610ff9f7816 */ /* 0x000fe2000000009f */
[----:B------:R-:W2:Y:S04]  /*9860*/  LDL R195, [R1+0x754] ;  /* 0x0007540001c37983 */ /* 0x000ea80000100800 */
[----:B------:R-:W2:Y:S04]  /*9870*/  LDL R181, [R1+0x758] ;  /* 0x0007580001b57983 */ /* 0x000ea80000100800 */
[----:B------:R-:W2:Y:S04]  /*9880*/  LDL R194, [R1+0x74c] ;  /* 0x00074c0001c27983 */ /* 0x000ea80000100800 */
[----:B------:R-:W2:Y:S01]  /*9890*/  LDL R180, [R1+0x750] ;  /* 0x0007500001b47983 */ /* 0x000ea20000100800 */
[----:B-----5:R-:W-:-:S03]  /*98a0*/  @P0 IMAD.MOV.U32 R18, RZ, RZ, R183 ;  /* 0x000000ffff120224 */ /* 0x020fc600078e00b7 */
[----:B---3--:R-:W-:Y:S01]  /*98b0*/  STL [R1+0xaf4], R191 ;  /* 0x000af4bf01007387 */ /* 0x008fe20000100800 */
[----:B------:R-:W-:Y:S02]  /*98c0*/  PRMT R157, RZ, 0x7610, R157 ;  /* 0x00007610ff9d7816 */ /* 0x000fe4000000009d */
[----:B------:R-:W-:Y:S01]  /*98d0*/  PRMT R152, RZ, 0x7610, R152 ;  /* 0x00007610ff987816 */ /* 0x000fe20000000098 */
[----:B------:R-:W3:Y:S04]  /*98e0*/  LDL R183, [R1+0x744] ;  /* 0x0007440001b77983 */ /* 0x000ee80000100800 */
[----:B----4-:R2:W4:Y:S04]  /*98f0*/  @P0 LDG.E.U16 R159, desc[UR60][R18.64] ;  /* 0x0000003c129f0981 */ /* 0x010528000c1e1500 */
[----:B------:R-:W5:Y:S01]  /*9900*/  LDL R19, [R1+0x75c] ;  /* 0x00075c0001137983 */ /* 0x000f620000100800 */
[----:B--2---:R-:W-:Y:S01]  /*9910*/  @P0 IMAD.MOV.U32 R18, RZ, RZ, R182 ;  /* 0x000000ffff120224 */ /* 0x004fe200078e00b6 */
[----:B------:R-:W-:-:S04]  /*9920*/  PRMT R156, RZ, 0x7610, R156 ;  /* 0x00007610ff9c7816 */ /* 0x000fc8000000009c */
[----:B-----5:R0:W2:Y:S02]  /*9930*/  @P0 LDG.E.U16 R157, desc[UR60][R18.64] ;  /* 0x0000003c129d0981 */ /* 0x0200a4000c1e1500 */
[----:B0-----:R-:W-:Y:S02]  /*9940*/  @P0 IMAD.MOV.U32 R18, RZ, RZ, R181 ;  /* 0x000000ffff120224 */ /* 0x001fe400078e00b5 */
[----:B------:R-:W-:-:S05]  /*9950*/  @P0 IMAD.MOV.U32 R19, RZ, RZ, R195 ;  /* 0x000000ffff130224 */ /* 0x000fca00078e00c3 */
[----:B------:R0:W5:Y:S02]  /*9960*/  @P0 LDG.E.U16 R152, desc[UR60][R18.64] ;  /* 0x0000003c12980981 */ /* 0x000164000c1e1500 */
[----:B0-----:R-:W-:Y:S02]  /*9970*/  @P0 IMAD.MOV.U32 R18, RZ, RZ, R180 ;  /* 0x000000ffff120224 */ /* 0x001fe400078e00b4 */
[----:B------:R-:W-:-:S05]  /*9980*/  @P0 IMAD.MOV.U32 R19, RZ, RZ, R194 ;  /* 0x000000ffff130224 */ /* 0x000fca00078e00c2 */
[----:B------:R-:W3:Y:S04]  /*9990*/  @P0 LDG.E.U16 R156, desc[UR60][R18.64] ;  /* 0x0000003c129c0981 */ /* 0x000ee8000c1e1500 */
[----:B----4-:R0:W-:Y:S04]  /*99a0*/  STL [R1+0x80], R159 ;  /* 0x0000809f01007387 */ /* 0x0101e80000100800 */
[----:B------:R-:W4:Y:S04]  /*99b0*/  LDL R182, [R1+0x73c] ;  /* 0x00073c0001b67983 */ /* 0x000f280000100800 */
[----:B0-----:R-:W4:Y:S04]  /*99c0*/  LDL R159, [R1+0x748] ;  /* 0x00074800019f7983 */ /* 0x001f280000100800 */
[----:B--2---:R0:W-:Y:S04]  /*99d0*/  STL [R1+0x7c], R157 ;  /* 0x00007c9d01007387 */ /* 0x0041e80000100800 */
[----:B------:R-:W2:Y:S04]  /*99e0*/  LDL R181, [R1+0x734] ;  /* 0x0007340001b57983 */ /* 0x000ea80000100800 */
[----:B0-----:R-:W2:Y:S04]  /*99f0*/  LDL R157, [R1+0x740] ;  /* 0x00074000019d7983 */ /* 0x001ea80000100800 */
[----:B-----5:R0:W-:Y:S04]  /*9a00*/  STL [R1+0x78], R152 ;  /* 0x0000789801007387 */ /* 0x0201e80000100800 */
[----:B------:R-:W5:Y:S04]  /*9a10*/  LDL R180, [R1+0x72c] ;  /* 0x00072c0001b47983 */ /* 0x000f680000100800 */
[----:B0-----:R-:W5:Y:S04]  /*9a20*/  LDL R152, [R1+0x738] ;  /* 0x0007380001987983 */ /* 0x001f680000100800 */
[----:B---3--:R0:W-:Y:S04]  /*9a30*/  STL [R1+0x74], R156 ;  /* 0x0000749c01007387 */ /* 0x0081e80000100800 */
[----:B0-----:R-:W3:Y:S01]  /*9a40*/  LDL R156, [R1+0x730] ;  /* 0x00073000019c7983 */ /* 0x001ee20000100800 */
[----:B------:R-:W-:-:S02]  /*9a50*/  ISETP.GT.AND P1, PT, R17, 0x19, PT ;  /* 0x000000191100780c */ /* 0x000fc40003f24270 */
[----:B------:R-:W-:Y:S02]  /*9a60*/  PRMT R158, RZ, 0x7610, R158 ;  /* 0x00007610ff9e7816 */ /* 0x000fe4000000009e */
[----:B------:R-:W-:-:S09]  /*9a70*/  PRMT R154, RZ, 0x7610, R154 ;  /* 0x00007610ff9a7816 */ /* 0x000fd2000000009a */
[----:B----4-:R-:W-:Y:S02]  /*9a80*/  @P1 IMAD.MOV.U32 R18, RZ, RZ, R159 ;  /* 0x000000ffff121224 */ /* 0x010fe400078e009f */
[----:B------:R-:W-:Y:S01]  /*9a90*/  @P1 IMAD.MOV.U32 R19, RZ, RZ, R183 ;  /* 0x000000ffff131224 */ /* 0x000fe200078e00b7 */
[----:B------:R-:W-:Y:S01]  /*9aa0*/  PRMT R23, RZ, 0x7610, R23 ;  /* 0x00007610ff177816 */ /* 0x000fe20000000017 */
[----:B------:R-:W4:Y:S04]  /*9ab0*/  LDL R159, [R1+0x724] ;  /* 0x00072400019f7983 */ /* 0x000f280000100800 */
[----:B------:R0:W4:Y:S02]  /*9ac0*/  @P1 LDG.E.U16 R158, desc[UR60][R18.64] ;  /* 0x0000003c129e1981 */ /* 0x000124000c1e1500 */
[----:B0-----:R-:W-:-:S02]  /*9ad0*/  @P1 IMAD.MOV.U32 R19, RZ, RZ, R182 ;  /* 0x000000ffff131224 */ /* 0x001fc400078e00b6 */
[----:B--2---:R-:W-:-:S05]  /*9ae0*/  @P1 IMAD.MOV.U32 R18, RZ, RZ, R157 ;  /* 0x000000ffff121224 */ /* 0x004fca00078e009d */
[----:B------:R0:W2:Y:S02]  /*9af0*/  @P1 LDG.E.U16 R154, desc[UR60][R18.64] ;  /* 0x0000003c129a1981 */ /* 0x0000a4000c1e1500 */
[----:B0-----:R-:W-:Y:S02]  /*9b00*/  @P1 IMAD.MOV.U32 R19, RZ, RZ, R181 ;  /* 0x000000ffff131224 */ /* 0x001fe400078e00b5 */
[----:B-----5:R-:W-:-:S05]  /*9b10*/  @P1 IMAD.MOV.U32 R18, RZ, RZ, R152 ;  /* 0x000000ffff121224 */ /* 0x020fca00078e0098 */
[----:B------:R0:W5:Y:S01]  /*9b20*/  @P1 LDG.E.U16 R23, desc[UR60][R18.64] ;  /* 0x0000003c12171981 */ /* 0x000162000c1e1500 */
[----:B------:R-:W-:Y:S01]  /*9b30*/  PRMT R161, RZ, 0x7610, R161 ;  /* 0x00007610ffa17816 */ /* 0x000fe200000000a1 */
[----:B0-----:R-:W-:Y:S02]  /*9b40*/  @P1 IMAD.MOV.U32 R19, RZ, RZ, R180 ;  /* 0x000000ffff131224 */ /* 0x001fe400078e00b4 */
[----:B---3--:R-:W-:-:S05]  /*9b50*/  @P1 IMAD.MOV.U32 R18, RZ, RZ, R156 ;  /* 0x000000ffff121224 */ /* 0x008fca00078e009c */
        /* <DEDUP_REMOVED lines=13> */
[----:B------:R-:W-:-:S11]  /*9c30*/  PRMT R179, RZ, 0x7610, R179 ;  /* 0x00007610ffb37816 */ /* 0x000fd600000000b3 */
[----:B------:R-:W-:Y:S02]  /*9c40*/  @P0 IMAD.MOV.U32 R19, RZ, RZ, R159 ;  /* 0x000000ffff130224 */ /* 0x000fe400078e009f */
[----:B------:R-:W3:Y:S01]  /*9c50*/  LDL R159, [R1+0x704] ;  /* 0x00070400019f7983 */ /* 0x000ee20000100800 */
[----:B----4-:R-:W-:-:S03]  /*9c60*/  @P0 IMAD.MOV.U32 R18, RZ, RZ, R158 ;  /* 0x000000ffff120224 */ /* 0x010fc600078e009e */
[----:B------:R-:W4:Y:S04]  /*9c70*/  LDL R158, [R1+0x708] ;  /* 0x00070800019e7983 */ /* 0x000f280000100800 */
[----:B------:R0:W4:Y:S01]  /*9c80*/  @P0 LDG.E.U16 R179, desc[UR60][R18.64] ;  /* 0x0000003c12b30981 */ /* 0x000122000c1e1500 */
[----:B------:R-:W-:Y:S01]  /*9c90*/  PRMT R178, RZ, 0x7610, R178 ;  /* 0x00007610ffb27816 */ /* 0x000fe200000000b2 */
[----:B0-----:R-:W-:Y:S02]  /*9ca0*/  @P0 IMAD.MOV.U32 R19, RZ, RZ, R157 ;  /* 0x000000ffff130224 */ /* 0x001fe400078e009d */
[----:B------:R-:W4:Y:S01]  /*9cb0*/  LDL R157, [R1+0x6fc] ;  /* 0x0006fc00019d7983 */ /* 0x000f220000100800 */
[----:B--2---:R-:W-:-:S03]  /*9cc0*/  @P0 IMAD.MOV.U32 R18, RZ, RZ, R154 ;  /* 0x000000ffff120224 */ /* 0x004fc600078e009a */
[----:B------:R-:W2:Y:S04]  /*9cd0*/  LDL R154, [R1+0x700] ;  /* 0x00070000019a7983 */ /* 0x000ea80000100800 */
[----:B------:R0:W2:Y:S02]  /*9ce0*/  @P0 LDG.E.U16 R178, desc[UR60][R18.64] ;  /* 0x0000003c12b20981 */ /* 0x0000a4000c1e1500 */
[----:B0-----:R-:W-:Y:S02]  /*9cf0*/  @P0 IMAD.MOV.U32 R19, RZ, RZ, R152 ;  /* 0x000000ffff130224 */ /* 0x001fe400078e0098 */
[----:B-----5:R-:W-:Y:S01]  /*9d00*/  @P0 IMAD.MOV.U32 R18, RZ, RZ, R23 ;  /* 0x000000ffff120224 */ /* 0x020fe200078e0017 */
[----:B------:R-:W5:Y:S04]  /*9d10*/  LDL R152, [R1+0x6f4] ;  /* 0x0006f40001987983 */ /* 0x000f680000100800 */
[----:B------:R-:W5:Y:S01]  /*9d20*/  LDL R23, [R1+0x6f8] ;  /* 0x0006f80001177983 */ /* 0x000f620000100800 */
[----:B------:R-:W-:-:S06]  /*9d30*/  PRMT R177, RZ, 0x7610, R177 ;  /* 0x00007610ffb17816 */ /* 0x000fcc00000000b1 */
[----:B------:R0:W5:Y:S02]  /*9d40*/  @P0 LDG.E.U16 R177, desc[UR60][R18.64] ;  /* 0x0000003c12b10981 */ /* 0x000164000c1e1500 */
[----:B0-----:R-:W-:Y:S02]  /*9d50*/  @P0 IMAD.MOV.U32 R18, RZ, RZ, R156 ;  /* 0x000000ffff120224 */ /* 0x001fe400078e009c */
[----:B---3--:R-:W-:Y:S01]  /*9d60*/  @P0 IMAD.MOV.U32 R19, RZ, RZ, R161 ;  /* 0x000000ffff130224 */ /* 0x008fe200078e00a1 */
[----:B------:R-:W3:Y:S04]  /*9d70*/  LDL R156, [R1+0x6f0] ;  /* 0x0006f000019c7983 */ /* 0x000ee80000100800 */
[----:B------:R-:W3:Y:S01]  /*9d80*/  LDL R161, [R1+0x6ec] ;  /* 0x0006ec0001a17983 */ /* 0x000ee20000100800 */
[----:B------:R-:W-:-:S02]  /*9d90*/  ISETP.GT.AND P1, PT, R17, 0x1b, PT ;  /* 0x0000001b1100780c */ /* 0x000fc40003f24270 */
[----:B------:R-:W-:Y:S02]  /*9da0*/  PRMT R176, RZ, 0x7610, R176 ;  /* 0x00007610ffb07816 */ /* 0x000fe400000000b0 */
[----:B------:R-:W-:-:S04]  /*9db0*/  PRMT R175, RZ, 0x7610, R175 ;  /* 0x00007610ffaf7816 */ /* 0x000fc800000000af */
[----:B------:R4:W3:Y:S05]  /*9dc0*/  @P0 LDG.E.U16 R176, desc[UR60][R18.64] ;  /* 0x0000003c12b00981 */ /* 0x0008ea000c1e1500 */
[----:B----4-:R-:W-:Y:S02]  /*9dd0*/  @P1 IMAD.MOV.U32 R18, RZ, RZ, R158 ;  /* 0x000000ffff121224 */ /* 0x010fe400078e009e */
[----:B------:R-:W-:Y:S01]  /*9de0*/  @P1 IMAD.MOV.U32 R19, RZ, RZ, R159 ;  /* 0x000000ffff131224 */ /* 0x000fe200078e009f */
[----:B------:R-:W4:Y:S04]  /*9df0*/  LDL R158, [R1+0x6e8] ;  /* 0x0006e800019e7983 */ /* 0x000f280000100800 */
[----:B------:R-:W4:Y:S04]  /*9e00*/  LDL R159, [R1+0x6e4] ;  /* 0x0006e400019f7983 */ /* 0x000f280000100800 */
[----:B------:R0:W4:Y:S01]  /*9e10*/  @P1 LDG.E.U16 R175, desc[UR60][R18.64] ;  /* 0x0000003c12af1981 */ /* 0x000122000c1e1500 */
[----:B------:R-:W-:Y:S01]  /*9e20*/  PRMT R174, RZ, 0x7610, R174 ;  /* 0x00007610ffae7816 */ /* 0x000fe200000000ae */
[----:B0-----:R-:W-:-:S02]  /*9e30*/  @P1 IMAD.MOV.U32 R19, RZ, RZ, R157 ;  /* 0x000000ffff131224 */ /* 0x001fc400078e009d */
[----:B------:R-:W4:Y:S01]  /*9e40*/  LDL R157, [R1+0x6dc] ;  /* 0x0006dc00019d7983 */ /* 0x000f220000100800 */
[----:B--2---:R-:W-:-:S03]  /*9e50*/  @P1 IMAD.MOV.U32 R18, RZ, RZ, R154 ;  /* 0x000000ffff121224 */ /* 0x004fc600078e009a */
[----:B------:R-:W2:Y:S04]  /*9e60*/  LDL R154, [R1+0x6e0] ;  /* 0x0006e000019a7983 */ /* 0x000ea80000100800 */
[----:B------:R5:W2:Y:S02]  /*9e70*/  @P1 LDG.E.U16 R174, desc[UR60][R18.64] ;  /* 0x0000003c12ae1981 */ /* 0x000aa4000c1e1500 */
[----:B-----5:R-:W-:Y:S02]  /*9e80*/  @P1 IMAD.MOV.U32 R19, RZ, RZ, R152 ;  /* 0x000000ffff131224 */ /* 0x020fe400078e0098 */
[----:B------:R-:W5:Y:S01]  /*9e90*/  LDL R152, [R1+0x6d4] ;  /* 0x0006d40001987983 */ /* 0x000f620000100800 */
[----:B------:R-:W-:-:S03]  /*9ea0*/  @P1 IMAD.MOV.U32 R18, RZ, RZ, R23 ;  /* 0x000000ffff121224 */ /* 0x000fc600078e0017 */
[----:B------:R-:W5:Y:S01]  /*9eb0*/  LDL R23, [R1+0x6d8] ;  /* 0x0006d80001177983 */ /* 0x000f620000100800 */
[----:B------:R-:W-:-:S03]  /*9ec0*/  PRMT R173, RZ, 0x7610, R173 ;  /* 0x00007610ffad7816 */ /* 0x000fc600000000ad */
[----:B------:R-:W-:Y:S04]  /*9ed0*/  STL [R1+0x60], R179 ;  /* 0x000060b301007387 */ /* 0x000fe80000100800 */
[----:B------:R3:W5:Y:S02]  /*9ee0*/  @P1 LDG.E.U16 R173, desc[UR60][R18.64] ;  /* 0x0000003c12ad1981 */ /* 0x000764000c1e1500 */
[----:B---3--:R-:W-:Y:S02]  /*9ef0*/  @P1 IMAD.MOV.U32 R18, RZ, RZ, R156 ;  /* 0x000000ffff121224 */ /* 0x008fe400078e009c */
[----:B------:R-:W3:Y:S01]  /*9f00*/  LDL R156, [R1+0x6d0] ;  /* 0x0006d000019c7983 */ /* 0x000ee20000100800 */
[----:B------:R-:W-:-:S03]  /*9f10*/  @P1 IMAD.MOV.U32 R19, RZ, RZ, R161 ;  /* 0x000000ffff131224 */ /* 0x000fc600078e00a1 */
[----:B------:R-:W3:Y:S01]  /*9f20*/  LDL R161, [R1+0x6cc] ;  /* 0x0006cc0001a17983 */ /* 0x000ee20000100800 */
[----:B------:R-:W-:Y:S02]  /*9f30*/  ISETP.GT.AND P0, PT, R17, 0x1c, PT ;  /* 0x0000001c1100780c */ /* 0x000fe40003f04270 */
[----:B------:R-:W-:Y:S01]  /*9f40*/  PRMT R172, RZ, 0x7610, R172 ;  /* 0x00007610ffac7816 */ /* 0x000fe200000000ac */
[----:B------:R-:W-:Y:S01]  /*9f50*/  STL [R1+0x5c], R178 ;  /* 0x00005cb201007387 */ /* 0x000fe20000100800 */
[----:B------:R-:W-:-:S04]  /*9f60*/  PRMT R171, RZ, 0x7610, R171 ;  /* 0x00007610ffab7816 */ /* 0x000fc800000000ab */
[----:B------:R4:W3:Y:S05]  /*9f70*/  @P1 LDG.E.U16 R172, desc[UR60][R18.64] ;  /* 0x0000003c12ac1981 */ /* 0x0008ea000c1e1500 */
[----:B----4-:R-:W-:Y:S02]  /*9f80*/  @P0 IMAD.MOV.U32 R18, RZ, RZ, R158 ;  /* 0x000000ffff120224 */ /* 0x010fe400078e009e */
[----:B------:R-:W4:Y:S01]  /*9f90*/  LDL R158, [R1+0x6c8] ;  /* 0x0006c800019e7983 */ /* 0x000f220000100800 */
[----:B------:R-:W-:-:S03]  /*9fa0*/  @P0 IMAD.MOV.U32 R19, RZ, RZ, R159 ;  /* 0x000000ffff130224 */ /* 0x000fc600078e009f */
[----:B------:R-:W4:Y:S04]  /*9fb0*/  LDL R159, [R1+0x6c4] ;  /* 0x0006c400019f7983 */ /* 0x000f280000100800 */
[----:B------:R0:W4:Y:S04]  /*9fc0*/  @P0 LDG.E.U16 R171, desc[UR60][R18.64] ;  /* 0x0000003c12ab0981 */ /* 0x000128000c1e1500 */
[----:B------:R-:W-:Y:S01]  /*9fd0*/  STL [R1+0x58], R177 ;  /* 0x000058b101007387 */ /* 0x000fe20000100800 */
[----:B------:R-:W-:Y:S01]  /*9fe0*/  PRMT R170, RZ, 0x7610, R170 ;  /* 0x00007610ffaa7816 */ /* 0x000fe200000000aa */
[----:B0-----:R-:W-:-:S02]  /*9ff0*/  @P0 IMAD.MOV.U32 R19, RZ, RZ, R157 ;  /* 0x000000ffff130224 */ /* 0x001fc400078e009d */
[----:B------:R-:W4:Y:S01]  /*a000*/  LDL R157, [R1+0x6bc] ;  /* 0x0006bc00019d7983 */ /* 0x000f220000100800 */
[----:B--2---:R-:W-:-:S03]  /*a010*/  @P0 IMAD.MOV.U32 R18, RZ, RZ, R154 ;  /* 0x000000ffff120224 */ /* 0x004fc600078e009a */
[----:B------:R-:W2:Y:S04]  /*a020*/  LDL R154, [R1+0x6c0] ;  /* 0x0006c000019a7983 */ /* 0x000ea80000100800 */
[----:B------:R5:W2:Y:S04]  /*a030*/  @P0 LDG.E.U16 R170, desc[UR60][R18.64] ;  /* 0x0000003c12aa0981 */ /* 0x000aa8000c1e1500 */
[----:B------:R-:W-:Y:S01]  /*a040*/  STL [R1+0x54], R176 ;  /* 0x000054b001007387 */ /* 0x000fe20000100800 */
[----:B-----5:R-:W-:-:S03]  /*a050*/  @P0 IMAD.MOV.U32 R19, RZ, RZ, R152 ;  /* 0x000000ffff130224 */ /* 0x020fc600078e0098 */
        /* <DEDUP_REMOVED lines=11> */
[----:B------:R-:W-:Y:S02]  /*a110*/  PRMT R168, RZ, 0x7610, R168 ;  /* 0x00007610ffa87816 */ /* 0x000fe400000000a8 */
[----:B------:R-:W-:-:S04]  /*a120*/  PRMT R167, RZ, 0x7610, R167 ;  /* 0x00007610ffa77816 */ /* 0x000fc800000000a7 */
[----:B------:R4:W3:Y:S01]  /*a130*/  @P0 LDG.E.U16 R168, desc[UR60][R18.64] ;  /* 0x0000003c12a80981 */ /* 0x0008e2000c1e1500 */
[----:B------:R-:W-:-:S04]  /*a140*/  PRMT R163, RZ, 0x7610, R163 ;  /* 0x00007610ffa37816 */ /* 0x000fc800000000a3 */
[----:B----4-:R-:W-:Y:S02]  /*a150*/  @P1 IMAD.MOV.U32 R18, RZ, RZ, R158 ;  /* 0x000000ffff121224 */ /* 0x010fe400078e009e */
[----:B------:R-:W-:Y:S01]  /*a160*/  @P1 IMAD.MOV.U32 R19, RZ, RZ, R159 ;  /* 0x000000ffff131224 */ /* 0x000fe200078e009f */
[----:B------:R-:W-:Y:S04]  /*a170*/  STL [R1+0x4c], R174 ;  /* 0x00004cae01007387 */ /* 0x000fe80000100800 */
[----:B------:R0:W4:Y:S04]  /*a180*/  @P1 LDG.E.U16 R167, desc[UR60][R18.64] ;  /* 0x0000003c12a71981 */ /* 0x000128000c1e1500 */
[----:B------:R-:W4:Y:S04]  /*a190*/  LDL R159, [R1+0x6a4] ;  /* 0x0006a400019f7983 */ /* 0x000f280000100800 */
[----:B------:R-:W4:Y:S01]  /*a1a0*/  LDL R158, [R1+0x6a8] ;  /* 0x0006a800019e7983 */ /* 0x000f220000100800 */
[----:B0-----:R-:W-:Y:S01]  /*a1b0*/  @P1 IMAD.MOV.U32 R19, RZ, RZ, R157 ;  /* 0x000000ffff131224 */ /* 0x001fe200078e009d */
[----:B------:R-:W-:Y:S01]  /*a1c0*/  PRMT R166, RZ, 0x7610, R166 ;  /* 0x00007610ffa67816 */ /* 0x000fe200000000a6 */
[----:B--2---:R-:W-:-:S05]  /*a1d0*/  @P1 IMAD.MOV.U32 R18, RZ, RZ, R154 ;  /* 0x000000ffff121224 */ /* 0x004fca00078e009a */
[----:B------:R5:W2:Y:S02]  /*a1e0*/  @P1 LDG.E.U16 R163, desc[UR60][R18.64] ;  /* 0x0000003c12a31981 */ /* 0x000aa4000c1e1500 */
[----:B-----5:R-:W-:Y:S02]  /*a1f0*/  @P1 IMAD.MOV.U32 R19, RZ, RZ, R152 ;  /* 0x000000ffff131224 */ /* 0x020fe400078e0098 */
[----:B------:R-:W-:-:S05]  /*a200*/  @P1 IMAD.MOV.U32 R18, RZ, RZ, R23 ;  /* 0x000000ffff121224 */ /* 0x000fca00078e0017 */
[----:B------:R3:W5:Y:S01]  /*a210*/  @P1 LDG.E.U16 R166, desc[UR60][R18.64] ;  /* 0x0000003c12a61981 */ /* 0x000762000c1e1500 */
[----:B------:R-:W-:Y:S01]  /*a220*/  PRMT R21, RZ, 0x7610, R21 ;  /* 0x00007610ff157816 */ /* 0x000fe20000000015 */
[----:B---3--:R-:W-:Y:S02]  /*a230*/  @P1 IMAD.MOV.U32 R18, RZ, RZ, R156 ;  /* 0x000000ffff121224 */ /* 0x008fe400078e009c */
[----:B------:R-:W-:-:S05]  /*a240*/  @P1 IMAD.MOV.U32 R19, RZ, RZ, R161 ;  /* 0x000000ffff131224 */ /* 0x000fca00078e00a1 */
[----:B------:R4:W3:Y:S01]  /*a250*/  @P1 LDG.E.U16 R21, desc[UR60][R18.64] ;  /* 0x0000003c12151981 */ /* 0x0008e2000c1e1500 */
[----:B------:R-:W-:-:S03]  /*a260*/  ISETP.GT.AND P0, PT, R17, 0x1e, PT ;  /* 0x0000001e1100780c */ /* 0x000fc60003f04270 */
[----:B------:R-:W-:Y:S01]  /*a270*/  STL [R1+0x48], R173 ;  /* 0x000048ad01007387 */ /* 0x000fe20000100800 */
[----:B------:R-:W-:-:S03]  /*a280*/  PRMT R190, RZ, 0x7610, R190 ;  /* 0x00007610ffbe7816 */ /* 0x000fc600000000be */
[----:B------:R-:W3:Y:S04]  /*a290*/  LDL R157, [R1+0x69c] ;  /* 0x00069c00019d7983 */ /* 0x000ee80000100800 */
[----:B------:R-:W3:Y:S04]  /*a2a0*/  LDL R154, [R1+0x6a0] ;  /* 0x0006a000019a7983 */ /* 0x000ee80000100800 */
[----:B------:R-:W-:Y:S01]  /*a2b0*/  STL [R1+0x44], R172 ;  /* 0x000044ac01007387 */ /* 0x000fe20000100800 */
[----:B----4-:R-:W-:Y:S02]  /*a2c0*/  @P0 IMAD.MOV.U32 R19, RZ, RZ, R159 ;  /* 0x000000ffff130224 */ /* 0x010fe400078e009f */
[----:B------:R-:W-:-:S05]  /*a2d0*/  @P0 IMAD.MOV.U32 R18, RZ, RZ, R158 ;  /* 0x000000ffff120224 */ /* 0x000fca00078e009e */
[----:B------:R0:W4:Y:S04]  /*a2e0*/  @P0 LDG.E.U16 R190, desc[UR60][R18.64] ;  /* 0x0000003c12be0981 */ /* 0x000128000c1e1500 */
[----:B--2---:R1:W-:Y:S04]  /*a2f0*/  STL [R1+0x2c], R163 ;  /* 0x00002ca301007387 */ /* 0x0043e80000100800 */
[----:B------:R-:W2:Y:S04]  /*a300*/  LDL R152, [R1+0x698] ;  /* 0x0006980001987983 */ /* 0x000ea80000100800 */
[----:B-1----:R-:W2:Y:S04]  /*a310*/  LDL R163, [R1+0x694] ;  /* 0x0006940001a37983 */ /* 0x002ea80000100800 */
[----:B------:R-:W-:Y:S04]  /*a320*/  STL [R1+0x40], R171 ;  /* 0x000040ab01007387 */ /* 0x000fe80000100800 */
[----:B------:R1:W-:Y:S04]  /*a330*/  STL [R1+0x30], R167 ;  /* 0x000030a701007387 */ /* 0x0003e80000100800 */
[----:B------:R-:W2:Y:S04]  /*a340*/  LDL R23, [R1+0x690] ;  /* 0x0006900001177983 */ /* 0x000ea80000100800 */
[----:B-1----:R-:W2:Y:S04]  /*a350*/  LDL R167, [R1+0x68c] ;  /* 0x00068c0001a77983 */ /* 0x002ea80000100800 */
[----:B------:R-:W-:Y:S04]  /*a360*/  STL [R1+0x3c], R170 ;  /* 0x00003caa01007387 */ /* 0x000fe80000100800 */
[----:B-----5:R1:W-:Y:S04]  /*a370*/  STL [R1+0x28], R166 ;  /* 0x000028a601007387 */ /* 0x0203e80000100800 */
[----:B------:R-:W5:Y:S04]  /*a380*/  LDL R161, [R1+0x688] ;  /* 0x0006880001a17983 */ /* 0x000f680000100800 */
[----:B-1----:R-:W5:Y:S04]  /*a390*/  LDL R166, [R1+0x684] ;  /* 0x0006840001a67983 */ /* 0x002f680000100800 */
[----:B------:R-:W-:Y:S04]  /*a3a0*/  STL [R1+0x38], R169 ;  /* 0x000038a901007387 */ /* 0x000fe80000100800 */
[----:B------:R-:W5:Y:S04]  /*a3b0*/  LDL R156, [R1+0x67c] ;  /* 0x00067c00019c7983 */ /* 0x000f680000100800 */
[----:B---3--:R1:W-:Y:S04]  /*a3c0*/  STL [R1+0x24], R21 ;  /* 0x0000241501007387 */ /* 0x0083e80000100800 */
[----:B-1----:R-:W3:Y:S01]  /*a3d0*/  LDL R21, [R1+0x680] ;  /* 0x0006800001157983 */ /* 0x002ee20000100800 */
[----:B------:R-:W-:Y:S01]  /*a3e0*/  PRMT R193, RZ, 0x7610, R193 ;  /* 0x00007610ffc17816 */ /* 0x000fe200000000c1 */
[----:B0-----:R-:W-:-:S02]  /*a3f0*/  @P0 IMAD.MOV.U32 R18, RZ, RZ, R154 ;  /* 0x000000ffff120224 */ /* 0x001fc400078e009a */
[----:B------:R-:W-:Y:S01]  /*a400*/  @P0 IMAD.MOV.U32 R19, RZ, RZ, R157 ;  /* 0x000000ffff130224 */ /* 0x000fe200078e009d */
[----:B------:R-:W-:Y:S01]  /*a410*/  STL [R1+0x34], R168 ;  /* 0x000034a801007387 */ /* 0x000fe20000100800 */
[----:B------:R-:W-:-:S03]  /*a420*/  ISETP.GT.AND P1, PT, R17, 0x1f, PT ;  /* 0x0000001f1100780c */ /* 0x000fc60003f24270 */
[----:B------:R-:W3:Y:S01]  /*a430*/  LDL R159, [R1+0x674] ;  /* 0x00067400019f7983 */ /* 0x000ee20000100800 */
[----:B------:R-:W-:-:S03]  /*a440*/  PRMT R192, RZ, 0x7610, R192 ;  /* 0x00007610ffc07816 */ /* 0x000fc600000000c0 */
[----:B------:R-:W3:Y:S04]  /*a450*/  LDL R158, [R1+0x678] ;  /* 0x00067800019e7983 */ /* 0x000ee80000100800 */
[----:B------:R2:W3:Y:S01]  /*a460*/  @P0 LDG.E.U16 R193, desc[UR60][R18.64] ;  /* 0x0000003c12c10981 */ /* 0x0004e2000c1e1500 */
[----:B------:R-:W-:-:S03]  /*a470*/  PRMT R187, RZ, 0x7610, R187 ;  /* 0x00007610ffbb7816 */ /* 0x000fc600000000bb */
[----:B----4-:R-:W-:Y:S04]  /*a480*/  STL [R1+0xaf8], R190 ;  /* 0x000af8be01007387 */ /* 0x010fe80000100800 */
[----:B------:R-:W4:Y:S04]  /*a490*/  LDL R157, [R1+0x66c] ;  /* 0x00066c00019d7983 */ /* 0x000f280000100800 */
[----:B------:R-:W4:Y:S01]  /*a4a0*/  LDL R154, [R1+0x670] ;  /* 0x00067000019a7983 */ /* 0x000f220000100800 */
[----:B------:R-:W-:Y:S01]  /*a4b0*/  PRMT R0, RZ, 0x7610, R0 ;  /* 0x00007610ff007816 */ /* 0x000fe20000000000 */
[----:B--2---:R-:W-:-:S02]  /*a4c0*/  @P0 IMAD.MOV.U32 R18, RZ, RZ, R152 ;  /* 0x000000ffff120224 */ /* 0x004fc400078e0098 */
[----:B------:R-:W-:-:S05]  /*a4d0*/  @P0 IMAD.MOV.U32 R19, RZ, RZ, R163 ;  /* 0x000000ffff130224 */ /* 0x000fca00078e00a3 */
[----:B------:R0:W2:Y:S02]  /*a4e0*/  @P0 LDG.E.U16 R192, desc[UR60][R18.64] ;  /* 0x0000003c12c00981 */ /* 0x0000a4000c1e1500 */
[----:B0-----:R-:W-:Y:S02]  /*a4f0*/  @P0 IMAD.MOV.U32 R18, RZ, RZ, R23 ;  /* 0x000000ffff120224 */ /* 0x001fe400078e0017 */
[----:B------:R-:W-:-:S05]  /*a500*/  @P0 IMAD.MOV.U32 R19, RZ, RZ, R167 ;  /* 0x000000ffff130224 */ /* 0x000fca00078e00a7 */
[----:B------:R5:W2:Y:S02]  /*a510*/  @P0 LDG.E.U16 R187, desc[UR60][R18.64] ;  /* 0x0000003c12bb0981 */ /* 0x000aa4000c1e1500 */
[----:B-----5:R-:W-:Y:S02]  /*a520*/  @P1 IMAD.MOV.U32 R18, RZ, RZ, R161 ;  /* 0x000000ffff121224 */ /* 0x020fe400078e00a1 */
[----:B------:R-:W-:-:S05]  /*a530*/  @P1 IMAD.MOV.U32 R19, RZ, RZ, R166 ;  /* 0x000000ffff131224 */ /* 0x000fca00078e00a6 */
[----:B------:R0:W5:Y:S01]  /*a540*/  @P1 LDG.E.U16 R0, desc[UR60][R18.64] ;  /* 0x0000003c12001981 */ /* 0x000162000c1e1500 */
[----:B------:R-:W-:Y:S01]  /*a550*/  PRMT R5, RZ, 0x7610, R5 ;  /* 0x00007610ff057816 */ /* 0x000fe20000000005 */
[----:B0-----:R-:W-:Y:S02]  /*a560*/  @P1 IMAD.MOV.U32 R19, RZ, RZ, R156 ;  /* 0x000000ffff131224 */ /* 0x001fe400078e009c */
[----:B---3--:R-:W-:-:S05]  /*a570*/  @P1 IMAD.MOV.U32 R18, RZ, RZ, R21 ;  /* 0x000000ffff121224 */ /* 0x008fca00078e0015 */
[----:B------:R0:W3:Y:S01]  /*a580*/  @P1 LDG.E.U16 R5, desc[UR60][R18.64] ;  /* 0x0000003c12051981 */ /* 0x0000e2000c1e1500 */
[----:B------:R-:W-:Y:S02]  /*a590*/  PRMT R6, RZ, 0x7610, R6 ;  /* 0x00007610ff067816 */ /* 0x000fe40000000006 */
[----:B------:R-:W-:Y:S01]  /*a5a0*/  PRMT R3, RZ, 0x7610, R3 ;  /* 0x00007610ff037816 */ /* 0x000fe20000000003 */
[----:B0-----:R-:W-:Y:S02]  /*a5b0*/  @P1 IMAD.MOV.U32 R18, RZ, RZ, R158 ;  /* 0x000000ffff121224 */ /* 0x001fe400078e009e */
[----:B------:R-:W-:Y:S01]  /*a5c0*/  @P1 IMAD.MOV.U32 R19, RZ, RZ, R159 ;  /* 0x000000ffff131224 */ /* 0x000fe200078e009f */
[----:B------:R-:W-:Y:S04]  /*a5d0*/  STL [R1+0xafc], R193 ;  /* 0x000afcc101007387 */ /* 0x000fe80000100800 */
[----:B------:R4:W3:Y:S04]  /*a5e0*/  @P1 LDG.E.U16 R6, desc[UR60][R18.64] ;  /* 0x0000003c12061981 */ /* 0x0008e8000c1e1500 */
[----:B------:R-:W3:Y:S04]  /*a5f0*/  LDL R163, [R1+0x664] ;  /* 0x0006640001a37983 */ /* 0x000ee80000100800 */
[----:B------:R-:W3:Y:S01]  /*a600*/  LDL R152, [R1+0x668] ;  /* 0x0006680001987983 */ /* 0x000ee20000100800 */
[----:B----4-:R-:W-:-:S02]  /*a610*/  @P1 IMAD.MOV.U32 R18, RZ, RZ, R154 ;  /* 0x000000ffff121224 */ /* 0x010fc400078e009a */
[----:B------:R-:W-:-:S05]  /*a620*/  @P1 IMAD.MOV.U32 R19, RZ, RZ, R157 ;  /* 0x000000ffff131224 */ /* 0x000fca00078e009d */
[----:B------:R0:W4:Y:S04]  /*a630*/  @P1 LDG.E.U16 R3, desc[UR60][R18.64] ;  /* 0x0000003c12031981 */ /* 0x000128000c1e1500 */
[----:B--2---:R-:W-:Y:S04]  /*a640*/  STL [R1+0xb04], R192 ;  /* 0x000b04c001007387 */ /* 0x004fe80000100800 */
[----:B------:R-:W2:Y:S04]  /*a650*/  LDL R23, [R1+0x660] ;  /* 0x0006600001177983 */ /* 0x000ea80000100800 */
[----:B------:R-:W-:Y:S04]  /*a660*/  STL [R1+0xb08], R187 ;  /* 0x000b08bb01007387 */ /* 0x000fe80000100800 */
[----:B------:R-:W2:Y:S04]  /*a670*/  LDL R161, [R1+0x65c] ;  /* 0x00065c0001a17983 */ /* 0x000ea80000100800 */
[----:B-----5:R-:W-:Y:S04]  /*a680*/  STL [R1+0xb0c], R0 ;  /* 0x000b0c0001007387 */ /* 0x020fe80000100800 */
[----:B------:R-:W5:Y:S04]  /*a690*/  LDL R156, [R1+0x654] ;  /* 0x00065400019c7983 */ /* 0x000f680000100800 */
[----:B------:R-:W5:Y:S04]  /*a6a0*/  LDL R21, [R1+0x658] ;  /* 0x0006580001157983 */ /* 0x000f680000100800 */
[----:B---3--:R-:W-:Y:S04]  /*a6b0*/  STL [R1+0xb14], R5 ;  /* 0x000b140501007387 */ /* 0x008fe80000100800 */
[----:B------:R-:W3:Y:S04]  /*a6c0*/  LDL R159, [R1+0x64c] ;  /* 0x00064c00019f7983 */ /* 0x000ee80000100800 */
[----:B------:R-:W3:Y:S01]  /*a6d0*/  LDL R158, [R1+0x650] ;  /* 0x00065000019e7983 */ /* 0x000ee20000100800 */
[----:B------:R-:W-:-:S02]  /*a6e0*/  ISETP.GT.AND P0, PT, R17, 0x20, PT ;  /* 0x000000201100780c */ /* 0x000fc40003f04270 */
[----:B------:R-:W-:Y:S01]  /*a6f0*/  PRMT R165, RZ, 0x7610, R165 ;  /* 0x00007610ffa57816 */ /* 0x000fe200000000a5 */
[----:B------:R-:W-:Y:S04]  /*a700*/  STL [R1+0xb18], R6 ;  /* 0x000b180601007387 */ /* 0x000fe80000100800 */
[----:B------:R-:W3:Y:S06]  /*a710*/  LDL R157, [R1+0x644] ;  /* 0x00064400019d7983 */ /* 0x000eec0000100800 */
[----:B0-----:R-:W-:Y:S01]  /*a720*/  @P0 IMAD.MOV.U32 R19, RZ, RZ, R163 ;  /* 0x000000ffff130224 */ /* 0x001fe200078e00a3 */
[----:B------:R-:W3:Y:S01]  /*a730*/  LDL R154, [R1+0x648] ;  /* 0x00064800019a7983 */ /* 0x000ee20000100800 */
[----:B------:R-:W-:Y:S01]  /*a740*/  @P0 IMAD.MOV.U32 R18, RZ, RZ, R152 ;  /* 0x000000ffff120224 */ /* 0x000fe200078e0098 */
[----:B------:R-:W-:-:S04]  /*a750*/  PRMT R160, RZ, 0x7610, R160 ;  /* 0x00007610ffa07816 */ /* 0x000fc800000000a0 */
[----:B------:R2:W3:Y:S04]  /*a760*/  @P0 LDG.E.U16 R165, desc[UR60][R18.64] ;  /* 0x0000003c12a50981 */ /* 0x0004e8000c1e1500 */
[----:B----4-:R-:W-:Y:S04]  /*a770*/  STL [R1+0xb1c], R3 ;  /* 0x000b1c0301007387 */ /* 0x010fe80000100800 */
[----:B------:R-:W4:Y:S04]  /*a780*/  LDL R163, [R1+0x63c] ;  /* 0x00063c0001a37983 */ /* 0x000f280000100800 */
[----:B------:R-:W4:Y:S01]  /*a790*/  LDL R152, [R1+0x640] ;  /* 0x0006400001987983 */ /* 0x000f220000100800 */
[----:B------:R-:W-:Y:S01]  /*a7a0*/  PRMT R155, RZ, 0x7610, R155 ;  /* 0x00007610ff9b7816 */ /* 0x000fe2000000009b */
[----:B--2---:R-:W-:-:S02]  /*a7b0*/  @P0 IMAD.MOV.U32 R18, RZ, RZ, R23 ;  /* 0x000000ffff120224 */ /* 0x004fc400078e0017 */
[----:B------:R-:W2:Y:S01]  /*a7c0*/  LDL R23, [R1+0x638] ;  /* 0x0006380001177983 */ /* 0x000ea20000100800 */
[----:B------:R-:W-:-:S03]  /*a7d0*/  @P0 IMAD.MOV.U32 R19, RZ, RZ, R161 ;  /* 0x000000ffff130224 */ /* 0x000fc600078e00a1 */
[----:B------:R-:W2:Y:S04]  /*a7e0*/  LDL R161, [R1+0x634] ;  /* 0x0006340001a17983 */ /* 0x000ea80000100800 */
[----:B------:R5:W2:Y:S02]  /*a7f0*/  @P0 LDG.E.U16 R160, desc[UR60][R18.64] ;  /* 0x0000003c12a00981 */ /* 0x000aa4000c1e1500 */
[----:B-----5:R-:W-:Y:S01]  /*a800*/  @P0 IMAD.MOV.U32 R19, RZ, RZ, R156 ;  /* 0x000000ffff130224 */ /* 0x020fe200078e009c */
[----:B------:R-:W-:Y:S01]  /*a810*/  PRMT R2, RZ, 0x7610, R2 ;  /* 0x00007610ff027816 */ /* 0x000fe20000000002 */
[----:B------:R-:W5:Y:S01]  /*a820*/  LDL R156, [R1+0x62c] ;  /* 0x00062c00019c7983 */ /* 0x000f620000100800 */
[----:B------:R-:W-:Y:S01]  /*a830*/  @P0 IMAD.MOV.U32 R18, RZ, RZ, R21 ;  /* 0x000000ffff120224 */ /* 0x000fe200078e0015 */
[----:B------:R-:W-:-:S02]  /*a840*/  ISETP.GT.AND P1, PT, R17, 0x21, PT ;  /* 0x000000211100780c */ /* 0x000fc40003f24270 */
[----:B------:R-:W5:Y:S04]  /*a850*/  LDL R21, [R1+0x630] ;  /* 0x0006300001157983 */ /* 0x000f680000100800 */
[----:B------:R3:W5:Y:S02]  /*a860*/  @P0 LDG.E.U16 R155, desc[UR60][R18.64] ;  /* 0x0000003c129b0981 */ /* 0x000764000c1e1500 */
[----:B---3--:R-:W-:Y:S02]  /*a870*/  @P0 IMAD.MOV.U32 R19, RZ, RZ, R159 ;  /* 0x000000ffff130224 */ /* 0x008fe400078e009f */
[----:B------:R-:W-:-:S05]  /*a880*/  @P0 IMAD.MOV.U32 R18, RZ, RZ, R158 ;  /* 0x000000ffff120224 */ /* 0x000fca00078e009e */
[----:B------:R0:W3:Y:S01]  /*a890*/  @P0 LDG.E.U16 R2, desc[UR60][R18.64] ;  /* 0x0000003c12020981 */ /* 0x0000e2000c1e1500 */
[----:B------:R-:W-:Y:S02]  /*a8a0*/  PRMT R164, RZ, 0x7610, R164 ;  /* 0x00007610ffa47816 */ /* 0x000fe400000000a4 */
[----:B------:R-:W-:Y:S01]  /*a8b0*/  PRMT R162, RZ, 0x7610, R162 ;  /* 0x00007610ffa27816 */ /* 0x000fe200000000a2 */
[----:B0-----:R-:W-:Y:S02]  /*a8c0*/  @P1 IMAD.MOV.U32 R19, RZ, RZ, R157 ;  /* 0x000000ffff131224 */ /* 0x001fe400078e009d */
[----:B------:R-:W-:-:S05]  /*a8d0*/  @P1 IMAD.MOV.U32 R18, RZ, RZ, R154 ;  /* 0x000000ffff121224 */ /* 0x000fca00078e009a */
[----:B------:R4:W3:Y:S01]  /*a8e0*/  @P1 LDG.E.U16 R164, desc[UR60][R18.64] ;  /* 0x0000003c12a41981 */ /* 0x0008e2000c1e1500 */
[----:B------:R-:W-:Y:S01]  /*a8f0*/  PRMT R22, RZ, 0x7610, R22 ;  /* 0x00007610ff167816 */ /* 0x000fe20000000016 */
[----:B----4-:R-:W-:Y:S02]  /*a900*/  @P1 IMAD.MOV.U32 R19, RZ, RZ, R163 ;  /* 0x000000ffff131224 */ /* 0x010fe400078e00a3 */
[----:B------:R-:W-:-:S05]  /*a910*/  @P1 IMAD.MOV.U32 R18, RZ, RZ, R152 ;  /* 0x000000ffff121224 */ /* 0x000fca00078e0098 */
[----:B------:R2:W4:Y:S02]  /*a920*/  @P1 LDG.E.U16 R162, desc[UR60][R18.64] ;  /* 0x0000003c12a21981 */ /* 0x000524000c1e1500 */
[----:B--2---:R-:W-:Y:S02]  /*a930*/  @P1 IMAD.MOV.U32 R18, RZ, RZ, R23 ;  /* 0x000000ffff121224 */ /* 0x004fe400078e0017 */
[----:B------:R-:W-:-:S05]  /*a940*/  @P1 IMAD.MOV.U32 R19, RZ, RZ, R161 ;  /* 0x000000ffff131224 */ /* 0x000fca00078e00a1 */
[----:B------:R0:W2:Y:S04]  /*a950*/  @P1 LDG.E.U16 R22, desc[UR60][R18.64] ;  /* 0x0000003c12161981 */ /* 0x0000a8000c1e1500 */
[----:B-----5:R1:W-:Y:S04]  /*a960*/  STL [R1+0x18], R155 ;  /* 0x0000189b01007387 */ /* 0x0203e80000100800 */
[----:B-1----:R-:W5:Y:S04]  /*a970*/  LDL R155, [R1+0x628] ;  /* 0x00062800019b7983 */ /* 0x002f680000100800 */
[----:B------:R1:W-:Y:S04]  /*a980*/  STL [R1+0x1c], R160 ;  /* 0x00001ca001007387 */ /* 0x0003e80000100800 */
[----:B-1----:R-:W4:Y:S04]  /*a990*/  LDL R160, [R1+0x624] ;  /* 0x0006240001a07983 */ /* 0x002f280000100800 */
[----:B---3--:R1:W-:Y:S04]  /*a9a0*/  STL [R1+0xb48], R2 ;  /* 0x000b480201007387 */ /* 0x0083e80000100800 */
[----:B------:R-:W3:Y:S04]  /*a9b0*/  LDL R159, [R1+0x61c] ;  /* 0x00061c00019f7983 */ /* 0x000ee80000100800 */
[----:B------:R-:W3:Y:S04]  /*a9c0*/  LDL R158, [R1+0x620] ;  /* 0x00062000019e7983 */ /* 0x000ee80000100800 */
[----:B------:R-:W3:Y:S04]  /*a9d0*/  LDL R157, [R1+0x614] ;  /* 0x00061400019d7983 */ /* 0x000ee80000100800 */
[----:B------:R-:W3:Y:S04]  /*a9e0*/  LDL R154, [R1+0x618] ;  /* 0x00061800019a7983 */ /* 0x000ee80000100800 */
[----:B------:R-:W3:Y:S04]  /*a9f0*/  LDL R152, [R1+0x60c] ;  /* 0x00060c0001987983 */ /* 0x000ee80000100800 */
[----:B-1----:R-:W3:Y:S01]  /*aa00*/  LDL R2, [R1+0x610] ;  /* 0x0006100001027983 */ /* 0x002ee20000100800 */
[----:B------:R-:W-:Y:S01]  /*aa10*/  ISETP.GT.AND P0, PT, R17, 0x22, PT ;  /* 0x000000221100780c */ /* 0x000fe20003f04270 */
[----:B0-----:R-:W-:Y:S01]  /*aa20*/  @P1 IMAD.MOV.U32 R18, RZ, RZ, R21 ;  /* 0x000000ffff121224 */ /* 0x001fe200078e0015 */
[----:B------:R-:W-:Y:S01]  /*aa30*/  PRMT R16, RZ, 0x7610, R16 ;  /* 0x00007610ff107816 */ /* 0x000fe20000000010 */
[----:B------:R-:W-:Y:S01]  /*aa40*/  STL [R1+0x20], R165 ;  /* 0x000020a501007387 */ /* 0x000fe20000100800 */
[----:B------:R-:W-:-:S03]  /*aa50*/  @P1 IMAD.MOV.U32 R19, RZ, RZ, R156 ;  /* 0x000000ffff131224 */ /* 0x000fc600078e009c */
[----:B------:R-:W3:Y:S01]  /*aa60*/  LDL R23, [R1+0x604] ;  /* 0x0006040001177983 */ /* 0x000ee20000100800 */
[----:B------:R-:W-:-:S03]  /*aa70*/  PRMT R4, RZ, 0x7610, R4 ;  /* 0x00007610ff047816 */ /* 0x000fc60000000004 */
[----:B------:R5:W3:Y:S04]  /*aa80*/  @P1 LDG.E.U16 R16, desc[UR60][R18.64] ;  /* 0x0000003c12101981 */ /* 0x000ae8000c1e1500 */
[----:B--2---:R0:W-:Y:S01]  /*aa90*/  STL [R1+0xc], R22 ;  /* 0x00000c1601007387 */ /* 0x0041e20000100800 */
[----:B-----5:R-:W-:-:S03]  /*aaa0*/  @P0 IMAD.MOV.U32 R18, RZ, RZ, R155 ;  /* 0x000000ffff120224 */ /* 0x020fc600078e009b */
[----:B0-----:R-:W2:Y:S01]  /*aab0*/  LDL R22, [R1+0x608] ;  /* 0x0006080001167983 */ /* 0x001ea20000100800 */
[----:B----4-:R-:W-:Y:S01]  /*aac0*/  @P0 IMAD.MOV.U32 R19, RZ, RZ, R160 ;  /* 0x000000ffff130224 */ /* 0x010fe200078e00a0 */
[----:B------:R-:W-:Y:S02]  /*aad0*/  PRMT R20, RZ, 0x7610, R20 ;  /* 0x00007610ff147816 */ /* 0x000fe40000000014 */
[----:B------:R-:W4:Y:S04]  /*aae0*/  LDL R156, [R1+0x5fc] ;  /* 0x0005fc00019c7983 */ /* 0x000f280000100800 */
[----:B------:R3:W5:Y:S01]  /*aaf0*/  @P0 LDG.E.U16 R4, desc[UR60][R18.64] ;  /* 0x0000003c12040981 */ /* 0x000762000c1e1500 */
[----:B------:R-:W-:Y:S02]  /*ab00*/  PRMT R153, RZ, 0x7610, R153 ;  /* 0x00007610ff997816 */ /* 0x000fe40000000099 */
[----:B------:R-:W-:Y:S01]  /*ab10*/  PRMT R15, RZ, 0x7610, R15 ;  /* 0x00007610ff0f7816 */ /* 0x000fe2000000000f */
[----:B------:R-:W4:Y:S01]  /*ab20*/  LDL R21, [R1+0x600] ;  /* 0x0006000001157983 */ /* 0x000f220000100800 */
[----:B---3--:R-:W-:-:S02]  /*ab30*/  @P0 IMAD.MOV.U32 R18, RZ, RZ, R158 ;  /* 0x000000ffff120224 */ /* 0x008fc400078e009e */
[----:B------:R-:W-:-:S05]  /*ab40*/  @P0 IMAD.MOV.U32 R19, RZ, RZ, R159 ;  /* 0x000000ffff130224 */ /* 0x000fca00078e009f */
[----:B------:R0:W3:Y:S02]  /*ab50*/  @P0 LDG.E.U16 R20, desc[UR60][R18.64] ;  /* 0x0000003c12140981 */ /* 0x0000e4000c1e1500 */
[----:B0-----:R-:W-:Y:S02]  /*ab60*/  @P0 IMAD.MOV.U32 R18, RZ, RZ, R154 ;  /* 0x000000ffff120224 */ /* 0x001fe400078e009a */
[----:B------:R-:W-:-:S05]  /*ab70*/  @P0 IMAD.MOV.U32 R19, RZ, RZ, R157 ;  /* 0x000000ffff130224 */ /* 0x000fca00078e009d */
[----:B------:R0:W4:Y:S01]  /*ab80*/  @P0 LDG.E.U16 R153, desc[UR60][R18.64] ;  /* 0x0000003c12990981 */ /* 0x000122000c1e1500 */
[----:B------:R-:W-:Y:S01]  /*ab90*/  ISETP.GT.AND P1, PT, R17, 0x23, PT ;  /* 0x000000231100780c */ /* 0x000fe20003f24270 */
[----:B0-----:R-:W-:Y:S02]  /*aba0*/  @P0 IMAD.MOV.U32 R18, RZ, RZ, R2 ;  /* 0x000000ffff120224 */ /* 0x001fe400078e0002 */
[----:B------:R-:W-:-:S05]  /*abb0*/  @P0 IMAD.MOV.U32 R19, RZ, RZ, R152 ;  /* 0x000000ffff130224 */ /* 0x000fca00078e0098 */
[----:B------:R0:W4:Y:S01]  /*abc0*/  @P0 LDG.E.U16 R15, desc[UR60][R18.64] ;  /* 0x0000003c120f0981 */ /* 0x000122000c1e1500 */
[----:B------:R-:W-:-:S04]  /*abd0*/  PRMT R3, RZ, 0x7610, R3 ;  /* 0x00007610ff037816 */ /* 0x000fc80000000003 */
[----:B0-----:R-:W-:Y:S01]  /*abe0*/  @P1 IMAD.MOV.U32 R19, RZ, RZ, R23 ;  /* 0x000000ffff131224 */ /* 0x001fe200078e0017 */
[----:B------:R-:W-:Y:S04]  /*abf0*/  STL [R1+0xb28], R16 ;  /* 0x000b281001007387 */ /* 0x000fe80000100800 */
[----:B------:R-:W4:Y:S01]  /*ac00*/  LDL R155, [R1+0x5f4] ;  /* 0x0005f400019b7983 */ /* 0x000f220000100800 */
[----:B--2---:R-:W-:-:S05]  /*ac10*/  @P1 IMAD.MOV.U32 R18, RZ, RZ, R22 ;  /* 0x000000ffff121224 */ /* 0x004fca00078e0016 */
[----:B------:R0:W2:Y:S04]  /*ac20*/  @P1 LDG.E.U16 R3, desc[UR60][R18.64] ;  /* 0x0000003c12031981 */ /* 0x0000a8000c1e1500 */
[----:B-----5:R1:W-:Y:S04]  /*ac30*/  STL [R1+0x8], R4 ;  /* 0x0000080401007387 */ /* 0x0203e80000100800 */
[----:B-1----:R-:W5:Y:S04]  /*ac40*/  LDL R4, [R1+0x5f8] ;  /* 0x0005f80001047983 */ /* 0x002f680000100800 */
[----:B---3--:R1:W-:Y:S04]  /*ac50*/  STL [R1+0x4], R20 ;  /* 0x0000041401007387 */ /* 0x0083e80000100800 */
[----:B------:R-:W3:Y:S04]  /*ac60*/  LDL R16, [R1+0x5f0] ;  /* 0x0005f00001107983 */ /* 0x000ee80000100800 */
[----:B-1----:R-:W3:Y:S04]  /*ac70*/  LDL R20, [R1+0x5ec] ;  /* 0x0005ec0001147983 */ /* 0x002ee80000100800 */
[----:B------:R-:W-:Y:S04]  /*ac80*/  STL [R1+0x14], R164 ;  /* 0x000014a401007387 */ /* 0x000fe80000100800 */
[----:B------:R-:W3:Y:S04]  /*ac90*/  LDL R154, [R1+0x5e4] ;  /* 0x0005e400019a7983 */ /* 0x000ee80000100800 */
[----:B------:R-:W-:Y:S04]  /*aca0*/  STL [R1+0x10], R162 ;  /* 0x000010a201007387 */ /* 0x000fe80000100800 */
[----:B----4-:R1:W-:Y:S04]  /*acb0*/  STL [R1], R153 ;  /* 0x0000009901007387 */ /* 0x0103e80000100800 */
[----:B------:R-:W4:Y:S04]  /*acc0*/  LDL R152, [R1+0x5dc] ;  /* 0x0005dc0001987983 */ /* 0x000f280000100800 */
[----:B------:R-:W4:Y:S04]  /*acd0*/  LDL R2, [R1+0x5e0] ;  /* 0x0005e00001027983 */ /* 0x000f280000100800 */
[----:B-1----:R-:W4:Y:S04]  /*ace0*/  LDL R153, [R1+0x5e8] ;  /* 0x0005e80001997983 */ /* 0x002f280000100800 */
[----:B------:R1:W-:Y:S04]  /*acf0*/  STL [R1+0xb2c], R15 ;  /* 0x000b2c0f01007387 */ /* 0x0003e80000100800 */
[----:B------:R-:W4:Y:S04]  /*ad00*/  LDL R23, [R1+0x5d4] ;  /* 0x0005d40001177983 */ /* 0x000f280000100800 */
[----:B------:R-:W4:Y:S01]  /*ad10*/  LDL R22, [R1+0x5d8] ;  /* 0x0005d80001167983 */ /* 0x000f220000100800 */
[----:B------:R-:W-:Y:S01]  /*ad20*/  PRMT R6, RZ, 0x7610, R6 ;  /* 0x00007610ff067816 */ /* 0x000fe20000000006 */
[----:B0-----:R-:W-:-:S02]  /*ad30*/  @P1 IMAD.MOV.U32 R18, RZ, RZ, R21 ;  /* 0x000000ffff121224 */ /* 0x001fc400078e0015 */
[----:B------:R-:W-:-:S05]  /*ad40*/  @P1 IMAD.MOV.U32 R19, RZ, RZ, R156 ;  /* 0x000000ffff131224 */ /* 0x000fca00078e009c */
[----:B------:R0:W4:Y:S01]  /*ad50*/  @P1 LDG.E.U16 R6, desc[UR60][R18.64] ;  /* 0x0000003c12061981 */ /* 0x000122000c1e1500 */
[----:B------:R-:W-:Y:S01]  /*ad60*/  PRMT R5, RZ, 0x7610, R5 ;  /* 0x00007610ff057816 */ /* 0x000fe20000000005 */
[----:B0-----:R-:W-:Y:S02]  /*ad70*/  @P1 IMAD.MOV.U32 R19, RZ, RZ, R155 ;  /* 0x000000ffff131224 */ /* 0x001fe400078e009b */
[----:B--2---:R0:W-:Y:S04]  /*ad80*/  STL [R1+0xb30], R3 ;  /* 0x000b300301007387 */ /* 0x0041e80000100800 */
[----:B------:R-:W2:Y:S04]  /*ad90*/  LDL R21, [R1+0x5cc] ;  /* 0x0005cc0001157983 */ /* 0x000ea80000100800 */
[----:B-1----:R-:W2:Y:S01]  /*ada0*/  LDL R15, [R1+0x5d0] ;  /* 0x0005d000010f7983 */ /* 0x002ea20000100800 */
[----:B-----5:R-:W-:-:S05]  /*adb0*/  @P1 IMAD.MOV.U32 R18, RZ, RZ, R4 ;  /* 0x000000ffff121224 */ /* 0x020fca00078e0004 */
[----:B------:R3:W5:Y:S01]  /*adc0*/  @P1 LDG.E.U16 R5, desc[UR60][R18.64] ;  /* 0x0000003c12051981 */ /* 0x000762000c1e1500 */
[----:B------:R-:W-:Y:S02]  /*add0*/  ISETP.GT.AND P0, PT, R17, 0x24, PT ;  /* 0x000000241100780c */ /* 0x000fe40003f04270 */
[----:B------:R-:W-:Y:S02]  /*ade0*/  PRMT R14, RZ, 0x7610, R14 ;  /* 0x00007610ff0e7816 */ /* 0x000fe4000000000e */
[----:B------:R-:W-:Y:S01]  /*adf0*/  PRMT R0, RZ, 0x7610, R0 ;  /* 0x00007610ff007816 */ /* 0x000fe20000000000 */
[----:B---3--:R-:W-:Y:S02]  /*ae00*/  @P1 IMAD.MOV.U32 R18, RZ, RZ, R16 ;  /* 0x000000ffff121224 */ /* 0x008fe400078e0010 */
[----:B------:R-:W-:-:S05]  /*ae10*/  @P1 IMAD.MOV.U32 R19, RZ, RZ, R20 ;  /* 0x000000ffff131224 */ /* 0x000fca00078e0014 */
[----:B------:R1:W3:Y:S01]  /*ae20*/  @P1 LDG.E.U16 R14, desc[UR60][R18.64] ;  /* 0x0000003c120e1981 */ /* 0x0002e2000c1e1500 */
[----:B------:R-:W-:Y:S01]  /*ae30*/  PRMT R187, RZ, 0x7610, R187 ;  /* 0x00007610ffbb7816 */ /* 0x000fe200000000bb */
[----:B-1----:R-:W-:Y:S02]  /*ae40*/  @P0 IMAD.MOV.U32 R19, RZ, RZ, R154 ;  /* 0x000000ffff130224 */ /* 0x002fe400078e009a */
[----:B----4-:R-:W-:-:S05]  /*ae50*/  @P0 IMAD.MOV.U32 R18, RZ, RZ, R153 ;  /* 0x000000ffff120224 */ /* 0x010fca00078e0099 */
[----:B------:R1:W4:Y:S02]  /*ae60*/  @P0 LDG.E.U16 R0, desc[UR60][R18.64] ;  /* 0x0000003c12000981 */ /* 0x000324000c1e1500 */
[----:B-1----:R-:W-:Y:S02]  /*ae70*/  @P0 IMAD.MOV.U32 R18, RZ, RZ, R2 ;  /* 0x000000ffff120224 */ /* 0x002fe400078e0002 */
[----:B------:R-:W-:-:S05]  /*ae80*/  @P0 IMAD.MOV.U32 R19, RZ, RZ, R152 ;  /* 0x000000ffff130224 */ /* 0x000fca00078e0098 */
[----:B------:R1:W4:Y:S01]  /*ae90*/  @P0 LDG.E.U16 R187, desc[UR60][R18.64] ;  /* 0x0000003c12bb0981 */ /* 0x000322000c1e1500 */
[----:B------:R-:W-:Y:S01]  /*aea0*/  PRMT R192, RZ, 0x7610, R192 ;  /* 0x00007610ffc07816 */ /* 0x000fe200000000c0 */
[----:B-1----:R-:W-:Y:S02]  /*aeb0*/  @P0 IMAD.MOV.U32 R18, RZ, RZ, R22 ;  /* 0x000000ffff120224 */ /* 0x002fe400078e0016 */
[----:B------:R-:W-:-:S05]  /*aec0*/  @P0 IMAD.MOV.U32 R19, RZ, RZ, R23 ;  /* 0x000000ffff130224 */ /* 0x000fca00078e0017 */
[----:B------:R2:W4:Y:S01]  /*aed0*/  @P0 LDG.E.U16 R192, desc[UR60][R18.64] ;  /* 0x0000003c12c00981 */ /* 0x000522000c1e1500 */
[----:B------:R-:W-:-:S03]  /*aee0*/  PRMT R13, RZ, 0x7610, R13 ;  /* 0x00007610ff0d7816 */ /* 0x000fc6000000000d */
[----:B------:R-:W-:Y:S04]  /*aef0*/  STL [R1+0xb34], R6 ;  /* 0x000b340601007387 */ /* 0x000fe80000100800 */
[----:B------:R-:W4:Y:S04]  /*af00*/  LDL R4, [R1+0x5c4] ;  /* 0x0005c40001047983 */ /* 0x000f280000100800 */
[----:B0-----:R-:W4:Y:S01]  /*af10*/  LDL R3, [R1+0x5c8] ;  /* 0x0005c80001037983 */ /* 0x001f220000100800 */
[----:B--2---:R-:W-:Y:S02]  /*af20*/  @P0 IMAD.MOV.U32 R19, RZ, RZ, R21 ;  /* 0x000000ffff130224 */ /* 0x004fe400078e0015 */
[----:B------:R-:W-:-:S05]  /*af30*/  @P0 IMAD.MOV.U32 R18, RZ, RZ, R15 ;  /* 0x000000ffff120224 */ /* 0x000fca00078e000f */
[----:B------:R0:W2:Y:S04]  /*af40*/  @P0 LDG.E.U16 R13, desc[UR60][R18.64] ;  /* 0x0000003c120d0981 */ /* 0x0000a8000c1e1500 */
[----:B-----5:R-:W-:Y:S04]  /*af50*/  STL [R1+0xb38], R5 ;  /* 0x000b380501007387 */ /* 0x020fe80000100800 */
[----:B------:R-:W5:Y:S04]  /*af60*/  LDL R20, [R1+0x5bc] ;  /* 0x0005bc0001147983 */ /* 0x000f680000100800 */
[----:B------:R-:W5:Y:S04]  /*af70*/  LDL R16, [R1+0x5c0] ;  /* 0x0005c00001107983 */ /* 0x000f680000100800 */
[----:B---3--:R-:W-:Y:S01]  /*af80*/  STL [R1+0xb3c], R14 ;  /* 0x000b3c0e01007387 */ /* 0x008fe20000100800 */
[----:B------:R-:W-:-:S03]  /*af90*/  ISETP.GT.AND P1, PT, R17, 0x25, PT ;  /* 0x000000251100780c */ /* 0x000fc60003f24270 */
[----:B----4-:R1:W-:Y:S04]  /*afa0*/  STL [R1+0xb40], R0 ;  /* 0x000b400001007387 */ /* 0x0103e80000100800 */
[----:B------:R-:W3:Y:S04]  /*afb0*/  LDL R2, [R1+0x5b4] ;  /* 0x0005b40001027983 */ /* 0x000ee80000100800 */
[----:B-1----:R-:W4:Y:S04]  /*afc0*/  LDL R0, [R1+0x5b8] ;  /* 0x0005b80001007983 */ /* 0x002f280000100800 */
[----:B------:R-:W-:Y:S04]  /*afd0*/  STL [R1+0xb4c], R187 ;  /* 0x000b4cbb01007387 */ /* 0x000fe80000100800 */
[----:B------:R-:W4:Y:S04]  /*afe0*/  LDL R6, [R1+0x5ac] ;  /* 0x0005ac0001067983 */ /* 0x000f280000100800 */
[----:B------:R-:W4:Y:S01]  /*aff0*/  LDL R5, [R1+0x5b0] ;  /* 0x0005b00001057983 */ /* 0x000f220000100800 */
[----:B------:R-:W-:-:S03]  /*b000*/  PRMT R193, RZ, 0x7610, R193 ;  /* 0x00007610ffc17816 */ /* 0x000fc600000000c1 */
[----:B------:R-:W-:Y:S04]  /*b010*/  STL [R1+0xb50], R192 ;  /* 0x000b50c001007387 */ /* 0x000fe80000100800 */
[----:B------:R-:W4:Y:S04]  /*b020*/  LDL R15, [R1+0x5a4] ;  /* 0x0005a400010f7983 */ /* 0x000f280000100800 */
[----:B------:R-:W4:Y:S01]  /*b030*/  LDL R14, [R1+0x5a8] ;  /* 0x0005a800010e7983 */ /* 0x000f220000100800 */
[----:B0-----:R-:W-:Y:S02]  /*b040*/  @P1 IMAD.MOV.U32 R19, RZ, RZ, R4 ;  /* 0x000000ffff131224 */ /* 0x001fe400078e0004 */
[----:B------:R-:W-:-:S05]  /*b050*/  @P1 IMAD.MOV.U32 R18, RZ, RZ, R3 ;  /* 0x000000ffff121224 */ /* 0x000fca00078e0003 */
[----:B------:R5:W4:Y:S01]  /*b060*/  @P1 LDG.E.U16 R193, desc[UR60][R18.64] ;  /* 0x0000003c12c11981 */ /* 0x000b22000c1e1500 */
[----:B------:R-:W-:-:S03]  /*b070*/  PRMT R190, RZ, 0x7610, R190 ;  /* 0x00007610ffbe7816 */ /* 0x000fc600000000be */
[----:B--2---:R0:W-:Y:S04]  /*b080*/  STL [R1+0xb54], R13 ;  /* 0x000b540d01007387 */ /* 0x0041e80000100800 */
[----:B------:R-:W2:Y:S04]  /*b090*/  LDL R4, [R1+0x59c] ;  /* 0x00059c0001047983 */ /* 0x000ea80000100800 */
[----:B------:R-:W2:Y:S01]  /*b0a0*/  LDL R3, [R1+0x5a0] ;  /* 0x0005a00001037983 */ /* 0x000ea20000100800 */
[----:B-----5:R-:W-:Y:S02]  /*b0b0*/  @P1 IMAD.MOV.U32 R19, RZ, RZ, R20 ;  /* 0x000000ffff131224 */ /* 0x020fe400078e0014 */
[----:B------:R-:W-:-:S05]  /*b0c0*/  @P1 IMAD.MOV.U32 R18, RZ, RZ, R16 ;  /* 0x000000ffff121224 */ /* 0x000fca00078e0010 */
[----:B------:R3:W5:Y:S01]  /*b0d0*/  @P1 LDG.E.U16 R190, desc[UR60][R18.64] ;  /* 0x0000003c12be1981 */ /* 0x000762000c1e1500 */
[----:B------:R-:W-:Y:S02]  /*b0e0*/  PRMT R191, RZ, 0x7610, R191 ;  /* 0x00007610ffbf7816 */ /* 0x000fe400000000bf */
[----:B------:R-:W-:Y:S02]  /*b0f0*/  PRMT R12, RZ, 0x7610, R12 ;  /* 0x00007610ff0c7816 */ /* 0x000fe4000000000c */
[----:B------:R-:W-:Y:S02]  /*b100*/  ISETP.GT.AND P0, PT, R17, 0x26, PT ;  /* 0x000000261100780c */ /* 0x000fe40003f04270 */
[----:B------:R-:W-:Y:S01]  /*b110*/  PRMT R186, RZ, 0x7610, R186 ;  /* 0x00007610ffba7816 */ /* 0x000fe200000000ba */
[----:B---3--:R-:W-:Y:S02]  /*b120*/  @P1 IMAD.MOV.U32 R19, RZ, RZ, R2 ;  /* 0x000000ffff131224 */ /* 0x008fe400078e0002 */
[----:B----4-:R-:W-:-:S05]  /*b130*/  @P1 IMAD.MOV.U32 R18, RZ, RZ, R0 ;  /* 0x000000ffff121224 */ /* 0x010fca00078e0000 */
[----:B------:R1:W3:Y:S02]  /*b140*/  @P1 LDG.E.U16 R191, desc[UR60][R18.64] ;  /* 0x0000003c12bf1981 */ /* 0x0002e4000c1e1500 */
[----:B-1----:R-:W-:Y:S02]  /*b150*/  @P1 IMAD.MOV.U32 R18, RZ, RZ, R5 ;  /* 0x000000ffff121224 */ /* 0x002fe400078e0005 */
[----:B------:R-:W-:-:S05]  /*b160*/  @P1 IMAD.MOV.U32 R19, RZ, RZ, R6 ;  /* 0x000000ffff131224 */ /* 0x000fca00078e0006 */
[----:B------:R1:W4:Y:S02]  /*b170*/  @P1 LDG.E.U16 R12, desc[UR60][R18.64] ;  /* 0x0000003c120c1981 */ /* 0x000324000c1e1500 */
[----:B-1----:R-:W-:Y:S02]  /*b180*/  @P0 IMAD.MOV.U32 R18, RZ, RZ, R14 ;  /* 0x000000ffff120224 */ /* 0x002fe400078e000e */
[----:B------:R-:W-:-:S05]  /*b190*/  @P0 IMAD.MOV.U32 R19, RZ, RZ, R15 ;  /* 0x000000ffff130224 */ /* 0x000fca00078e000f */
[----:B------:R2:W4:Y:S01]  /*b1a0*/  @P0 LDG.E.U16 R186, desc[UR60][R18.64] ;  /* 0x0000003c12ba0981 */ /* 0x000522000c1e1500 */
[----:B------:R-:W-:-:S03]  /*b1b0*/  PRMT R189, RZ, 0x7610, R189 ;  /* 0x00007610ffbd7816 */ /* 0x000fc600000000bd */
[----:B------:R-:W-:Y:S04]  /*b1c0*/  STL [R1+0xb58], R193 ;  /* 0x000b58c101007387 */ /* 0x000fe80000100800 */
[----:B------:R-:W4:Y:S04]  /*b1d0*/  LDL R23, [R1+0x594] ;  /* 0x0005940001177983 */ /* 0x000f280000100800 */
[----:B------:R-:W4:Y:S04]  /*b1e0*/  LDL R22, [R1+0x598] ;  /* 0x0005980001167983 */ /* 0x000f280000100800 */
[----:B------:R-:W4:Y:S04]  /*b1f0*/  LDL R21, [R1+0x58c] ;  /* 0x00058c0001157983 */ /* 0x000f280000100800 */
[----:B0-----:R-:W4:Y:S01]  /*b200*/  LDL R13, [R1+0x590] ;  /* 0x00059000010d7983 */ /* 0x001f220000100800 */
[----:B--2---:R-:W-:-:S02]  /*b210*/  @P0 IMAD.MOV.U32 R19, RZ, RZ, R4 ;  /* 0x000000ffff130224 */ /* 0x004fc400078e0004 */
[----:B------:R-:W-:-:S05]  /*b220*/  @P0 IMAD.MOV.U32 R18, RZ, RZ, R3 ;  /* 0x000000ffff120224 */ /* 0x000fca00078e0003 */
[----:B------:R0:W2:Y:S04]  /*b230*/  @P0 LDG.E.U16 R189, desc[UR60][R18.64] ;  /* 0x0000003c12bd0981 */ /* 0x0000a8000c1e1500 */
[----:B-----5:R-:W-:Y:S04]  /*b240*/  STL [R1+0xb5c], R190 ;  /* 0x000b5cbe01007387 */ /* 0x020fe80000100800 */
[----:B------:R-:W5:Y:S04]  /*b250*/  LDL R2, [R1+0x584] ;  /* 0x0005840001027983 */ /* 0x000f680000100800 */
[----:B------:R-:W5:Y:S01]  /*b260*/  LDL R0, [R1+0x588] ;  /* 0x0005880001007983 */ /* 0x000f620000100800 */
[----:B------:R-:W-:-:S02]  /*b270*/  ISETP.GT.AND P1, PT, R17, 0x27, PT ;  /* 0x000000271100780c */ /* 0x000fc40003f24270 */
[----:B------:R-:W-:Y:S01]  /*b280*/  PRMT R188, RZ, 0x7610, R188 ;  /* 0x00007610ffbc7816 */ /* 0x000fe200000000bc */
[----:B---3--:R-:W-:Y:S04]  /*b290*/  STL [R1+0xb60], R191 ;  /* 0x000b60bf01007387 */ /* 0x008fe80000100800 */
[----:B------:R-:W3:Y:S04]  /*b2a0*/  LDL R6, [R1+0x57c] ;  /* 0x00057c0001067983 */ /* 0x000ee80000100800 */
[----:B------:R-:W3:Y:S04]  /*b2b0*/  LDL R5, [R1+0x580] ;  /* 0x0005800001057983 */ /* 0x000ee80000100800 */
[----:B----4-:R1:W-:Y:S04]  /*b2c0*/  STL [R1+0xb64], R12 ;  /* 0x000b640c01007387 */ /* 0x0103e80000100800 */
[----:B------:R-:W4:Y:S04]  /*b2d0*/  LDL R20, [R1+0x574] ;  /* 0x0005740001147983 */ /* 0x000f280000100800 */
[----:B------:R-:W4:Y:S04]  /*b2e0*/  LDL R16, [R1+0x578] ;  /* 0x0005780001107983 */ /* 0x000f280000100800 */
[----:B------:R-:W4:Y:S04]  /*b2f0*/  LDL R15, [R1+0x56c] ;  /* 0x00056c00010f7983 */ /* 0x000f280000100800 */
[----:B------:R-:W4:Y:S04]  /*b300*/  LDL R14, [R1+0x570] ;  /* 0x00057000010e7983 */ /* 0x000f280000100800 */
[----:B------:R-:W-:Y:S04]  /*b310*/  STL [R1+0xb68], R186 ;  /* 0x000b68ba01007387 */ /* 0x000fe80000100800 */
[----:B------:R-:W4:Y:S04]  /*b320*/  LDL R4, [R1+0x564] ;  /* 0x0005640001047983 */ /* 0x000f280000100800 */
[----:B------:R-:W4:Y:S01]  /*b330*/  LDL R3, [R1+0x568] ;  /* 0x0005680001037983 */ /* 0x000f220000100800 */
[----:B0-----:R-:W-:-:S02]  /*b340*/  @P0 IMAD.MOV.U32 R18, RZ, RZ, R22 ;  /* 0x000000ffff120224 */ /* 0x001fc400078e0016 */
[----:B------:R-:W-:Y:S01]  /*b350*/  @P0 IMAD.MOV.U32 R19, RZ, RZ, R23 ;  /* 0x000000ffff130224 */ /* 0x000fe200078e0017 */
[----:B------:R-:W-:-:S04]  /*b360*/  PRMT R11, RZ, 0x7610, R11 ;  /* 0x00007610ff0b7816 */ /* 0x000fc8000000000b */
[----:B------:R0:W4:Y:S02]  /*b370*/  @P0 LDG.E.U16 R188, desc[UR60][R18.64] ;  /* 0x0000003c12bc0981 */ /* 0x000124000c1e1500 */
[----:B0-----:R-:W-:Y:S02]  /*b380*/  @P0 IMAD.MOV.U32 R18, RZ, RZ, R13 ;  /* 0x000000ffff120224 */ /* 0x001fe400078e000d */
[----:B------:R-:W-:-:S05]  /*b390*/  @P0 IMAD.MOV.U32 R19, RZ, RZ, R21 ;  /* 0x000000ffff130224 */ /* 0x000fca00078e0015 */
[----:B------:R5:W4:Y:S04]  /*b3a0*/  @P0 LDG.E.U16 R11, desc[UR60][R18.64] ;  /* 0x0000003c120b0981 */ /* 0x000b28000c1e1500 */
[----:B--2---:R0:W-:Y:S04]  /*b3b0*/  STL [R1+0xb6c], R189 ;  /* 0x000b6cbd01007387 */ /* 0x0041e80000100800 */
[----:B------:R-:W2:Y:S04]  /*b3c0*/  LDL R13, [R1+0x55c] ;  /* 0x00055c00010d7983 */ /* 0x000ea80000100800 */
[----:B-1----:R-:W2:Y:S01]  /*b3d0*/  LDL R12, [R1+0x560] ;  /* 0x00056000010c7983 */ /* 0x002ea20000100800 */
[----:B-----5:R-:W-:-:S02]  /*b3e0*/  @P1 IMAD.MOV.U32 R19, RZ, RZ, R2 ;  /* 0x000000ffff131224 */ /* 0x020fc400078e0002 */
[----:B------:R-:W-:Y:S01]  /*b3f0*/  @P1 IMAD.MOV.U32 R18, RZ, RZ, R0 ;  /* 0x000000ffff121224 */ /* 0x000fe200078e0000 */
[----:B------:R-:W5:Y:S04]  /*b400*/  LDL R2, [R1+0x554] ;  /* 0x0005540001027983 */ /* 0x000f680000100800 */
[----:B------:R-:W5:Y:S01]  /*b410*/  LDL R0, [R1+0x558] ;  /* 0x0005580001007983 */ /* 0x000f620000100800 */
[----:B------:R-:W-:Y:S02]  /*b420*/  PRMT R10, RZ, 0x7610, R10 ;  /* 0x00007610ff0a7816 */ /* 0x000fe4000000000a */
[----:B------:R-:W-:Y:S01]  /*b430*/  PRMT R9, RZ, 0x7610, R9 ;  /* 0x00007610ff097816 */ /* 0x000fe20000000009 */
[----:B------:R-:W5:Y:S04]  /*b440*/  LDL R22, [R1+0x534] ;  /* 0x0005340001167983 */ /* 0x000f680000100800 */
[----:B------:R3:W5:Y:S01]  /*b450*/  @P1 LDG.E.U16 R10, desc[UR60][R18.64] ;  /* 0x0000003c120a1981 */ /* 0x000762000c1e1500 */
[----:B------:R-:W-:-:S02]  /*b460*/  PRMT R8, RZ, 0x7610, R8 ;  /* 0x00007610ff087816 */ /* 0x000fc40000000008 */
[----:B------:R-:W-:Y:S01]  /*b470*/  ISETP.GT.AND P0, PT, R17, 0x28, PT ;  /* 0x000000281100780c */ /* 0x000fe20003f04270 */
[----:B------:R-:W5:Y:S01]  /*b480*/  LDL R21, [R1+0x538] ;  /* 0x0005380001157983 */ /* 0x000f620000100800 */
[----:B------:R-:W-:Y:S02]  /*b490*/  PRMT R251, RZ, 0x7610, R251 ;  /* 0x00007610fffb7816 */ /* 0x000fe400000000fb */
[----:B------:R-:W-:Y:S01]  /*b4a0*/  PRMT R249, RZ, 0x7610, R249 ;  /* 0x00007610fff97816 */ /* 0x000fe200000000f9 */
[----:B------:R-:W5:Y:S01]  /*b4b0*/  LDL R153, [R1+0x478] ;  /* 0x0004780001997983 */ /* 0x000f620000100800 */
[----:B------:R-:W-:Y:S02]  /*b4c0*/  PRMT R247, RZ, 0x7610, R247 ;  /* 0x00007610fff77816 */ /* 0x000fe400000000f7 */
[----:B------:R-:W-:Y:S01]  /*b4d0*/  PRMT R245, RZ, 0x7610, R245 ;  /* 0x00007610fff57816 */ /* 0x000fe200000000f5 */
[----:B------:R-:W5:Y:S01]  /*b4e0*/  LDL R152, [R1+0x464] ;  /* 0x0004640001987983 */ /* 0x000f620000100800 */
[----:B------:R-:W-:-:S02]  /*b4f0*/  PRMT R243, RZ, 0x7610, R243 ;  /* 0x00007610fff37816 */ /* 0x000fc400000000f3 */
[----:B------:R-:W-:Y:S01]  /*b500*/  PRMT R241, RZ, 0x7610, R241 ;  /* 0x00007610fff17816 */ /* 0x000fe200000000f1 */
        /* <DEDUP_REMOVED lines=10> */
[----:B---3--:R-:W-:-:S03]  /*b5b0*/  @P1 IMAD.MOV.U32 R19, RZ, RZ, R6 ;  /* 0x000000ffff131224 */ /* 0x008fc600078e0006 */
[----:B------:R-:W3:Y:S01]  /*b5c0*/  LDL R6, [R1+0x54c] ;  /* 0x00054c0001067983 */ /* 0x000ee20000100800 */
[----:B------:R-:W-:-:S03]  /*b5d0*/  @P1 IMAD.MOV.U32 R18, RZ, RZ, R5 ;  /* 0x000000ffff121224 */ /* 0x000fc600078e0005 */
[----:B------:R-:W3:Y:S04]  /*b5e0*/  LDL R5, [R1+0x550] ;  /* 0x0005500001057983 */ /* 0x000ee80000100800 */
[----:B------:R4:W3:Y:S01]  /*b5f0*/  @P1 LDG.E.U16 R9, desc[UR60][R18.64] ;  /* 0x0000003c12091981 */ /* 0x0008e2000c1e1500 */
[----:B------:R-:W-:Y:S02]  /*b600*/  PRMT R227, RZ, 0x7610, R227 ;  /* 0x00007610ffe37816 */ /* 0x000fe400000000e3 */
[----:B------:R-:W-:Y:S01]  /*b610*/  PRMT R225, RZ, 0x7610, R225 ;  /* 0x00007610ffe17816 */ /* 0x000fe200000000e1 */
[----:B------:R-:W3:Y:S01]  /*b620*/  LDL R165, [R1+0x3fc] ;  /* 0x0003fc0001a57983 */ /* 0x000ee20000100800 */
[----:B------:R-:W-:Y:S02]  /*b630*/  PRMT R223, RZ, 0x7610, R223 ;  /* 0x00007610ffdf7816 */ /* 0x000fe400000000df */
[----:B------:R-:W-:Y:S01]  /*b640*/  PRMT R221, RZ, 0x7610, R221 ;  /* 0x00007610ffdd7816 */ /* 0x000fe200000000dd */
[----:B------:R-:W3:Y:S01]  /*b650*/  LDL R164, [R1+0x400] ;  /* 0x0004000001a47983 */ /* 0x000ee20000100800 */
[----:B----4-:R-:W-:-:S02]  /*b660*/  @P1 IMAD.MOV.U32 R19, RZ, RZ, R20 ;  /* 0x000000ffff131224 */ /* 0x010fc400078e0014 */
[----:B------:R-:W-:Y:S01]  /*b670*/  @P1 IMAD.MOV.U32 R18, RZ, RZ, R16 ;  /* 0x000000ffff121224 */ /* 0x000fe200078e0010 */
[----:B------:R-:W4:Y:S04]  /*b680*/  LDL R20, [R1+0x544] ;  /* 0x0005440001147983 */ /* 0x000f280000100800 */
[----:B------:R-:W4:Y:S04]  /*b690*/  LDL R16, [R1+0x548] ;  /* 0x0005480001107983 */ /* 0x000f280000100800 */
[----:B------:R1:W4:Y:S01]  /*b6a0*/  @P1 LDG.E.U16 R8, desc[UR60][R18.64] ;  /* 0x0000003c12081981 */ /* 0x000322000c1e1500 */
[----:B------:R-:W-:-:S02]  /*b6b0*/  PRMT R219, RZ, 0x7610, R219 ;  /* 0x00007610ffdb7816 */ /* 0x000fc400000000db */
[----:B------:R-:W-:Y:S01]  /*b6c0*/  PRMT R217, RZ, 0x7610, R217 ;  /* 0x00007610ffd97816 */ /* 0x000fe200000000d9 */
[----:B------:R-:W4:Y:S01]  /*b6d0*/  LDL R170, [R1+0x3d4] ;  /* 0x0003d40001aa7983 */ /* 0x000f220000100800 */
[----:B-1----:R-:W-:Y:S02]  /*b6e0*/  @P1 IMAD.MOV.U32 R18, RZ, RZ, R14 ;  /* 0x000000ffff121224 */ /* 0x002fe400078e000e */
[----:B------:R-:W-:Y:S01]  /*b6f0*/  @P1 IMAD.MOV.U32 R19, RZ, RZ, R15 ;  /* 0x000000ffff131224 */ /* 0x000fe200078e000f */
[----:B------:R-:W4:Y:S04]  /*b700*/  LDL R14, [R1+0x540] ;  /* 0x00054000010e7983 */ /* 0x000f280000100800 */
[----:B------:R-:W4:Y:S04]  /*b710*/  LDL R15, [R1+0x53c] ;  /* 0x00053c00010f7983 */ /* 0x000f280000100800 */
[----:B------:R1:W4:Y:S02]  /*b720*/  @P1 LDG.E.U16 R251, desc[UR60][R18.64] ;  /* 0x0000003c12fb1981 */ /* 0x000324000c1e1500 */
[----:B-1----:R-:W-:-:S02]  /*b730*/  @P0 IMAD.MOV.U32 R18, RZ, RZ, R3 ;  /* 0x000000ffff120224 */ /* 0x002fc400078e0003 */
[----:B------:R-:W-:Y:S01]  /*b740*/  @P0 IMAD.MOV.U32 R19, RZ, RZ, R4 ;  /* 0x000000ffff130224 */ /* 0x000fe200078e0004 */
[----:B------:R-:W4:Y:S04]  /*b750*/  LDL R3, [R1+0x530] ;  /* 0x0005300001037983 */ /* 0x000f280000100800 */
[----:B------:R-:W4:Y:S04]  /*b760*/  LDL R4, [R1+0x52c] ;  /* 0x00052c0001047983 */ /* 0x000f280000100800 */
[----:B------:R2:W4:Y:S02]  /*b770*/  @P0 LDG.E.U16 R249, desc[UR60][R18.64] ;  /* 0x0000003c12f90981 */ /* 0x000524000c1e1500 */
[----:B--2---:R-:W-:-:S02]  /*b780*/  @P0 IMAD.MOV.U32 R19, RZ, RZ, R13 ;  /* 0x000000ffff130224 */ /* 0x004fc400078e000d */
[----:B------:R-:W2:Y:S01]  /*b790*/  LDL R13, [R1+0x524] ;  /* 0x00052400010d7983 */ /* 0x000ea20000100800 */
[----:B------:R-:W-:-:S03]  /*b7a0*/  @P0 IMAD.MOV.U32 R18, RZ, RZ, R12 ;  /* 0x000000ffff120224 */ /* 0x000fc600078e000c */
[----:B------:R-:W2:Y:S04]  /*b7b0*/  LDL R12, [R1+0x528] ;  /* 0x00052800010c7983 */ /* 0x000ea80000100800 */
[----:B------:R5:W2:Y:S02]  /*b7c0*/  @P0 LDG.E.U16 R247, desc[UR60][R18.64] ;  /* 0x0000003c12f70981 */ /* 0x000aa4000c1e1500 */
[----:B-----5:R-:W-:Y:S02]  /*b7d0*/  @P0 IMAD.MOV.U32 R19, RZ, RZ, R2 ;  /* 0x000000ffff130224 */ /* 0x020fe400078e0002 */
[----:B------:R-:W5:Y:S01]  /*b7e0*/  LDL R2, [R1+0x51c] ;  /* 0x00051c0001027983 */ /* 0x000f620000100800 */
[----:B------:R-:W-:-:S03]  /*b7f0*/  @P0 IMAD.MOV.U32 R18, RZ, RZ, R0 ;  /* 0x000000ffff120224 */ /* 0x000fc600078e0000 */
[----:B------:R-:W5:Y:S01]  /*b800*/  LDL R0, [R1+0x520] ;  /* 0x0005200001007983 */ /* 0x000f620000100800 */
[----:B------:R-:W-:-:S03]  /*b810*/  ISETP.GT.AND P1, PT, R17, 0x29, PT ;  /* 0x000000291100780c */ /* 0x000fc60003f24270 */
[----:B------:R3:W5:Y:S02]  /*b820*/  @P0 LDG.E.U16 R245, desc[UR60][R18.64] ;  /* 0x0000003c12f50981 */ /* 0x000764000c1e1500 */
[----:B---3--:R-:W-:Y:S02]  /*b830*/  @P0 IMAD.MOV.U32 R19, RZ, RZ, R6 ;  /* 0x000000ffff130224 */ /* 0x008fe400078e0006 */
[----:B------:R-:W3:Y:S01]  /*b840*/  LDL R6, [R1+0x514] ;  /* 0x0005140001067983 */ /* 0x000ee20000100800 */
[----:B------:R-:W-:-:S03]  /*b850*/  @P0 IMAD.MOV.U32 R18, RZ, RZ, R5 ;  /* 0x000000ffff120224 */ /* 0x000fc600078e0005 */
[----:B------:R-:W3:Y:S04]  /*b860*/  LDL R5, [R1+0x518] ;  /* 0x0005180001057983 */ /* 0x000ee80000100800 */
[----:B------:R4:W3:Y:S02]  /*b870*/  @P0 LDG.E.U16 R243, desc[UR60][R18.64] ;  /* 0x0000003c12f30981 */ /* 0x0008e4000c1e1500 */
[----:B----4-:R-:W-:Y:S02]  /*b880*/  @P1 IMAD.MOV.U32 R19, RZ, RZ, R20 ;  /* 0x000000ffff131224 */ /* 0x010fe400078e0014 */
[----:B------:R-:W4:Y:S01]  /*b890*/  LDL R20, [R1+0x50c] ;  /* 0x00050c0001147983 */ /* 0x000f220000100800 */
[----:B------:R-:W-:-:S03]  /*b8a0*/  @P1 IMAD.MOV.U32 R18, RZ, RZ, R16 ;  /* 0x000000ffff121224 */ /* 0x000fc600078e0010 */
[----:B------:R-:W4:Y:S04]  /*b8b0*/  LDL R16, [R1+0x510] ;  /* 0x0005100001107983 */ /* 0x000f280000100800 */
[----:B------:R1:W4:Y:S02]  /*b8c0*/  @P1 LDG.E.U16 R241, desc[UR60][R18.64] ;  /* 0x0000003c12f11981 */ /* 0x000324000c1e1500 */
[----:B-1----:R-:W-:Y:S02]  /*b8d0*/  @P1 IMAD.MOV.U32 R18, RZ, RZ, R14 ;  /* 0x000000ffff121224 */ /* 0x002fe400078e000e */
[----:B------:R-:W4:Y:S01]  /*b8e0*/  LDL R14, [R1+0x508] ;  /* 0x00050800010e7983 */ /* 0x000f220000100800 */
[----:B------:R-:W-:-:S03]  /*b8f0*/  @P1 IMAD.MOV.U32 R19, RZ, RZ, R15 ;  /* 0x000000ffff131224 */ /* 0x000fc600078e000f */
[----:B------:R-:W4:Y:S04]  /*b900*/  LDL R15, [R1+0x504] ;  /* 0x00050400010f7983 */ /* 0x000f280000100800 */
[----:B------:R1:W4:Y:S01]  /*b910*/  @P1 LDG.E.U16 R239, desc[UR60][R18.64] ;  /* 0x0000003c12ef1981 */ /* 0x000322000c1e1500 */
[----:B------:R-:W-:Y:S01]  /*b920*/  ISETP.GT.AND P0, PT, R17, 0x2a, PT ;  /* 0x0000002a1100780c */ /* 0x000fe20003f04270 */
[----:B-1----:R-:W-:Y:S02]  /*b930*/  @P1 IMAD.MOV.U32 R18, RZ, RZ, R21 ;  /* 0x000000ffff121224 */ /* 0x002fe400078e0015 */
[----:B------:R-:W-:Y:S01]  /*b940*/  @P1 IMAD.MOV.U32 R19, RZ, RZ, R22 ;  /* 0x000000ffff131224 */ /* 0x000fe200078e0016 */
[----:B------:R-:W4:Y:S04]  /*b950*/  LDL R21, [R1+0x4d8] ;  /* 0x0004d80001157983 */ /* 0x000f280000100800 */
[----:B------:R1:W4:Y:S04]  /*b960*/  @P1 LDG.E.U16 R237, desc[UR60][R18.64] ;  /* 0x0000003c12ed1981 */ /* 0x000328000c1e1500 */
[----:B------:R-:W4:Y:S01]  /*b970*/  LDL R22, [R1+0x4d4] ;  /* 0x0004d40001167983 */ /* 0x000f220000100800 */
        /* <DEDUP_REMOVED lines=13> */
[----:B------:R-:W5:Y:S04]  /*ba50*/  LDL R0, [R1+0x4f0] ;  /* 0x0004f00001007983 */ /* 0x000f680000100800 */
[----:B------:R3:W5:Y:S01]  /*ba60*/  @P0 LDG.E.U16 R231, desc[UR60][R18.64] ;  /* 0x0000003c12e70981 */ /* 0x000762000c1e1500 */
[----:B------:R-:W-:Y:S01]  /*ba70*/  ISETP.GT.AND P1, PT, R17, 0x2b, PT ;  /* 0x0000002b1100780c */ /* 0x000fe20003f24270 */
        /* <DEDUP_REMOVED lines=20> */
[----:B--2---:R-:W-:Y:S02]  /*bbc0*/  @P1 IMAD.MOV.U32 R19, RZ, RZ, R13 ;  /* 0x000000ffff131224 */ /* 0x004fe400078e000d */
        /* <DEDUP_REMOVED lines=9> */
[----:B------:R3:W5:Y:S01]  /*bc60*/  @P1 LDG.E.U16 R219, desc[UR60][R18.64] ;  /* 0x0000003c12db1981 */ /* 0x000762000c1e1500 */
[----:B------:R-:W-:Y:S02]  /*bc70*/  PRMT R215, RZ, 0x7610, R215 ;  /* 0x00007610ffd77816 */ /* 0x000fe400000000d7 */
[----:B------:R-:W-:Y:S02]  /*bc80*/  ISETP.GT.AND P1, PT, R17, 0x2d, PT ;  /* 0x0000002d1100780c */ /* 0x000fe40003f24270 */
[----:B------:R-:W-:Y:S02]  /*bc90*/  PRMT R213, RZ, 0x7610, R213 ;  /* 0x00007610ffd57816 */ /* 0x000fe400000000d5 */
[----:B------:R-:W-:-:S03]  /*bca0*/  PRMT R211, RZ, 0x7610, R211 ;  /* 0x00007610ffd37816 */ /* 0x000fc600000000d3 */
        /* <DEDUP_REMOVED lines=11> */
[----:B------:R-:W-:-:S05]  /*bd60*/  @P0 IMAD.MOV.U32 R19, RZ, RZ, R22 ;  /* 0x000000ffff130224 */ /* 0x000fca00078e0016 */
[----:B------:R1:W4:Y:S02]  /*bd70*/  @P0 LDG.E.U16 R213, desc[UR60][R18.64] ;  /* 0x0000003c12d50981 */ /* 0x000324000c1e1500 */
[----:B-1----:R-:W-:Y:S02]  /*bd80*/  @P0 IMAD.MOV.U32 R18, RZ, RZ, R14 ;  /* 0x000000ffff120224 */ /* 0x002fe400078e000e */
[----:B------:R-:W-:Y:S01]  /*bd90*/  @P0 IMAD.MOV.U32 R19, RZ, RZ, R15 ;  /* 0x000000ffff130224 */ /* 0x000fe200078e000f */
[----:B------:R-:W4:Y:S04]  /*bda0*/  LDL R14, [R1+0x4a0] ;  /* 0x0004a000010e7983 */ /* 0x000f280000100800 */
[----:B------:R-:W4:Y:S04]  /*bdb0*/  LDL R15, [R1+0x49c] ;  /* 0x00049c00010f7983 */ /* 0x000f280000100800 */
[----:B------:R1:W4:Y:S01]  /*bdc0*/  @P0 LDG.E.U16 R211, desc[UR60][R18.64] ;  /* 0x0000003c12d30981 */ /* 0x000322000c1e1500 */
[----:B------:R-:W-:Y:S01]  /*bdd0*/  PRMT R209, RZ, 0x7610, R209 ;  /* 0x00007610ffd17816 */ /* 0x000fe200000000d1 */
[----:B-1----:R-:W-:-:S02]  /*bde0*/  @P1 IMAD.MOV.U32 R18, RZ, RZ, R3 ;  /* 0x000000ffff121224 */ /* 0x002fc400078e0003 */
[----:B------:R-:W4:Y:S01]  /*bdf0*/  LDL R3, [R1+0x498] ;  /* 0x0004980001037983 */ /* 0x000f220000100800 */
[----:B------:R-:W-:-:S03]  /*be00*/  @P1 IMAD.MOV.U32 R19, RZ, RZ, R4 ;  /* 0x000000ffff131224 */ /* 0x000fc600078e0004 */
[----:B------:R-:W4:Y:S01]  /*be10*/  LDL R4, [R1+0x494] ;  /* 0x0004940001047983 */ /* 0x000f220000100800 */
[----:B------:R-:W-:-:S03]  /*be20*/  PRMT R207, RZ, 0x7610, R207 ;  /* 0x00007610ffcf7816 */ /* 0x000fc600000000cf */
        /* <DEDUP_REMOVED lines=10> */
[----:B------:R-:W-:Y:S02]  /*bed0*/  PRMT R205, RZ, 0x7610, R205 ;  /* 0x00007610ffcd7816 */ /* 0x000fe400000000cd */
[----:B------:R-:W-:Y:S02]  /*bee0*/  ISETP.GT.AND P2, PT, R17, 0x2e, PT ;  /* 0x0000002e1100780c */ /* 0x000fe40003f44270 */
[----:B------:R-:W-:Y:S02]  /*bef0*/  PRMT R203, RZ, 0x7610, R203 ;  /* 0x00007610ffcb7816 */ /* 0x000fe400000000cb */
[----:B------:R3:W5:Y:S01]  /*bf00*/  @P1 LDG.E.U16 R205, desc[UR60][R18.64] ;  /* 0x0000003c12cd1981 */ /* 0x000762000c1e1500 */
[----:B------:R-:W-:Y:S02]  /*bf10*/  PRMT R201, RZ, 0x7610, R201 ;  /* 0x00007610ffc97816 */ /* 0x000fe400000000c9 */
[----:B------:R-:W-:-:S02]  /*bf20*/  PRMT R199, RZ, 0x7610, R199 ;  /* 0x00007610ffc77816 */ /* 0x000fc400000000c7 */
[----:B------:R-:W-:Y:S01]  /*bf30*/  ISETP.GT.AND P0, PT, R17, 0x2f, PT ;  /* 0x0000002f1100780c */ /* 0x000fe20003f04270 */
[----:B---3--:R-:W-:Y:S02]  /*bf40*/  @P1 IMAD.MOV.U32 R19, RZ, RZ, R6 ;  /* 0x000000ffff131224 */ /* 0x008fe400078e0006 */
[----:B------:R-:W3:Y:S01]  /*bf50*/  LDL R6, [R1+0x47c] ;  /* 0x00047c0001067983 */ /* 0x000ee20000100800 */
[----:B------:R-:W-:-:S03]  /*bf60*/  @P1 IMAD.MOV.U32 R18, RZ, RZ, R5 ;  /* 0x000000ffff121224 */ /* 0x000fc600078e0005 */
[----:B------:R-:W3:Y:S04]  /*bf70*/  LDL R5, [R1+0x480] ;  /* 0x0004800001057983 */ /* 0x000ee80000100800 */
[----:B------:R4:W3:Y:S02]  /*bf80*/  @P1 LDG.E.U16 R203, desc[UR60][R18.64] ;  /* 0x0000003c12cb1981 */ /* 0x0008e4000c1e1500 */
[----:B----4-:R-:W-:Y:S02]  /*bf90*/  @P2 IMAD.MOV.U32 R19, RZ, RZ, R20 ;  /* 0x000000ffff132224 */ /* 0x010fe400078e0014 */
[----:B------:R-:W-:Y:S02]  /*bfa0*/  @P2 IMAD.MOV.U32 R18, RZ, RZ, R16 ;  /* 0x000000ffff122224 */ /* 0x000fe400078e0010 */
[----:B------:R-:W4:Y:S04]  /*bfb0*/  LDL R16, [R1+0x468] ;  /* 0x0004680001107983 */ /* 0x000f280000100800 */
[----:B------:R1:W4:Y:S01]  /*bfc0*/  @P2 LDG.E.U16 R201, desc[UR60][R18.64] ;  /* 0x0000003c12c92981 */ /* 0x000322000c1e1500 */
[----:B------:R-:W-:Y:S01]  /*bfd0*/  PRMT R185, RZ, 0x7610, R185 ;  /* 0x00007610ffb97816 */ /* 0x000fe200000000b9 */
[----:B-1----:R-:W-:-:S02]  /*bfe0*/  @P2 IMAD.MOV.U32 R18, RZ, RZ, R14 ;  /* 0x000000ffff122224 */ /* 0x002fc400078e000e */
[----:B------:R-:W4:Y:S01]  /*bff0*/  LDL R14, [R1+0x460] ;  /* 0x00046000010e7983 */ /* 0x000f220000100800 */
[----:B------:R-:W-:-:S03]  /*c000*/  @P2 IMAD.MOV.U32 R19, RZ, RZ, R15 ;  /* 0x000000ffff132224 */ /* 0x000fc600078e000f */
[----:B------:R-:W4:Y:S04]  /*c010*/  LDL R15, [R1+0x45c] ;  /* 0x00045c00010f7983 */ /* 0x000f280000100800 */
[----:B------:R1:W4:Y:S02]  /*c020*/  @P2 LDG.E.U16 R199, desc[UR60][R18.64] ;  /* 0x0000003c12c72981 */ /* 0x000324000c1e1500 */
[----:B-1----:R-:W-:Y:S02]  /*c030*/  @P2 IMAD.MOV.U32 R18, RZ, RZ, R3 ;  /* 0x000000ffff122224 */ /* 0x002fe400078e0003 */
[----:B------:R-:W4:Y:S01]  /*c040*/  LDL R3, [R1+0x458] ;  /* 0x0004580001037983 */ /* 0x000f220000100800 */
[----:B------:R-:W-:-:S03]  /*c050*/  @P2 IMAD.MOV.U32 R19, RZ, RZ, R4 ;  /* 0x000000ffff132224 */ /* 0x000fc600078e0004 */
[----:B------:R-:W4:Y:S01]  /*c060*/  LDL R4, [R1+0x454] ;  /* 0x0004540001047983 */ /* 0x000f220000100800 */
[----:B--2---:R-:W-:-:S03]  /*c070*/  @P2 IMAD.MOV.U32 R21, RZ, RZ, R13 ;  /* 0x000000ffff152224 */ /* 0x004fc600078e000d */
        /* <DEDUP_REMOVED lines=9> */
[----:B------:R-:W-:-:S04]  /*c110*/  ISETP.GT.AND P1, PT, R17, 0x30, PT ;  /* 0x000000301100780c */ /* 0x000fc80003f24270 */
[----:B------:R1:W5:Y:S02]  /*c120*/  @P2 LDG.E.U16 R197, desc[UR60][R18.64] ;  /* 0x0000003c12c52981 */ /* 0x000364000c1e1500 */
[----:B-1----:R-:W-:Y:S02]  /*c130*/  PRMT R19, RZ, 0x7610, R19 ;  /* 0x00007610ff137816 */ /* 0x002fe40000000013 */
[----:B------:R-:W-:-:S06]  /*c140*/  PRMT R18, RZ, 0x7610, R18 ;  /* 0x00007610ff127816 */ /* 0x000fcc0000000012 */
[----:B------:R1:W5:Y:S01]  /*c150*/  @P0 LDG.E.U16 R18, desc[UR60][R20.64] ;  /* 0x0000003c14120981 */ /* 0x000362000c1e1500 */
[----:B---3--:R-:W-:-:S03]  /*c160*/  @P0 IMAD.MOV.U32 R23, RZ, RZ, R6 ;  /* 0x000000ffff170224 */ /* 0x008fc600078e0006 */
[----:B------:R-:W3:Y:S01]  /*c170*/  LDL R6, [R1+0x43c] ;  /* 0x00043c0001067983 */ /* 0x000ee20000100800 */
[----:B------:R-:W-:-:S03]  /*c180*/  @P0 IMAD.MOV.U32 R22, RZ, RZ, R5 ;  /* 0x000000ffff160224 */ /* 0x000fc600078e0005 */
[----:B------:R-:W3:Y:S01]  /*c190*/  LDL R5, [R1+0x440] ;  /* 0x0004400001057983 */ /* 0x000ee20000100800 */
[----:B-1----:R-:W-:-:S03]  /*c1a0*/  PRMT R21, RZ, 0x7610, R21 ;  /* 0x00007610ff157816 */ /* 0x002fc60000000015 */
[----:B------:R1:W3:Y:S02]  /*c1b0*/  @P0 LDG.E.U16 R19, desc[UR60][R22.64] ;  /* 0x0000003c16130981 */ /* 0x0002e4000c1e1500 */
[----:B-1----:R-:W-:Y:S02]  /*c1c0*/  @P0 IMAD.MOV.U32 R22, RZ, RZ, R153 ;  /* 0x000000ffff160224 */ /* 0x002fe400078e0099 */
[----:B------:R-:W-:Y:S02]  /*c1d0*/  @P1 IMAD.MOV.U32 R153, RZ, RZ, R152 ;  /* 0x000000ffff991224 */ /* 0x000fe400078e0098 */
[----:B----4-:R-:W-:Y:S01]  /*c1e0*/  @P1 IMAD.MOV.U32 R152, RZ, RZ, R16 ;  /* 0x000000ffff981224 */ /* 0x010fe200078e0010 */
[----:B------:R-:W-:Y:S01]  /*c1f0*/  PRMT R20, RZ, 0x7610, R20 ;  /* 0x00007610ff147816 */ /* 0x000fe20000000014 */
[----:B------:R-:W-:Y:S01]  /*c200*/  @P0 IMAD.MOV.U32 R23, RZ, RZ, R154 ;  /* 0x000000ffff170224 */ /* 0x000fe200078e009a */
[----:B------:R-:W-:Y:S01]  /*c210*/  ISETP.GT.AND P2, PT, R17, 0x31, PT ;  /* 0x000000311100780c */ /* 0x000fe20003f44270 */
[----:B------:R-:W4:Y:S04]  /*c220*/  LDL R16, [R1+0x410] ;  /* 0x0004100001107983 */ /* 0x000f280000100800 */
[----:B------:R-:W4:Y:S04]  /*c230*/  @P1 LDG.E.U16 R21, desc[UR60][R152.64] ;  /* 0x0000003c98151981 */ /* 0x000f28000c1e1500 */
[----:B------:R1:W4:Y:S02]  /*c240*/  @P0 LDG.E.U16 R20, desc[UR60][R22.64] ;  /* 0x0000003c16140981 */ /* 0x000324000c1e1500 */
[----:B-1----:R-:W-:Y:S01]  /*c250*/  PRMT R23, RZ, 0x7610, R23 ;  /* 0x00007610ff177816 */ /* 0x002fe20000000017 */
[----:B------:R-:W-:-:S02]  /*c260*/  @P1 IMAD.MOV.U32 R152, RZ, RZ, R14 ;  /* 0x000000ffff981224 */ /* 0x000fc400078e000e */
[----:B------:R-:W4:Y:S01]  /*c270*/  LDL R14, [R1+0x430] ;  /* 0x00043000010e7983 */ /* 0x000f220000100800 */
[----:B------:R-:W-:-:S03]  /*c280*/  @P1 IMAD.MOV.U32 R153, RZ, RZ, R15 ;  /* 0x000000ffff991224 */ /* 0x000fc600078e000f */
[----:B------:R-:W4:Y:S01]  /*c290*/  LDL R15, [R1+0x42c] ;  /* 0x00042c00010f7983 */ /* 0x000f220000100800 */
[----:B------:R-:W-:-:S03]  /*c2a0*/  @P1 IMAD.MOV.U32 R154, RZ, RZ, R3 ;  /* 0x000000ffff9a1224 */ /* 0x000fc600078e0003 */
[----:B------:R-:W4:Y:S01]  /*c2b0*/  LDL R3, [R1+0x428] ;  /* 0x0004280001037983 */ /* 0x000f220000100800 */
[----:B------:R-:W-:-:S03]  /*c2c0*/  @P1 IMAD.MOV.U32 R155, RZ, RZ, R4 ;  /* 0x000000ffff9b1224 */ /* 0x000fc600078e0004 */
[----:B------:R-:W4:Y:S04]  /*c2d0*/  LDL R4, [R1+0x424] ;  /* 0x0004240001047983 */ /* 0x000f280000100800 */
[----:B------:R2:W4:Y:S02]  /*c2e0*/  @P1 LDG.E.U16 R23, desc[UR60][R154.64] ;  /* 0x0000003c9a171981 */ /* 0x000524000c1e1500 */
[----:B--2---:R-:W-:Y:S02]  /*c2f0*/  @P1 IMAD.MOV.U32 R155, RZ, RZ, R13 ;  /* 0x000000ffff9b1224 */ /* 0x004fe400078e000d */
[----:B------:R-:W2:Y:S01]  /*c300*/  LDL R13, [R1+0x41c] ;  /* 0x00041c00010d7983 */ /* 0x000ea20000100800 */
[----:B------:R-:W-:-:S03]  /*c310*/  @P1 IMAD.MOV.U32 R154, RZ, RZ, R12 ;  /* 0x000000ffff9a1224 */ /* 0x000fc600078e000c */
[----:B------:R-:W2:Y:S01]  /*c320*/  LDL R12, [R1+0x420] ;  /* 0x00042000010c7983 */ /* 0x000ea20000100800 */
[----:B-----5:R-:W-:-:S03]  /*c330*/  @P2 IMAD.MOV.U32 R157, RZ, RZ, R2 ;  /* 0x000000ffff9d2224 */ /* 0x020fc600078e0002 */
[----:B------:R-:W5:Y:S01]  /*c340*/  LDL R2, [R1+0x414] ;  /* 0x0004140001027983 */ /* 0x000f620000100800 */
[----:B------:R-:W-:-:S03]  /*c350*/  @P2 IMAD.MOV.U32 R156, RZ, RZ, R0 ;  /* 0x000000ffff9c2224 */ /* 0x000fc600078e0000 */
[----:B------:R-:W5:Y:S01]  /*c360*/  LDL R0, [R1+0x418] ;  /* 0x0004180001007983 */ /* 0x000f620000100800 */
[----:B------:R-:W-:-:S06]  /*c370*/  PRMT R22, RZ, 0x7610, R22 ;  /* 0x00007610ff167816 */ /* 0x000fcc0000000016 */
[----:B------:R1:W5:Y:S02]  /*c380*/  @P1 LDG.E.U16 R22, desc[UR60][R152.64] ;  /* 0x0000003c98161981 */ /* 0x000364000c1e1500 */
[----:B-1----:R-:W-:Y:S02]  /*c390*/  PRMT R153, RZ, 0x7610, R153 ;  /* 0x00007610ff997816 */ /* 0x002fe40000000099 */
[----:B------:R-:W-:-:S04]  /*c3a0*/  PRMT R152, RZ, 0x7610, R152 ;  /* 0x00007610ff987816 */ /* 0x000fc80000000098 */
[----:B------:R3:W5:Y:S04]  /*c3b0*/  @P2 LDG.E.U16 R153, desc[UR60][R156.64] ;  /* 0x0000003c9c992981 */ /* 0x000768000c1e1500 */
[----:B------:R1:W5:Y:S01]  /*c3c0*/  @P1 LDG.E.U16 R152, desc[UR60][R154.64] ;  /* 0x0000003c9a981981 */ /* 0x000362000c1e1500 */
[----:B------:R-:W-:Y:S01]  /*c3d0*/  ISETP.GT.AND P1, PT, R17, 0x32, PT ;  /* 0x000000321100780c */ /* 0x000fe20003f24270 */
[----:B---3--:R-:W-:Y:S02]  /*c3e0*/  @P2 IMAD.MOV.U32 R157, RZ, RZ, R6 ;  /* 0x000000ffff9d2224 */ /* 0x008fe400078e0006 */
[----:B------:R-:W3:Y:S01]  /*c3f0*/  LDL R6, [R1+0x404] ;  /* 0x0004040001067983 */ /* 0x000ee20000100800 */
[----:B------:R-:W-:-:S03]  /*c400*/  @P2 IMAD.MOV.U32 R156, RZ, RZ, R5 ;  /* 0x000000ffff9c2224 */ /* 0x000fc600078e0005 */
[----:B------:R-:W3:Y:S01]  /*c410*/  LDL R5, [R1+0x408] ;  /* 0x0004080001057983 */ /* 0x000ee20000100800 */
[----:B-1----:R-:W-:-:S06]  /*c420*/  PRMT R155, RZ, 0x7610, R155 ;  /* 0x00007610ff9b7816 */ /* 0x002fcc000000009b */
[----:B------:R-:W3:Y:S01]  /*c430*/  @P2 LDG.E.U16 R155, desc[UR60][R158.64] ;  /* 0x0000003c9e9b2981 */ /* 0x000ee2000c1e1500 */
[----:B------:R-:W-:-:S06]  /*c440*/  PRMT R154, RZ, 0x7610, R154 ;  /* 0x00007610ff9a7816 */ /* 0x000fcc000000009a */
[----:B------:R1:W3:Y:S02]  /*c450*/  @P2 LDG.E.U16 R154, desc[UR60][R156.64] ;  /* 0x0000003c9c9a2981 */ /* 0x0002e4000c1e1500 */
[----:B-1----:R-:W-:Y:S01]  /*c460*/  PRMT R157, RZ, 0x7610, R157 ;  /* 0x00007610ff9d7816 */ /* 0x002fe2000000009d */
[----:B----4-:R-:W-:Y:S02]  /*c470*/  @P2 IMAD.MOV.U32 R158, RZ, RZ, R14 ;  /* 0x000000ffff9e2224 */ /* 0x010fe400078e000e */
        /* <DEDUP_REMOVED lines=17> */
[----:B------:R1:W5:Y:S01]  /*c590*/  @P2 LDG.E.U16 R156, desc[UR60][R158.64] ;  /* 0x0000003c9e9c2981 */ /* 0x000362000c1e1500 */
[----:B------:R-:W-:Y:S02]  /*c5a0*/  ISETP.GT.AND P2, PT, R17, 0x33, PT ;  /* 0x000000331100780c */ /* 0x000fe40003f44270 */
[----:B-1----:R-:W-:Y:S02]  /*c5b0*/  PRMT R158, RZ, 0x7610, R158 ;  /* 0x00007610ff9e7816 */ /* 0x002fe4000000009e */
[----:B------:R-:W-:-:S04]  /*c5c0*/  PRMT R159, RZ, 0x7610, R159 ;  /* 0x00007610ff9f7816 */ /* 0x000fc8000000009f */
[----:B------:R1:W5:Y:S04]  /*c5d0*/  @P1 LDG.E.U16 R158, desc[UR60][R160.64] ;  /* 0x0000003ca09e1981 */ /* 0x000368000c1e1500 */
[----:B------:R0:W5:Y:S01]  /*c5e0*/  @P1 LDG.E.U16 R159, desc[UR60][R162.64] ;  /* 0x0000003ca29f1981 */ /* 0x000162000c1e1500 */
[----:B-1----:R-:W-:Y:S01]  /*c5f0*/  PRMT R160, RZ, 0x7610, R160 ;  /* 0x00007610ffa07816 */ /* 0x002fe200000000a0 */
[----:B0-----:R-:W-:Y:S02]  /*c600*/  @P1 IMAD.MOV.U32 R162, RZ, RZ, R16 ;  /* 0x000000ffffa21224 */ /* 0x001fe400078e0010 */
[----:B------:R-:W-:Y:S01]  /*c610*/  @P1 IMAD.MOV.U32 R163, RZ, RZ, R166 ;  /* 0x000000ffffa31224 */ /* 0x000fe200078e00a6 */
[----:B------:R-:W-:Y:S01]  /*c620*/  PRMT R161, RZ, 0x7610, R161 ;  /* 0x00007610ffa17816 */ /* 0x000fe200000000a1 */
[----:B------:R-:W5:Y:S04]  /*c630*/  LDL R16, [R1+0x3d8] ;  /* 0x0003d80001107983 */ /* 0x000f680000100800 */
[----:B------:R3:W5:Y:S02]  /*c640*/  @P1 LDG.E.U16 R160, desc[UR60][R162.64] ;  /* 0x0000003ca2a01981 */ /* 0x000764000c1e1500 */
[----:B---3--:R-:W-:-:S02]  /*c650*/  @P2 IMAD.MOV.U32 R162, RZ, RZ, R5 ;  /* 0x000000ffffa22224 */ /* 0x008fc400078e0005 */
[----:B------:R-:W-:Y:S01]  /*c660*/  @P2 IMAD.MOV.U32 R163, RZ, RZ, R6 ;  /* 0x000000ffffa32224 */ /* 0x000fe200078e0006 */
[----:B------:R-:W3:Y:S04]  /*c670*/  LDL R5, [R1+0x3d0] ;  /* 0x0003d00001057983 */ /* 0x000ee80000100800 */
[----:B------:R0:W3:Y:S04]  /*c680*/  @P2 LDG.E.U16 R161, desc[UR60][R162.64] ;  /* 0x0000003ca2a12981 */ /* 0x0000e8000c1e1500 */
[----:B------:R-:W3:Y:S01]  /*c690*/  LDL R6, [R1+0x3cc] ;  /* 0x0003cc0001067983 */ /* 0x000ee20000100800 */
[----:B0-----:R-:W-:-:S06]  /*c6a0*/  PRMT R162, RZ, 0x7610, R162 ;  /* 0x00007610ffa27816 */ /* 0x001fcc00000000a2 */
[----:B------:R4:W3:Y:S01]  /*c6b0*/  @P2 LDG.E.U16 R162, desc[UR60][R164.64] ;  /* 0x0000003ca4a22981 */ /* 0x0008e2000c1e1500 */
[----:B------:R-:W-:Y:S02]  /*c6c0*/  PRMT R163, RZ, 0x7610, R163 ;  /* 0x00007610ffa37816 */ /* 0x000fe400000000a3 */
[----:B------:R-:W-:Y:S01]  /*c6d0*/  ISETP.GT.AND P1, PT, R17, 0x34, PT ;  /* 0x000000341100780c */ /* 0x000fe20003f24270 */
[----:B----4-:R-:W-:Y:S02]  /*c6e0*/  @P2 IMAD.MOV.U32 R164, RZ, RZ, R14 ;  /* 0x000000ffffa42224 */ /* 0x010fe400078e000e */
[----:B------:R-:W4:Y:S01]  /*c6f0*/  LDL R14, [R1+0x360] ;  /* 0x00036000010e7983 */ /* 0x000f220000100800 */
[----:B------:R-:W-:-:S03]  /*c700*/  @P2 IMAD.MOV.U32 R165, RZ, RZ, R15 ;  /* 0x000000ffffa52224 */ /* 0x000fc600078e000f */
[----:B------:R-:W4:Y:S04]  /*c710*/  LDL R15, [R1+0x35c] ;  /* 0x00035c00010f7983 */ /* 0x000f280000100800 */
[----:B------:R0:W4:Y:S01]  /*c720*/  @P2 LDG.E.U16 R163, desc[UR60][R164.64] ;  /* 0x0000003ca4a32981 */ /* 0x000122000c1e1500 */
[----:B------:R-:W-:-:S03]  /*c730*/  @P2 IMAD.MOV.U32 R166, RZ, RZ, R3 ;  /* 0x000000ffffa62224 */ /* 0x000fc600078e0003 */
[----:B------:R-:W4:Y:S01]  /*c740*/  LDL R3, [R1+0x358] ;  /* 0x0003580001037983 */ /* 0x000f220000100800 */
[----:B------:R-:W-:-:S03]  /*c750*/  @P2 IMAD.MOV.U32 R167, RZ, RZ, R4 ;  /* 0x000000ffffa72224 */ /* 0x000fc600078e0004 */
[----:B------:R-:W4:Y:S01]  /*c760*/  LDL R4, [R1+0x354] ;  /* 0x0003540001047983 */ /* 0x000f220000100800 */
[----:B0-----:R-:W-:-:S06]  /*c770*/  PRMT R164, RZ, 0x7610, R164 ;  /* 0x00007610ffa47816 */ /* 0x001fcc00000000a4 */
        /* <DEDUP_REMOVED lines=12> */
[----:B0-----:R-:W-:Y:S02]  /*c840*/  PRMT R166, RZ, 0x7610, R166 ;  /* 0x00007610ffa67816 */ /* 0x001fe400000000a6 */
[----:B------:R-:W-:-:S04]  /*c850*/  PRMT R167, RZ, 0x7610, R167 ;  /* 0x00007610ffa77816 */ /* 0x000fc800000000a7 */
[----:B------:R0:W5:Y:S02]  /*c860*/  @P1 LDG.E.U16 R166, desc[UR60][R168.64] ;  /* 0x0000003ca8a61981 */ /* 0x000164000c1e1500 */
[----:B0-----:R-:W-:Y:S02]  /*c870*/  @P1 IMAD.MOV.U32 R169, RZ, RZ, R170 ;  /* 0x000000ffffa91224 */ /* 0x001fe400078e00aa */
[----:B------:R-:W-:Y:S01]  /*c880*/  @P1 IMAD.MOV.U32 R168, RZ, RZ, R16 ;  /* 0x000000ffffa81224 */ /* 0x000fe200078e0010 */
[----:B------:R-:W-:Y:S01]  /*c890*/  PRMT R184, RZ, 0x7610, R184 ;  /* 0x00007610ffb87816 */ /* 0x000fe200000000b8 */
[----:B------:R-:W5:Y:S04]  /*c8a0*/  LDL R16, [R1+0x364] ;  /* 0x0003640001107983 */ /* 0x000f680000100800 */
[----:B------:R0:W5:Y:S02]  /*c8b0*/  @P1 LDG.E.U16 R167, desc[UR60][R168.64] ;  /* 0x0000003ca8a71981 */ /* 0x000164000c1e1500 */
[----:B0-----:R-:W-:Y:S01]  /*c8c0*/  PRMT R168, RZ, 0x7610, R168 ;  /* 0x00007610ffa87816 */ /* 0x001fe200000000a8 */
[----:B---3--:R-:W-:-:S02]  /*c8d0*/  @P1 IMAD.MOV.U32 R170, RZ, RZ, R5 ;  /* 0x000000ffffaa1224 */ /* 0x008fc400078e0005 */
[----:B------:R-:W3:Y:S01]  /*c8e0*/  LDL R5, [R1+0x3c8] ;  /* 0x0003c80001057983 */ /* 0x000ee20000100800 */
[----:B------:R-:W-:-:S03]  /*c8f0*/  @P1 IMAD.MOV.U32 R171, RZ, RZ, R6 ;  /* 0x000000ffffab1224 */ /* 0x000fc600078e0006 */
[----:B------:R-:W3:Y:S04]  /*c900*/  LDL R6, [R1+0x3c4] ;  /* 0x0003c40001067983 */ /* 0x000ee80000100800 */
[----:B------:R4:W3:Y:S01]  /*c910*/  @P1 LDG.E.U16 R168, desc[UR60][R170.64] ;  /* 0x0000003caaa81981 */ /* 0x0008e2000c1e1500 */
[----:B------:R-:W-:Y:S01]  /*c920*/  PRMT R169, RZ, 0x7610, R169 ;  /* 0x00007610ffa97816 */ /* 0x000fe200000000a9 */
        /* <DEDUP_REMOVED lines=19> */
[----:B------:R-:W-:Y:S02]  /*ca60*/  PRMT R171, RZ, 0x7610, R171 ;  /* 0x00007610ffab7816 */ /* 0x000fe400000000ab */
[----:B------:R-:W-:-:S04]  /*ca70*/  ISETP.GT.AND P1, PT, R17, 0x35, PT ;  /* 0x000000351100780c */ /* 0x000fc80003f24270 */
[----:B------:R0:W5:Y:S02]  /*ca80*/  @P2 LDG.E.U16 R171, desc[UR60][R172.64] ;  /* 0x0000003cacab2981 */ /* 0x000164000c1e1500 */
[----:B0-----:R-:W-:-:S06]  /*ca90*/  PRMT R172, RZ, 0x7610, R172 ;  /* 0x00007610ffac7816 */ /* 0x001fcc00000000ac */
[----:B------:R3:W5:Y:S01]  /*caa0*/  @P2 LDG.E.U16 R172, desc[UR60][R174.64] ;  /* 0x0000003caeac2981 */ /* 0x000762000c1e1500 */
[----:B------:R-:W-:Y:S02]  /*cab0*/  ISETP.GT.AND P2, PT, R17, 0x39, PT ;  /* 0x000000391100780c */ /* 0x000fe40003f44270 */
[----:B------:R-:W-:Y:S01]  /*cac0*/  PRMT R173, RZ, 0x7610, R173 ;  /* 0x00007610ffad7816 */ /* 0x000fe200000000ad */
[----:B---3--:R-:W-:Y:S02]  /*cad0*/  @P1 IMAD.MOV.U32 R174, RZ, RZ, R5 ;  /* 0x000000ffffae1224 */ /* 0x008fe400078e0005 */
[----:B------:R-:W3:Y:S01]  /*cae0*/  LDL R5, [R1+0x3c0] ;  /* 0x0003c00001057983 */ /* 0x000ee20000100800 */
[----:B------:R-:W-:-:S03]  /*caf0*/  @P1 IMAD.MOV.U32 R175, RZ, RZ, R6 ;  /* 0x000000ffffaf1224 */ /* 0x000fc600078e0006 */
[----:B------:R-:W3:Y:S04]  /*cb00*/  LDL R6, [R1+0x3bc] ;  /* 0x0003bc0001067983 */ /* 0x000ee80000100800 */
[----:B------:R0:W3:Y:S02]  /*cb10*/  @P1 LDG.E.U16 R173, desc[UR60][R174.64] ;  /* 0x0000003caead1981 */ /* 0x0000e4000c1e1500 */
[----:B0-----:R-:W-:Y:S02]  /*cb20*/  PRMT R174, RZ, 0x7610, R174 ;  /* 0x00007610ffae7816 */ /* 0x001fe400000000ae */
[----:B------:R-:W-:Y:S01]  /*cb30*/  PRMT R175, RZ, 0x7610, R175 ;  /* 0x00007610ffaf7816 */ /* 0x000fe200000000af */
[----:B----4-:R-:W-:Y:S01]  /*cb40*/  @P2 IMAD.MOV.U32 R176, RZ, RZ, R14 ;  /* 0x000000ffffb02224 */ /* 0x010fe200078e000e */
[----:B------:R-:W-:Y:S01]  /*cb50*/  PRMT R196, RZ, 0x7610, R196 ;  /* 0x00007610ffc47816 */ /* 0x000fe200000000c4 */
[----:B------:R-:W4:Y:S01]  /*cb60*/  LDL R14, [R1+0x29c] ;  /* 0x00029c00010e7983 */ /* 0x000f220000100800 */
[----:B------:R-:W-:Y:S01]  /*cb70*/  @P2 IMAD.MOV.U32 R177, RZ, RZ, R15 ;  /* 0x000000ffffb12224 */ /* 0x000fe200078e000f */
[----:B------:R-:W-:-:S02]  /*cb80*/  PRMT R198, RZ, 0x7610, R198 ;  /* 0x00007610ffc67816 */ /* 0x000fc400000000c6 */
[----:B------:R-:W4:Y:S04]  /*cb90*/  LDL R15, [R1+0x370] ;  /* 0x00037000010f7983 */ /* 0x000f280000100800 */
[----:B------:R0:W4:Y:S02]  /*cba0*/  @P2 LDG.E.U16 R174, desc[UR60][R176.64] ;  /* 0x0000003cb0ae2981 */ /* 0x000124000c1e1500 */
[----:B0-----:R-:W-:Y:S02]  /*cbb0*/  @P2 IMAD.MOV.U32 R176, RZ, RZ, R3 ;  /* 0x000000ffffb02224 */ /* 0x001fe400078e0003 */
[----:B------:R-:W4:Y:S01]  /*cbc0*/  LDL R3, [R1+0x320] ;  /* 0x0003200001037983 */ /* 0x000f220000100800 */
[----:B------:R-:W-:-:S03]  /*cbd0*/  @P2 IMAD.MOV.U32 R177, RZ, RZ, R4 ;  /* 0x000000ffffb12224 */ /* 0x000fc600078e0004 */
[----:B------:R-:W4:Y:S04]  /*cbe0*/  LDL R4, [R1+0x31c] ;  /* 0x00031c0001047983 */ /* 0x000f280000100800 */
[----:B------:R0:W4:Y:S02]  /*cbf0*/  @P2 LDG.E.U16 R175, desc[UR60][R176.64] ;  /* 0x0000003cb0af2981 */ /* 0x000124000c1e1500 */
[----:B0-----:R-:W-:Y:S01]  /*cc00*/  PRMT R176, RZ, 0x7610, R176 ;  /* 0x00007610ffb07816 */ /* 0x001fe200000000b0 */
        /* <DEDUP_REMOVED lines=9> */
[----:B------:R-:W-:-:S06]  /*cca0*/  PRMT R177, RZ, 0x7610, R177 ;  /* 0x00007610ffb17816 */ /* 0x000fcc00000000b1 */
[----:B------:R0:W5:Y:S01]  /*ccb0*/  @P2 LDG.E.U16 R177, desc[UR60][R178.64] ;  /* 0x0000003cb2b12981 */ /* 0x000162000c1e1500 */
[----:B------:R-:W-:Y:S02]  /*ccc0*/  ISETP.GT.AND P2, PT, R17, 0x3a, PT ;  /* 0x0000003a1100780c */ /* 0x000fe40003f44270 */
[----:B0-----:R-:W-:Y:S02]  /*ccd0*/  PRMT R178, RZ, 0x7610, R178 ;  /* 0x00007610ffb27816 */ /* 0x001fe400000000b2 */
[----:B------:R-:W-:Y:S01]  /*cce0*/  PRMT R179, RZ, 0x7610, R179 ;  /* 0x00007610ffb37816 */ /* 0x000fe200000000b3 */
        /* <DEDUP_REMOVED lines=21> */
[----:B------:R0:W5:Y:S02]  /*ce40*/  @P2 LDG.E.U16 R181, desc[UR60][R182.64] ;  /* 0x0000003cb6b52981 */ /* 0x000164000c1e1500 */
[----:B0-----:R-:W-:Y:S02]  /*ce50*/  PRMT R182, RZ, 0x7610, R182 ;  /* 0x00007610ffb67816 */ /* 0x001fe400000000b6 */
[----:B------:R-:W-:Y:S01]  /*ce60*/  PRMT R183, RZ, 0x7610, R183 ;  /* 0x00007610ffb77816 */ /* 0x000fe200000000b7 */
[----:B---3--:R-:W-:Y:S02]  /*ce70*/  @P2 IMAD.MOV.U32 R194, RZ, RZ, R5 ;  /* 0x000000ffffc22224 */ /* 0x008fe400078e0005 */
[----:B------:R-:W3:Y:S01]  /*ce80*/  LDL R5, [R1+0x2f0] ;  /* 0x0002f00001057983 */ /* 0x000ee20000100800 */
[----:B------:R-:W-:-:S03]  /*ce90*/  @P2 IMAD.MOV.U32 R195, RZ, RZ, R6 ;  /* 0x000000ffffc32224 */ /* 0x000fc600078e0006 */
[----:B------:R-:W3:Y:S04]  /*cea0*/  LDL R6, [R1+0x2ec] ;  /* 0x0002ec0001067983 */ /* 0x000ee80000100800 */
[----:B------:R4:W3:Y:S01]  /*ceb0*/  @P2 LDG.E.U16 R182, desc[UR60][R194.64] ;  /* 0x0000003cc2b62981 */ /* 0x0008e2000c1e1500 */
[----:B------:R-:W-:Y:S01]  /*cec0*/  ISETP.GT.AND P2, PT, R17, 0x3b, PT ;  /* 0x0000003b1100780c */ /* 0x000fe20003f44270 */
[----:B----4-:R-:W-:Y:S02]  /*ced0*/  @P1 IMAD.MOV.U32 R194, RZ, RZ, R3 ;  /* 0x000000ffffc21224 */ /* 0x010fe400078e0003 */
        /* <DEDUP_REMOVED lines=14> */
[----:B------:R-:W-:Y:S02]  /*cfc0*/  PRMT R200, RZ, 0x7610, R200 ;  /* 0x00007610ffc87816 */ /* 0x000fe400000000c8 */
        /* <DEDUP_REMOVED lines=10> */
[----:B------:R2:W4:Y:S01]  /*d070*/  @P2 LDG.E.U16 R200, desc[UR60][R194.64] ;  /* 0x0000003cc2c82981 */ /* 0x000522000c1e1500 */
[----:B------:R-:W-:Y:S01]  /*d080*/  ISETP.GT.AND P2, PT, R17, 0x3c, PT ;  /* 0x0000003c1100780c */ /* 0x000fe20003f44270 */
        /* <DEDUP_REMOVED lines=10> */
[----:B------:R-:W-:-:S04]  /*d130*/  PRMT R206, RZ, 0x7610, R206 ;  /* 0x00007610ffce7816 */ /* 0x000fc800000000ce */
[----:B------:R3:W5:Y:S01]  /*d140*/  @P2 LDG.E.U16 R204, desc[UR60][R194.64] ;  /* 0x0000003cc2cc2981 */ /* 0x000762000c1e1500 */
[----:B------:R-:W-:Y:S02]  /*d150*/  PRMT R208, RZ, 0x7610, R208 ;  /* 0x00007610ffd07816 */ /* 0x000fe400000000d0 */
[----:B------:R-:W-:Y:S02]  /*d160*/  ISETP.GT.AND P1, PT, R17, 0x3d, PT ;  /* 0x0000003d1100780c */ /* 0x000fe40003f24270 */
        /* <DEDUP_REMOVED lines=44> */
[----:B------:R-:W-:Y:S02]  /*d430*/  ISETP.GT.AND P1, PT, R17, 0x36, PT ;  /* 0x000000361100780c */ /* 0x000fe40003f24270 */
[----:B------:R-:W-:Y:S02]  /*d440*/  PRMT R220, RZ, 0x7610, R220 ;  /* 0x00007610ffdc7816 */ /* 0x000fe400000000dc */
[----:B------:R-:W-:-:S04]  /*d450*/  PRMT R222, RZ, 0x7610, R222 ;  /* 0x00007610ffde7816 */ /* 0x000fc800000000de */
[----:B------:R3:W5:Y:S01]  /*d460*/  @P0 LDG.E.U16 R220, desc[UR60][R194.64] ;  /* 0x0000003cc2dc0981 */ /* 0x000762000c1e1500 */
[----:B------:R-:W-:Y:S02]  /*d470*/  PRMT R224, RZ, 0x7610, R224 ;  /* 0x00007610ffe07816 */ /* 0x000fe400000000e0 */
[----:B------:R-:W-:Y:S02]  /*d480*/  PRMT R226, RZ, 0x7610, R226 ;  /* 0x00007610ffe27816 */ /* 0x000fe400000000e2 */
        /* <DEDUP_REMOVED lines=10> */
[----:B--2---:R-:W-:Y:S01]  /*d530*/  @P1 IMAD.MOV.U32 R195, RZ, RZ, R13 ;  /* 0x000000ffffc31224 */ /* 0x004fe200078e000d */
[----:B------:R-:W-:Y:S01]  /*d540*/  ISETP.GT.AND P0, PT, R17, 0x37, PT ;  /* 0x000000371100780c */ /* 0x000fe20003f04270 */
[----:B------:R-:W2:Y:S01]  /*d550*/  LDL R13, [R1+0x2a0] ;  /* 0x0002a000010d7983 */ /* 0x000ea20000100800 */
[----:B------:R-:W-:Y:S01]  /*d560*/  @P1 IMAD.MOV.U32 R194, RZ, RZ, R12 ;  /* 0x000000ffffc21224 */ /* 0x000fe200078e000c */
[----:B------:R-:W-:-:S02]  /*d570*/  PRMT R228, RZ, 0x7610, R228 ;  /* 0x00007610ffe47816 */ /* 0x000fc400000000e4 */
[----:B------:R-:W2:Y:S04]  /*d580*/  LDL R12, [R1+0x294] ;  /* 0x00029400010c7983 */ /* 0x000ea80000100800 */
[----:B------:R5:W2:Y:S02]  /*d590*/  @P1 LDG.E.U16 R226, desc[UR60][R194.64] ;  /* 0x0000003cc2e21981 */ /* 0x000aa4000c1e1500 */
[----:B-----5:R-:W-:Y:S02]  /*d5a0*/  @P1 IMAD.MOV.U32 R195, RZ, RZ, R2 ;  /* 0x000000ffffc31224 */ /* 0x020fe400078e0002 */
[----:B------:R-:W5:Y:S01]  /*d5b0*/  LDL R2, [R1+0x374] ;  /* 0x0003740001027983 */ /* 0x000f620000100800 */
[----:B------:R-:W-:-:S03]  /*d5c0*/  @P1 IMAD.MOV.U32 R194, RZ, RZ, R0 ;  /* 0x000000ffffc21224 */ /* 0x000fc600078e0000 */
[----:B------:R-:W2:Y:S01]  /*d5d0*/  LDL R0, [R1+0x378] ;  /* 0x0003780001007983 */ /* 0x000ea20000100800 */
[----:B------:R-:W-:-:S03]  /*d5e0*/  PRMT R230, RZ, 0x7610, R230 ;  /* 0x00007610ffe67816 */ /* 0x000fc600000000e6 */
[----:B------:R3:W2:Y:S01]  /*d5f0*/  @P1 LDG.E.U16 R228, desc[UR60][R194.64] ;  /* 0x0000003cc2e41981 */ /* 0x0006a2000c1e1500 */
        /* <DEDUP_REMOVED lines=11> */
[----:B-----5:R-:W-:Y:S02]  /*d6b0*/  @P0 IMAD.MOV.U32 R195, RZ, RZ, R2 ;  /* 0x000000ffffc30224 */ /* 0x020fe400078e0002 */
[----:B------:R-:W5:Y:S01]  /*d6c0*/  LDL R2, [R1+0x288] ;  /* 0x0002880001027983 */ /* 0x000f620000100800 */
[----:B--2---:R-:W-:-:S03]  /*d6d0*/  @P0 IMAD.MOV.U32 R194, RZ, RZ, R0 ;  /* 0x000000ffffc20224 */ /* 0x004fc600078e0000 */
[----:B------:R-:W2:Y:S01]  /*d6e0*/  LDL R0, [R1+0x280] ;  /* 0x0002800001007983 */ /* 0x000ea20000100800 */
[----:B------:R-:W-:Y:S02]  /*d6f0*/  PRMT R234, RZ, 0x7610, R234 ;  /* 0x00007610ffea7816 */ /* 0x000fe400000000ea */
[----:B------:R-:W-:Y:S02]  /*d700*/  ISETP.GT.AND P1, PT, R17, 0x3e, PT ;  /* 0x0000003e1100780c */ /* 0x000fe40003f24270 */
[----:B------:R-:W-:Y:S02]  /*d710*/  PRMT R236, RZ, 0x7610, R236 ;  /* 0x00007610ffec7816 */ /* 0x000fe400000000ec */
[----:B------:R0:W2:Y:S01]  /*d720*/  @P0 LDG.E.U16 R234, desc[UR60][R194.64] ;  /* 0x0000003cc2ea0981 */ /* 0x0000a2000c1e1500 */
[----:B------:R-:W-:Y:S01]  /*d730*/  PRMT R238, RZ, 0x7610, R238 ;  /* 0x00007610ffee7816 */ /* 0x000fe200000000ee */
[----:B0-----:R-:W-:Y:S02]  /*d740*/  @P0 IMAD.MOV.U32 R194, RZ, RZ, R15 ;  /* 0x000000ffffc20224 */ /* 0x001fe400078e000f */
[----:B------:R-:W-:-:S05]  /*d750*/  @P0 IMAD.MOV.U32 R195, RZ, RZ, R16 ;  /* 0x000000ffffc30224 */ /* 0x000fca00078e0010 */
[----:B------:R0:W2:Y:S01]  /*d760*/  @P0 LDG.E.U16 R236, desc[UR60][R194.64] ;  /* 0x0000003cc2ec0981 */ /* 0x0000a2000c1e1500 */
[----:B------:R-:W-:Y:S01]  /*d770*/  PRMT R240, RZ, 0x7610, R240 ;  /* 0x00007610fff07816 */ /* 0x000fe200000000f0 */
[----:B0-----:R-:W-:Y:S02]  /*d780*/  @P1 IMAD.MOV.U32 R194, RZ, RZ, R13 ;  /* 0x000000ffffc21224 */ /* 0x001fe400078e000d */
[----:B------:R-:W-:-:S05]  /*d790*/  @P1 IMAD.MOV.U32 R195, RZ, RZ, R14 ;  /* 0x000000ffffc31224 */ /* 0x000fca00078e000e */
[----:B------:R0:W2:Y:S01]  /*d7a0*/  @P1 LDG.E.U16 R238, desc[UR60][R194.64] ;  /* 0x0000003cc2ee1981 */ /* 0x0000a2000c1e1500 */
[----:B------:R-:W-:Y:S02]  /*d7b0*/  PRMT R242, RZ, 0x7610, R242 ;  /* 0x00007610fff27816 */ /* 0x000fe400000000f2 */
[----:B------:R-:W-:Y:S01]  /*d7c0*/  ISETP.GT.AND P0, PT, R17, 0x3f, PT ;  /* 0x0000003f1100780c */ /* 0x000fe20003f04270 */
[----:B0-----:R-:W-:Y:S01]  /*d7d0*/  @P1 IMAD.MOV.U32 R195, RZ, RZ, R12 ;  /* 0x000000ffffc31224 */ /* 0x001fe200078e000c */
[----:B------:R-:W-:Y:S01]  /*d7e0*/  PRMT R244, RZ, 0x7610, R244 ;  /* 0x00007610fff47816 */ /* 0x000fe200000000f4 */
[----:B---3--:R-:W-:-:S05]  /*d7f0*/  @P1 IMAD.MOV.U32 R194, RZ, RZ, R6 ;  /* 0x000000ffffc21224 */ /* 0x008fca00078e0006 */
[----:B------:R0:W3:Y:S02]  /*d800*/  @P1 LDG.E.U16 R240, desc[UR60][R194.64] ;  /* 0x0000003cc2f01981 */ /* 0x0000e4000c1e1500 */
[----:B0-----:R-:W-:Y:S01]  /*d810*/  @P1 IMAD.MOV.U32 R195, RZ, RZ, R5 ;  /* 0x000000ffffc31224 */ /* 0x001fe200078e0005 */
[----:B------:R-:W-:Y:S01]  /*d820*/  PRMT R246, RZ, 0x7610, R246 ;  /* 0x00007610fff67816 */ /* 0x000fe200000000f6 */
[----:B----4-:R-:W-:Y:S02]  /*d830*/  @P1 IMAD.MOV.U32 R194, RZ, RZ, R4 ;  /* 0x000000ffffc21224 */ /* 0x010fe400078e0004 */
[----:B------:R-:W4:Y:S04]  /*d840*/  LDL R4, [R1+0x268] ;  /* 0x0002680001047983 */ /* 0x000f280000100800 */
[----:B------:R-:W3:Y:S04]  /*d850*/  LDL.LU R189, [R1+0x1d0] ;  /* 0x0001d00001bd7983 */ /* 0x000ee80000300800 */
[----:B------:R-:W3:Y:S04]  /*d860*/  LDL.LU R186, [R1+0x1cc] ;  /* 0x0001cc0001ba7983 */ /* 0x000ee80000300800 */
[----:B------:R0:W3:Y:S04]  /*d870*/  @P1 LDG.E.U16 R242, desc[UR60][R194.64] ;  /* 0x0000003cc2f21981 */ /* 0x0000e8000c1e1500 */
[----:B------:R-:W3:Y:S04]  /*d880*/  LDL.LU R12, [R1+0x1c8] ;  /* 0x0001c800010c7983 */ /* 0x000ee80000300800 */
[----:B------:R-:W3:Y:S01]  /*d890*/  LDL.LU R191, [R1+0x1c4] ;  /* 0x0001c40001bf7983 */ /* 0x000ee20000300800 */
[----:B0-----:R-:W-:-:S03]  /*d8a0*/  @P1 IMAD.MOV.U32 R195, RZ, RZ, R3 ;  /* 0x000000ffffc31224 */ /* 0x001fc600078e0003 */
[----:B------:R-:W3:Y:S04]  /*d8b0*/  LDL.LU R190, [R1+0x154] ;  /* 0x0001540001be7983 */ /* 0x000ee80000300800 */
[----:B------:R-:W3:Y:S04]  /*d8c0*/  LDL.LU R193, [R1+0x14c] ;  /* 0x00014c0001c17983 */ /* 0x000ee80000300800 */
[----:B------:R-:W3:Y:S04]  /*d8d0*/  LDL.LU R13, [R1+0x148] ;  /* 0x00014800010d7983 */ /* 0x000ee80000300800 */
[----:B------:R-:W3:Y:S04]  /*d8e0*/  LDL.LU R192, [R1+0x144] ;  /* 0x0001440001c07983 */ /* 0x000ee80000300800 */
[----:B------:R-:W3:Y:S01]  /*d8f0*/  LDL.LU R187, [R1+0xe0] ;  /* 0x0000e00001bb7983 */ /* 0x000ee20000300800 */
[----:B-----5:R-:W-:-:S03]  /*d900*/  @P1 IMAD.MOV.U32 R194, RZ, RZ, R2 ;  /* 0x000000ffffc21224 */ /* 0x020fc600078e0002 */
[----:B------:R-:W5:Y:S04]  /*d910*/  LDL.LU R2, [R1+0xdc] ;  /* 0x0000dc0001027983 */ /* 0x000f680000300800 */
[----:B------:R2:W5:Y:S02]  /*d920*/  @P1 LDG.E.U16 R244, desc[UR60][R194.64] ;  /* 0x0000003cc2f41981 */ /* 0x000564000c1e1500 */
[----:B--2---:R-:W-:Y:S02]  /*d930*/  @P0 IMAD.MOV.U32 R194, RZ, RZ, R0 ;  /* 0x000000ffffc20224 */ /* 0x004fe400078e0000 */
[----:B------:R-:W2:Y:S01]  /*d940*/  LDL.LU R0, [R1+0x80] ;  /* 0x0000800001007983 */ /* 0x000ea20000300800 */
[----:B------:R-:W-:-:S03]  /*d950*/  @P0 IMAD.MOV.U32 R195, RZ, RZ, R7 ;  /* 0x000000ffffc30224 */ /* 0x000fc600078e0007 */
[----:B------:R-:W2:Y:S04]  /*d960*/  LDL.LU R14, [R1+0x7c] ;  /* 0x00007c00010e7983 */ /* 0x000ea80000300800 */
[----:B------:R-:W2:Y:S04]  /*d970*/  LDL.LU R5, [R1+0x78] ;  /* 0x0000780001057983 */ /* 0x000ea80000300800 */
[----:B------:R-:W2:Y:S04]  /*d980*/  LDL.LU R6, [R1+0x74] ;  /* 0x0000740001067983 */ /* 0x000ea80000300800 */
[----:B------:R-:W2:Y:S04]  /*d990*/  LDL.LU R3, [R1+0x20] ;  /* 0x0000200001037983 */ /* 0x000ea80000300800 */
[----:B------:R-:W2:Y:S04]  /*d9a0*/  LDL.LU R15, [R1+0x1c] ;  /* 0x00001c00010f7983 */ /* 0x000ea80000300800 */
[----:B------:R-:W2:Y:S04]  /*d9b0*/  LDL.LU R16, [R1+0x18] ;  /* 0x0000180001107983 */ /* 0x000ea80000300800 */
[----:B------:R0:W-:Y:S04]  /*d9c0*/  STL [R1+0xa8c], R7 ;  /* 0x000a8c0701007387 */ /* 0x0001e80000100800 */
[----:B------:R1:W2:Y:S04]  /*d9d0*/  @P0 LDG.E.U16 R246, desc[UR60][R194.64] ;  /* 0x0000003cc2f60981 */ /* 0x0002a8000c1e1500 */
[----:B0-----:R-:W4:Y:S04]  /*d9e0*/  LDL.LU R7, [R1+0x270] ;  /* 0x0002700001077983 */ /* 0x001f280000300800 */
[----:B------:R-:W1:Y:S04]  /*d9f0*/  LDL R194, [R1+0x274] ;  /* 0x0002740001c27983 */ /* 0x000e680000100800 */
[----:B------:R-:W1:Y:S01]  /*da00*/  LDL R195, [R1+0x278] ;  /* 0x0002780001c37983 */ /* 0x000e620000100800 */
[----:B------:R-:W-:-:S02]  /*da10*/  PRMT R248, RZ, 0x7610, R248 ;  /* 0x00007610fff87816 */ /* 0x000fc400000000f8 */
[----:B-1----:R-:W-:-:S04]  /*da20*/  @P0 LOP3.LUT R195, R195, R194, RZ, 0x3c, !PT ;  /* 0x000000c2c3c30212 */ /* 0x002fc800078e3cff */
[----:B------:R-:W-:-:S04]  /*da30*/  @P0 LOP3.LUT R194, R195, R194, RZ, 0x3c, !PT ;  /* 0x000000c2c3c20212 */ /* 0x000fc800078e3cff */
[----:B------:R-:W-:-:S05]  /*da40*/  @P0 LOP3.LUT R195, R195, R194, RZ, 0x3c, !PT ;  /* 0x000000c2c3c30212 */ /* 0x000fca00078e3cff */
[----:B------:R4:W2:Y:S04]  /*da50*/  @P0 LDG.E.U16 R248, desc[UR60][R194.64] ;  /* 0x0000003cc2f80981 */ /* 0x0008a8000c1e1500 */
[----:B------:R-:W3:Y:S01]  /*da60*/  LDL R195, [R1+0x26c] ;  /* 0x00026c0001c37983 */ /* 0x000ee20000100800 */
[----:B------:R-:W-:Y:S01]  /*da70*/  PRMT R250, RZ, 0x7610, R250 ;  /* 0x00007610fffa7816 */ /* 0x000fe200000000fa */
[----:B----4-:R-:W-:Y:S01]  /*da80*/  @P0 IMAD.MOV.U32 R194, RZ, RZ, R7 ;  /* 0x000000ffffc20224 */ /* 0x010fe200078e0007 */
[----:B------:R-:W-:-:S04]  /*da90*/  PRMT R252, RZ, 0x7610, R252 ;  /* 0x00007610fffc7816 */ /* 0x000fc800000000fc */
[----:B---3--:R0:W3:Y:S04]  /*daa0*/  @P0 LDG.E.U16 R250, desc[UR60][R194.64] ;  /* 0x0000003cc2fa0981 */ /* 0x0080e8000c1e1500 */
[----:B------:R-:W4:Y:S01]  /*dab0*/  LDL R195, [R1+0x264] ;  /* 0x0002640001c37983 */ /* 0x000f220000100800 */
[----:B0-----:R-:W-:Y:S02]  /*dac0*/  @P0 IMAD.MOV.U32 R194, RZ, RZ, R4 ;  /* 0x000000ffffc20224 */ /* 0x001fe400078e0004 */
[----:B------:R-:W0:Y:S02]  /*dad0*/  S2R R4, SR_TID.X ;  /* 0x0000000000047919 */ /* 0x000e240000002100 */
[----:B0-----:R-:W-:Y:S01]  /*dae0*/  LOP3.LUT R4, R4, 0x3f, RZ, 0xc0, !PT ;  /* 0x0000003f04047812 */ /* 0x001fe200078ec0ff */
[----:B----4-:R-:W4:Y:S03]  /*daf0*/  @P0 LDG.E.U16 R252, desc[UR60][R194.64] ;  /* 0x0000003cc2fc0981 */ /* 0x010f26000c1e1500 */
[----:B------:R-:W-:Y:S01]  /*db00*/  ISETP.GE.AND P0, PT, R4, R17, PT ;  /* 0x000000110400720c */ /* 0x000fe20003f06270 */
[----:B------:R-:W3:Y:S04]  /*db10*/  LDL.LU R194, [R1+0xd8] ;  /* 0x0000d80001c27983 */ /* 0x000ee80000300800 */
[----:B------:R-:W4:Y:S04]  /*db20*/  LDL.LU R195, [R1+0xd4] ;  /* 0x0000d40001c37983 */ /* 0x000f280000300800 */
[----:B------:R-:W5:Y:S01]  /*db30*/  LDL.LU R4, [R1+0xb70] ;  /* 0x000b700001047983 */ /* 0x000f620000300800 */
[----:B------:R-:W-:Y:S06]  /*db40*/  BAR.SYNC.DEFER_BLOCKING 0x0 ;  /* 0x0000000000007b1d */ /* 0x000fec0000010000 */
[----:B-----5:R0:W-:Y:S04]  /*db50*/  STS.U16 [R4], R189 ;  /* 0x000000bd04007388 */ /* 0x0201e80000000400 */
[----:B------:R1:W-:Y:S04]  /*db60*/  STS.U16 [R4+0x4000], R186 ;  /* 0x004000ba04007388 */ /* 0x0003e80000000400 */
[----:B------:R5:W-:Y:S04]  /*db70*/  STS.U16 [R4+0x8000], R12 ;  /* 0x0080000c04007388 */ /* 0x000be80000000400 */
[----:B0-----:R-:W4:Y:S04]  /*db80*/  LDL.LU R189, [R1+0xb6c] ;  /* 0x000b6c0001bd7983 */ /* 0x001f280000300800 */
[----:B-1----:R-:W4:Y:S04]  /*db90*/  LDL.LU R186, [R1+0xb68] ;  /* 0x000b680001ba7983 */ /* 0x002f280000300800 */
[----:B-----5:R-:W5:Y:S04]  /*dba0*/  LDL.LU R12, [R1+0xb64] ;  /* 0x000b6400010c7983 */ /* 0x020f680000300800 */
[----:B------:R0:W-:Y:S04]  /*dbb0*/  STS.U16 [R4+0xc000], R191 ;  /* 0x00c000bf04007388 */ /* 0x0001e80000000400 */
[----:B------:R1:W-:Y:S04]  /*dbc0*/  STS.U16 [R4+0x400], R190 ;  /* 0x000400be04007388 */ /* 0x0003e80000000400 */
[----:B------:R2:W-:Y:S04]  /*dbd0*/  STS.U16 [R4+0x4400], R193 ;  /* 0x004400c104007388 */ /* 0x0005e80000000400 */
[----:B0-----:R-:W5:Y:S04]  /*dbe0*/  LDL.LU R191, [R1+0xb60] ;  /* 0x000b600001bf7983 */ /* 0x001f680000300800 */
[----:B-1----:R-:W5:Y:S04]  /*dbf0*/  LDL.LU R190, [R1+0xb5c] ;  /* 0x000b5c0001be7983 */ /* 0x002f680000300800 */
[----:B--2---:R-:W2:Y:S04]  /*dc00*/  LDL.LU R193, [R1+0xb58] ;  /* 0x000b580001c17983 */ /* 0x004ea80000300800 */
[----:B------:R0:W-:Y:S04]  /*dc10*/  STS.U16 [R4+0x8400], R13 ;  /* 0x0084000d04007388 */ /* 0x0001e80000000400 */
[----:B------:R1:W-:Y:S04]  /*dc20*/  STS.U16 [R4+0xc400], R192 ;  /* 0x00c400c004007388 */ /* 0x0003e80000000400 */
[----:B------:R3:W-:Y:S04]  /*dc30*/  STS.U16 [R4+0x800], R187 ;  /* 0x000800bb04007388 */ /* 0x0007e80000000400 */
[----:B0-----:R-:W5:Y:S04]  /*dc40*/  LDL.LU R13, [R1+0xb54] ;  /* 0x000b5400010d7983 */ /* 0x001f680000300800 */
[----:B-1----:R-:W2:Y:S04]  /*dc50*/  LDL.LU R192, [R1+0xb50] ;  /* 0x000b500001c07983 */ /* 0x002ea80000300800 */
[----:B---3--:R-:W3:Y:S04]  /*dc60*/  LDL.LU R187, [R1+0xb4c] ;  /* 0x000b4c0001bb7983 */ /* 0x008ee80000300800 */
[----:B------:R0:W-:Y:S04]  /*dc70*/  STS.U16 [R4+0x4800], R2 ;  /* 0x0048000204007388 */ /* 0x0001e80000000400 */
[----:B0-----:R-:W4:Y:S04]  /*dc80*/  LDL.LU R2, [R1+0xb48] ;  /* 0x000b480001027983 */ /* 0x001f280000300800 */
[----:B------:R-:W-:Y:S04]  /*dc90*/  STS.U16 [R4+0xc00], R0 ;  /* 0x000c000004007388 */ /* 0x000fe80000000400 */
[----:B------:R-:W-:Y:S04]  /*dca0*/  STS.U16 [R4+0x4c00], R14 ;  /* 0x004c000e04007388 */ /* 0x000fe80000000400 */
[----:B------:R-:W-:Y:S04]  /*dcb0*/  STS.U16 [R4+0x8c00], R5 ;  /* 0x008c000504007388 */ /* 0x000fe80000000400 */
[----:B------:R-:W-:Y:S04]  /*dcc0*/  STS.U16 [R4+0xcc00], R6 ;  /* 0x00cc000604007388 */ /* 0x000fe80000000400 */
[----:B------:R-:W-:Y:S04]  /*dcd0*/  STS.U16 [R4+0x1000], R3 ;  /* 0x0010000304007388 */ /* 0x000fe80000000400 */
[----:B------:R-:W-:Y:S04]  /*dce0*/  STS.U16 [R4+0x5000], R15 ;  /* 0x0050000f04007388 */ /* 0x000fe80000000400 */
[----:B------:R-:W-:Y:S04]  /*dcf0*/  STS.U16 [R4+0x9000], R16 ;  /* 0x0090001004007388 */ /* 0x000fe80000000400 */
[----:B----4-:R0:W-:Y:S04]  /*dd00*/  STS.U16 [R4+0xd000], R2 ;  /* 0x00d0000204007388 */ /* 0x0101e80000000400 */
[----:B0-----:R-:W4:Y:S04]  /*dd10*/  LDL.LU R2, [R1+0xb44] ;  /* 0x000b440001027983 */ /* 0x001f280000300800 */
[----:B------:R-:W4:Y:S04]  /*dd20*/  LDL.LU R0, [R1+0x1c0] ;  /* 0x0001c00001007983 */ /* 0x000f280000300800 */
[----:B------:R-:W5:Y:S04]  /*dd30*/  LDL.LU R14, [R1+0x1bc] ;  /* 0x0001bc00010e7983 */ /* 0x000f680000300800 */
[----:B------:R-:W2:Y:S04]  /*dd40*/  LDL.LU R5, [R1+0x1b8] ;  /* 0x0001b80001057983 */ /* 0x000ea80000300800 */
[----:B------:R-:W3:Y:S04]  /*dd50*/  LDL.LU R6, [R1+0x1b4] ;  /* 0x0001b40001067983 */ /* 0x000ee80000300800 */
[----:B------:R-:W3:Y:S04]  /*dd60*/  LDL.LU R3, [R1+0x140] ;  /* 0x0001400001037983 */ /* 0x000ee80000300800 */
[----:B------:R-:W3:Y:S04]  /*dd70*/  LDL.LU R15, [R1+0x13c] ;  /* 0x00013c00010f7983 */ /* 0x000ee80000300800 */
[----:B------:R-:W3:Y:S04]  /*dd80*/  LDL.LU R16, [R1+0x138] ;  /* 0x0001380001107983 */ /* 0x000ee80000300800 */
[----:B------:R0:W-:Y:S04]  /*dd90*/  STS.U16 [R4+0x8800], R194 ;  /* 0x008800c204007388 */ /* 0x0001e80000000400 */
[----:B------:R1:W-:Y:S04]  /*dda0*/  STS.U16 [R4+0xc800], R195 ;  /* 0x00c800c304007388 */ /* 0x0003e80000000400 */
[----:B------:R1:W-:Y:S04]  /*ddb0*/  STS.U16 [R4+0x1400], R249 ;  /* 0x001400f904007388 */ /* 0x0003e80000000400 */
[----:B0-----:R-:W3:Y:S04]  /*ddc0*/  LDL.LU R194, [R1+0x10] ;  /* 0x0000100001c27983 */ /* 0x001ee80000300800 */
[----:B-1----:R-:W3:Y:S04]  /*ddd0*/  LDL.LU R195, [R1+0xc] ;  /* 0x00000c0001c37983 */ /* 0x002ee80000300800 */
        /* <DEDUP_REMOVED lines=15> */
[----:B------:R-:W-:Y:S04]  /*ded0*/  STS.U16 [R4+0x1800], R21 ;  /* 0x0018001504007388 */ /* 0x000fe80000000400 */
[----:B0-----:R-:W3:Y:S04]  /*dee0*/  LDL.LU R170, [R1+0xcc] ;  /* 0x0000cc0001aa7983 */ /* 0x001ee80000300800 */
[----:B------:R-:W-:Y:S04]  /*def0*/  STS.U16 [R4+0xd800], R152 ;  /* 0x00d8009804007388 */ /* 0x000fe80000000400 */
[----:B-1----:R-:W3:Y:S04]  /*df00*/  LDL.LU R171, [R1+0xd0] ;  /* 0x0000d00001ab7983 */ /* 0x002ee80000300800 */
[----:B------:R0:W-:Y:S04]  /*df10*/  STS.U16 [R4+0xdc00], R172 ;  /* 0x00dc00ac04007388 */ /* 0x0001e80000000400 */
[----:B0-----:R-:W3:Y:S04]  /*df20*/  LDL.LU R172, [R1+0x134] ;  /* 0x0001340001ac7983 */ /* 0x001ee80000300800 */
[----:B----4-:R0:W-:Y:S04]  /*df30*/  STS.U16 [R2+0x80], R0 ;  /* 0x0000800002007388 */ /* 0x0101e80000000400 */
[----:B-----5:R1:W-:Y:S04]  /*df40*/  STS.U16 [R2+0x4080], R14 ;  /* 0x0040800e02007388 */ /* 0x0203e80000000400 */
[----:B--2---:R2:W-:Y:S04]  /*df50*/  STS.U16 [R2+0x8080], R5 ;  /* 0x0080800502007388 */ /* 0x0045e80000000400 */
[----:B0-----:R-:W4:Y:S04]  /*df60*/  LDL.LU R0, [R1+0xb40] ;  /* 0x000b400001007983 */ /* 0x001f280000300800 */
[----:B-1----:R-:W5:Y:S04]  /*df70*/  LDL.LU R14, [R1+0xb3c] ;  /* 0x000b3c00010e7983 */ /* 0x002f680000300800 */
[----:B--2---:R-:W2:Y:S04]  /*df80*/  LDL.LU R5, [R1+0xb38] ;  /* 0x000b380001057983 */ /* 0x004ea80000300800 */
[----:B---3--:R0:W-:Y:S04]  /*df90*/  STS.U16 [R2+0xc080], R6 ;  /* 0x00c0800602007388 */ /* 0x0081e80000000400 */
[----:B------:R1:W-:Y:S04]  /*dfa0*/  STS.U16 [R2+0x480], R3 ;  /* 0x0004800302007388 */ /* 0x0003e80000000400 */
[----:B------:R3:W-:Y:S04]  /*dfb0*/  STS.U16 [R2+0x4480], R15 ;  /* 0x0044800f02007388 */ /* 0x0007e80000000400 */
[----:B0-----:R-:W4:Y:S04]  /*dfc0*/  LDL.LU R6, [R1+0xb34] ;  /* 0x000b340001067983 */ /* 0x001f280000300800 */
[----:B-1----:R-:W5:Y:S04]  /*dfd0*/  LDL.LU R3, [R1+0xb30] ;  /* 0x000b300001037983 */ /* 0x002f680000300800 */
[----:B---3--:R-:W3:Y:S04]  /*dfe0*/  LDL.LU R15, [R1+0xb2c] ;  /* 0x000b2c00010f7983 */ /* 0x008ee80000300800 */
[----:B------:R0:W-:Y:S04]  /*dff0*/  STS.U16 [R2+0x8480], R16 ;  /* 0x0084801002007388 */ /* 0x0001e80000000400 */
[----:B0-----:R-:W2:Y:S04]  /*e000*/  LDL.LU R16, [R1+0xb28] ;  /* 0x000b280001107983 */ /* 0x001ea80000300800 */
[----:B------:R-:W-:Y:S04]  /*e010*/  STS.U16 [R2+0x1080], R249 ;  /* 0x001080f902007388 */ /* 0x000fe80000000400 */
        /* <DEDUP_REMOVED lines=16> */
[----:B--2---:R0:W-:Y:S04]  /*e120*/  STS.U16 [R2+0xd080], R16 ;  /* 0x00d0801002007388 */ /* 0x0041e80000000400 */
[----:B0-----:R-:W2:Y:S04]  /*e130*/  LDL.LU R16, [R1+0xb24] ;  /* 0x000b240001107983 */ /* 0x001ea80000300800 */
[----:B------:R-:W2:Y:S04]  /*e140*/  LDL.LU R172, [R1+0x12c] ;  /* 0x00012c0001ac7983 */ /* 0x000ea80000300800 */
[----:B------:R-:W4:Y:S04]  /*e150*/  LDL.LU R171, [R1+0x128] ;  /* 0x0001280001ab7983 */ /* 0x000f280000300800 */
[----:B------:R-:W5:Y:S04]  /*e160*/  LDL.LU R170, [R1+0x124] ;  /* 0x0001240001aa7983 */ /* 0x000f680000300800 */
[----:B------:R-:W3:Y:S04]  /*e170*/  LDL.LU R169, [R1+0xc0] ;  /* 0x0000c00001a97983 */ /* 0x000ee80000300800 */
        /* <DEDUP_REMOVED lines=13> */
[----:B------:R-:W-:Y:S04]  /*e250*/  STS.U16 [R2+0x1880], R153 ;  /* 0x0018809902007388 */ /* 0x000fe80000000400 */
[----:B------:R-:W-:Y:S04]  /*e260*/  STS.U16 [R2+0x5880], R154 ;  /* 0x0058809a02007388 */ /* 0x000fe80000000400 */
[----:B------:R-:W-:Y:S04]  /*e270*/  STS.U16 [R2+0x9880], R155 ;  /* 0x0098809b02007388 */ /* 0x000fe80000000400 */
[----:B------:R-:W-:Y:S04]  /*e280*/  STS.U16 [R2+0xd880], R156 ;  /* 0x00d8809c02007388 */ /* 0x000fe80000000400 */
[----:B------:R0:W-:Y:S04]  /*e290*/  STS.U16 [R2+0x5c80], R175 ;  /* 0x005c80af02007388 */ /* 0x0001e80000000400 */
[----:B------:R-:W-:Y:S04]  /*e2a0*/  STS.U16 [R2+0x9c80], R176 ;  /* 0x009c80b002007388 */ /* 0x000fe80000000400 */
[----:B------:R-:W-:Y:S04]  /*e2b0*/  STS.U16 [R2+0xdc80], R177 ;  /* 0x00dc80b102007388 */ /* 0x000fe80000000400 */
[----:B0-----:R-:W3:Y:S04]  /*e2c0*/  LDL.LU R175, [R1+0x4] ;  /* 0x0000040001af7983 */ /* 0x001ee80000300800 */
[----:B--2---:R-:W-:Y:S04]  /*e2d0*/  STS.U16 [R16+0x4500], R172 ;  /* 0x004500ac10007388 */ /* 0x004fe80000000400 */
[----:B----4-:R-:W-:Y:S04]  /*e2e0*/  STS.U16 [R16+0x8500], R171 ;  /* 0x008500ab10007388 */ /* 0x010fe80000000400 */
[----:B-----5:R-:W-:Y:S04]  /*e2f0*/  STS.U16 [R16+0xc500], R170 ;  /* 0x00c500aa10007388 */ /* 0x020fe80000000400 */
[----:B---3--:R-:W-:Y:S04]  /*e300*/  STS.U16 [R16+0x900], R169 ;  /* 0x000900a910007388 */ /* 0x008fe80000000400 */
        /* <DEDUP_REMOVED lines=10> */
[----:B------:R0:W-:Y:S04]  /*e3b0*/  STS.U16 [R16+0x100], R174 ;  /* 0x000100ae10007388 */ /* 0x0001e80000000400 */
[----:B0-----:R-:W2:Y:S04]  /*e3c0*/  LDL.LU R174, [R1] ;  /* 0x0000000001ae7983 */ /* 0x001ea80000300800 */
[----:B------:R-:W3:Y:S04]  /*e3d0*/  LDL.LU R235, [R1+0x1a0] ;  /* 0x0001a00001eb7983 */ /* 0x000ee80000300800 */
[----:B------:R-:W4:Y:S04]  /*e3e0*/  LDL.LU R237, [R1+0x19c] ;  /* 0x00019c0001ed7983 */ /* 0x000f280000300800 */
[----:B------:R-:W5:Y:S04]  /*e3f0*/  LDL.LU R239, [R1+0x198] ;  /* 0x0001980001ef7983 */ /* 0x000f680000300800 */
        /* <DEDUP_REMOVED lines=10> */
[----:B------:R0:W-:Y:S04]  /*e4a0*/  STS.U16 [R16+0xcd00], R194 ;  /* 0x00cd00c210007388 */ /* 0x0001e80000000400 */
[----:B------:R-:W5:Y:S04]  /*e4b0*/  LDL.LU R249, [R1+0x4c] ;  /* 0x00004c0001f97983 */ /* 0x000f680000300800 */
[----:B------:R1:W-:Y:S04]  /*e4c0*/  STS.U16 [R16+0x1100], R195 ;  /* 0x001100c310007388 */ /* 0x0003e80000000400 */
[----:B0-----:R-:W5:Y:S04]  /*e4d0*/  LDL.LU R194, [R1+0x48] ;  /* 0x0000480001c27983 */ /* 0x001f680000300800 */
[----:B------:R0:W-:Y:S04]  /*e4e0*/  STS.U16 [R16+0xd100], R15 ;  /* 0x00d1000f10007388 */ /* 0x0001e80000000400 */
[----:B-1----:R-:W5:Y:S04]  /*e4f0*/  LDL.LU R195, [R1+0x44] ;  /* 0x0000440001c37983 */ /* 0x002f680000300800 */
[----:B0-----:R-:W3:Y:S04]  /*e500*/  LDL.LU R15, [R1+0xb20] ;  /* 0x000b2000010f7983 */ /* 0x001ee80000300800 */
        /* <DEDUP_REMOVED lines=13> */
[----:B--2---:R-:W-:Y:S04]  /*e5e0*/  STS.U16 [R16+0x9100], R174 ;  /* 0x009100ae10007388 */ /* 0x004fe80000000400 */
[----:B---3--:R0:W-:Y:S04]  /*e5f0*/  STS.U16 [R15+0x1180], R3 ;  /* 0x001180030f007388 */ /* 0x0081e80000000400 */
[----:B------:R1:W-:Y:S04]  /*e600*/  STS.U16 [R15+0x180], R235 ;  /* 0x000180eb0f007388 */ /* 0x0003e80000000400 */
[----:B----4-:R2:W-:Y:S04]  /*e610*/  STS.U16 [R15+0x4180], R237 ;  /* 0x004180ed0f007388 */ /* 0x0105e80000000400 */
[----:B0-----:R-:W3:Y:S04]  /*e620*/  LDL.LU R3, [R1+0xb1c] ;  /* 0x000b1c0001037983 */ /* 0x001ee80000300800 */
[----:B-1----:R-:W4:Y:S04]  /*e630*/  LDL.LU R235, [R1+0x190] ;  /* 0x0001900001eb7983 */ /* 0x002f280000300800 */
[----:B-----5:R0:W-:Y:S04]  /*e640*/  STS.U16 [R15+0x8180], R239 ;  /* 0x008180ef0f007388 */ /* 0x0201e80000000400 */
[----:B--2---:R-:W2:Y:S04]  /*e650*/  LDL.LU R237, [R1+0x18c] ;  /* 0x00018c0001ed7983 */ /* 0x004ea80000300800 */
[----:B------:R1:W-:Y:S04]  /*e660*/  STS.U16 [R15+0xc180], R241 ;  /* 0x00c180f10f007388 */ /* 0x0003e80000000400 */
[----:B0-----:R-:W5:Y:S04]  /*e670*/  LDL.LU R239, [R1+0x188] ;  /* 0x0001880001ef7983 */ /* 0x001f680000300800 */
[----:B------:R0:W-:Y:S04]  /*e680*/  STS.U16 [R15+0x580], R172 ;  /* 0x000580ac0f007388 */ /* 0x0001e80000000400 */
[----:B-1----:R-:W3:Y:S04]  /*e690*/  LDL.LU R241, [R1+0x184] ;  /* 0x0001840001f17983 */ /* 0x002ee80000300800 */
[----:B------:R1:W-:Y:S04]  /*e6a0*/  STS.U16 [R15+0x4580], R171 ;  /* 0x004580ab0f007388 */ /* 0x0003e80000000400 */
[----:B0-----:R-:W3:Y:S04]  /*e6b0*/  LDL.LU R172, [R1+0x110] ;  /* 0x0001100001ac7983 */ /* 0x001ee80000300800 */
[----:B------:R0:W-:Y:S04]  /*e6c0*/  STS.U16 [R15+0x8580], R170 ;  /* 0x008580aa0f007388 */ /* 0x0001e80000000400 */
[----:B-1----:R-:W3:Y:S04]  /*e6d0*/  LDL.LU R171, [R1+0x10c] ;  /* 0x00010c0001ab7983 */ /* 0x002ee80000300800 */
[----:B------:R1:W-:Y:S04]  /*e6e0*/  STS.U16 [R15+0xc580], R169 ;  /* 0x00c580a90f007388 */ /* 0x0003e80000000400 */
[----:B0-----:R-:W3:Y:S04]  /*e6f0*/  LDL.LU R170, [R1+0x108] ;  /* 0x0001080001aa7983 */ /* 0x001ee80000300800 */
[----:B------:R0:W-:Y:S04]  /*e700*/  STS.U16 [R15+0x980], R23 ;  /* 0x000980170f007388 */ /* 0x0001e80000000400 */
[----:B-1----:R-:W3:Y:S04]  /*e710*/  LDL.LU R169, [R1+0x104] ;  /* 0x0001040001a97983 */ /* 0x002ee80000300800 */
        /* <DEDUP_REMOVED lines=34> */
[----:B------:R1:W-:Y:S04]  /*e940*/  STS.U16 [R14+0x200], R235 ;  /* 0x000200eb0e007388 */ /* 0x0003e80000000400 */
[----:B--2---:R2:W-:Y:S04]  /*e950*/  STS.U16 [R14+0x4200], R237 ;  /* 0x004200ed0e007388 */ /* 0x0045e80000000400 */
[----:B0-----:R-:W4:Y:S04]  /*e960*/  LDL.LU R0, [R1+0xb0c] ;  /* 0x000b0c0001007983 */ /* 0x001f280000300800 */
[----:B-1----:R-:W4:Y:S04]  /*e970*/  LDL.LU R235, [R1+0x180] ;  /* 0x0001800001eb7983 */ /* 0x002f280000300800 */
[----:B-----5:R0:W-:Y:S04]  /*e980*/  STS.U16 [R14+0xa00], R23 ;  /* 0x000a00170e007388 */ /* 0x0201e80000000400 */
[----:B--2---:R-:W2:Y:S04]  /*e990*/  LDL.LU R237, [R1+0x17c] ;  /* 0x00017c0001ed7983 */ /* 0x004ea80000300800 */
[----:B---3--:R1:W-:Y:S04]  /*e9a0*/  STS.U16 [R14+0x4a00], R22 ;  /* 0x004a00160e007388 */ /* 0x0083e80000000400 */
[----:B0-----:R-:W3:Y:S04]  /*e9b0*/  LDL.LU R23, [R1+0x178] ;  /* 0x0001780001177983 */ /* 0x001ee80000300800 */
[----:B------:R0:W-:Y:S04]  /*e9c0*/  STS.U16 [R14+0x8a00], R243 ;  /* 0x008a00f30e007388 */ /* 0x0001e80000000400 */
[----:B-1----:R-:W5:Y:S04]  /*e9d0*/  LDL.LU R22, [R1+0x174] ;  /* 0x0001740001167983 */ /* 0x002f680000300800 */
[----:B------:R1:W-:Y:S04]  /*e9e0*/  STS.U16 [R14+0xca00], R245 ;  /* 0x00ca00f50e007388 */ /* 0x0003e80000000400 */
[----:B0-----:R-:W4:Y:S04]  /*e9f0*/  LDL.LU R243, [R1+0x100] ;  /* 0x0001000001f37983 */ /* 0x001f280000300800 */
[----:B------:R0:W-:Y:S04]  /*ea00*/  STS.U16 [R14+0xe00], R247 ;  /* 0x000e00f70e007388 */ /* 0x0001e80000000400 */
[----:B-1----:R-:W2:Y:S04]  /*ea10*/  LDL.LU R245, [R1+0xfc] ;  /* 0x0000fc0001f57983 */ /* 0x002ea80000300800 */
[----:B------:R1:W-:Y:S04]  /*ea20*/  STS.U16 [R14+0x4e00], R249 ;  /* 0x004e00f90e007388 */ /* 0x0003e80000000400 */
[----:B0-----:R-:W2:Y:S04]  /*ea30*/  LDL.LU R247, [R1+0xf8] ;  /* 0x0000f80001f77983 */ /* 0x001ea80000300800 */
        /* <DEDUP_REMOVED lines=8> */
[----:B-1----:R-:W3:Y:S04]  /*eac0*/  LDL.LU R13, [R1+0xb00] ;  /* 0x000b0000010d7983 */ /* 0x002ee80000300800 */
[----:B------:R0:W-:Y:S04]  /*ead0*/  STS.U16 [R14+0xce00], R195 ;  /* 0x00ce00c30e007388 */ /* 0x0001e80000000400 */
[----:B0-----:R-:W2:Y:S04]  /*eae0*/  LDL.LU R195, [R1+0x8c] ;  /* 0x00008c0001c37983 */ /* 0x001ea80000300800 */
[----:B------:R0:W-:Y:S04]  /*eaf0*/  STS.U16 [R14+0x8200], R239 ;  /* 0x008200ef0e007388 */ /* 0x0001e80000000400 */
[----:B------:R1:W-:Y:S04]  /*eb00*/  STS.U16 [R14+0xc200], R241 ;  /* 0x00c200f10e007388 */ /* 0x0003e80000000400 */
[----:B------:R1:W-:Y:S04]  /*eb10*/  STS.U16 [R14+0x600], R172 ;  /* 0x000600ac0e007388 */ /* 0x0003e80000000400 */
[----:B0-----:R-:W2:Y:S04]  /*eb20*/  LDL.LU R239, [R1+0x88] ;  /* 0x0000880001ef7983 */ /* 0x001ea80000300800 */
[----:B-1----:R-:W2:Y:S04]  /*eb30*/  LDL.LU R241, [R1+0x84] ;  /* 0x0000840001f17983 */ /* 0x002ea80000300800 */
[----:B------:R0:W-:Y:S04]  /*eb40*/  STS.U16 [R14+0x4600], R171 ;  /* 0x004600ab0e007388 */ /* 0x0001e80000000400 */
[----:B------:R-:W2:Y:S04]  /*eb50*/  LDL.LU R172, [R1+0x30] ;  /* 0x0000300001ac7983 */ /* 0x000ea80000300800 */
[----:B------:R1:W-:Y:S04]  /*eb60*/  STS.U16 [R14+0x8600], R170 ;  /* 0x008600aa0e007388 */ /* 0x0003e80000000400 */
[----:B0-----:R-:W2:Y:S04]  /*eb70*/  LDL.LU R171, [R1+0x2c] ;  /* 0x00002c0001ab7983 */ /* 0x001ea80000300800 */
[----:B------:R0:W-:Y:S04]  /*eb80*/  STS.U16 [R14+0xc600], R169 ;  /* 0x00c600a90e007388 */ /* 0x0001e80000000400 */
[----:B-1----:R-:W2:Y:S04]  /*eb90*/  LDL.LU R170, [R1+0x28] ;  /* 0x0000280001aa7983 */ /* 0x002ea80000300800 */
        /* <DEDUP_REMOVED lines=12> */
[----:B0-----:R-:W2:Y:S04]  /*ec60*/  LDL.LU R169, [R1+0x24] ;  /* 0x0000240001a97983 */ /* 0x001ea80000300800 */
[----:B---3--:R0:W-:Y:S04]  /*ec70*/  STS.U16 [R13+0x8280], R23 ;  /* 0x008280170d007388 */ /* 0x0081e80000000400 */
[----:B-----5:R1:W-:Y:S04]  /*ec80*/  STS.U16 [R13+0xc280], R22 ;  /* 0x00c280160d007388 */ /* 0x0203e80000000400 */
[----:B----4-:R3:W-:Y:S04]  /*ec90*/  STS.U16 [R13+0x680], R243 ;  /* 0x000680f30d007388 */ /* 0x0107e80000000400 */
[----:B0-----:R-:W4:Y:S04]  /*eca0*/  LDL.LU R23, [R1+0x170] ;  /* 0x0001700001177983 */ /* 0x001f280000300800 */
[----:B-1----:R-:W5:Y:S04]  /*ecb0*/  LDL.LU R22, [R1+0x16c] ;  /* 0x00016c0001167983 */ /* 0x002f680000300800 */
[----:B--2---:R0:W-:Y:S04]  /*ecc0*/  STS.U16 [R13+0x4680], R245 ;  /* 0x004680f50d007388 */ /* 0x0041e80000000400 */
[----:B---3--:R-:W2:Y:S04]  /*ecd0*/  LDL.LU R243, [R1+0x164] ;  /* 0x0001640001f37983 */ /* 0x008ea80000300800 */
[----:B------:R1:W-:Y:S04]  /*ece0*/  STS.U16 [R13+0x8680], R247 ;  /* 0x008680f70d007388 */ /* 0x0003e80000000400 */
[----:B0-----:R-:W3:Y:S04]  /*ecf0*/  LDL.LU R245, [R1+0x15c] ;  /* 0x00015c0001f57983 */ /* 0x001ee80000300800 */
[----:B------:R0:W-:Y:S04]  /*ed00*/  STS.U16 [R13+0xc680], R249 ;  /* 0x00c680f90d007388 */ /* 0x0001e80000000400 */
[----:B-1----:R-:W4:Y:S04]  /*ed10*/  LDL.LU R247, [R1+0xf0] ;  /* 0x0000f00001f77983 */ /* 0x002f280000300800 */
[----:B------:R1:W-:Y:S04]  /*ed20*/  STS.U16 [R13+0xa80], R194 ;  /* 0x000a80c20d007388 */ /* 0x0003e80000000400 */
[----:B0-----:R-:W5:Y:S04]  /*ed30*/  LDL.LU R249, [R1+0xec] ;  /* 0x0000ec0001f97983 */ /* 0x001f680000300800 */
[----:B------:R0:W-:Y:S04]  /*ed40*/  STS.U16 [R13+0x4a80], R195 ;  /* 0x004a80c30d007388 */ /* 0x0001e80000000400 */
[----:B-1----:R-:W5:Y:S04]  /*ed50*/  LDL.LU R194, [R1+0xe8] ;  /* 0x0000e80001c27983 */ /* 0x002f680000300800 */
        /* <DEDUP_REMOVED lines=8> */
[----:B0-----:R-:W2:Y:S04]  /*ede0*/  LDL.LU R12, [R1+0xaf0] ;  /* 0x000af000010c7983 */ /* 0x001ea80000300800 */
[----:B------:R0:W-:Y:S04]  /*edf0*/  STS.U16 [R13+0x280], R235 ;  /* 0x000280eb0d007388 */ /* 0x0001e80000000400 */
[----:B------:R1:W-:Y:S04]  /*ee00*/  STS.U16 [R13+0x4280], R237 ;  /* 0x004280ed0d007388 */ /* 0x0003e80000000400 */
[----:B------:R1:W-:Y:S04]  /*ee10*/  STS.U16 [R13+0x8a80], R239 ;  /* 0x008a80ef0d007388 */ /* 0x0003e80000000400 */
[----:B0-----:R-:W5:Y:S04]  /*ee20*/  LDL.LU R235, [R1+0x168] ;  /* 0x0001680001eb7983 */ /* 0x001f680000300800 */
[----:B-1----:R-:W5:Y:S04]  /*ee30*/  LDL.LU R237, [R1+0x160] ;  /* 0x0001600001ed7983 */ /* 0x002f680000300800 */
[----:B------:R0:W-:Y:S04]  /*ee40*/  STS.U16 [R13+0xca80], R241 ;  /* 0x00ca80f10d007388 */ /* 0x0001e80000000400 */
        /* <DEDUP_REMOVED lines=16> */
[----:B------:R-:W5:Y:S04]  /*ef50*/  LDL.LU R239, [R1+0x158] ;  /* 0x0001580001ef7983 */ /* 0x000f680000300800 */
[----:B0-----:R-:W5:Y:S04]  /*ef60*/  LDL.LU R241, [R1+0x150] ;  /* 0x0001500001f17983 */ /* 0x001f680000300800 */
[----:B--2---:R0:W-:Y:S04]  /*ef70*/  STS.U16 [R12+0x8300], R243 ;  /* 0x008300f30c007388 */ /* 0x0041e80000000400 */
[----:B---3--:R1:W-:Y:S04]  /*ef80*/  STS.U16 [R12+0xc300], R245 ;  /* 0x00c300f50c007388 */ /* 0x0083e80000000400 */
[----:B----4-:R2:W-:Y:S04]  /*ef90*/  STS.U16 [R12+0x700], R247 ;  /* 0x000700f70c007388 */ /* 0x0105e80000000400 */
[----:B0-----:R-:W3:Y:S04]  /*efa0*/  LDL.LU R243, [R1+0x230] ;  /* 0x0002300001f37983 */ /* 0x001ee80000300800 */
[----:B-1----:R-:W4:Y:S04]  /*efb0*/  LDL.LU R245, [R1+0x228] ;  /* 0x0002280001f57983 */ /* 0x002f280000300800 */
[----:B-----5:R0:W-:Y:S04]  /*efc0*/  STS.U16 [R12+0x4700], R249 ;  /* 0x004700f90c007388 */ /* 0x0201e80000000400 */
[----:B--2---:R-:W2:Y:S04]  /*efd0*/  LDL.LU R247, [R1+0x220] ;  /* 0x0002200001f77983 */ /* 0x004ea80000300800 */
[----:B0-----:R-:W5:Y:S04]  /*efe0*/  LDL.LU R249, [R1+0x218] ;  /* 0x0002180001f97983 */ /* 0x001f680000300800 */
[----:B------:R-:W3:Y:S04]  /*eff0*/  LDL.LU R209, [R1+0x260] ;  /* 0x0002600001d17983 */ /* 0x000ee80000300800 */
[----:B------:R-:W4:Y:S04]  /*f000*/  LDL.LU R208, [R1+0x258] ;  /* 0x0002580001d07983 */ /* 0x000f280000300800 */
[----:B------:R-:W2:Y:S04]  /*f010*/  LDL.LU R207, [R1+0x250] ;  /* 0x0002500001cf7983 */ /* 0x000ea80000300800 */
[----:B------:R-:W5:Y:S04]  /*f020*/  LDL.LU R206, [R1+0x248] ;  /* 0x0002480001ce7983 */ /* 0x000f680000300800 */
[----:B------:R-:W5:Y:S04]  /*f030*/  LDL.LU R205, [R1+0x240] ;  /* 0x0002400001cd7983 */ /* 0x000f680000300800 */
[----:B------:R-:W5:Y:S04]  /*f040*/  LDL.LU R204, [R1+0x238] ;  /* 0x0002380001cc7983 */ /* 0x000f680000300800 */
[----:B------:R-:W4:Y:S04]  /*f050*/  LDL.LU R203, [R1+0x25c] ;  /* 0x00025c0001cb7983 */ /* 0x000f280000300800 */
[----:B------:R-:W5:Y:S04]  /*f060*/  LDL.LU R202, [R1+0x22c] ;  /* 0x00022c0001ca7983 */ /* 0x000f680000300800 */
[----:B------:R-:W2:Y:S04]  /*f070*/  LDL.LU R200, [R1+0x254] ;  /* 0x0002540001c87983 */ /* 0x000ea80000300800 */
[----:B------:R-:W5:Y:S04]  /*f080*/  LDL.LU R198, [R1+0x21c] ;  /* 0x00021c0001c67983 */ /* 0x000f680000300800 */
[----:B------:R-:W5:Y:S04]  /*f090*/  LDL.LU R196, [R1+0x24c] ;  /* 0x00024c0001c47983 */ /* 0x000f680000300800 */
[----:B------:R-:W-:Y:S04]  /*f0a0*/  STS.U16 [R12+0x300], R23 ;  /* 0x000300170c007388 */ /* 0x000fe80000000400 */
[----:B------:R-:W-:Y:S04]  /*f0b0*/  STS.U16 [R12+0x4300], R22 ;  /* 0x004300160c007388 */ /* 0x000fe80000000400 */
[----:B------:R-:W-:Y:S04]  /*f0c0*/  STS.U16 [R12+0x8700], R194 ;  /* 0x008700c20c007388 */ /* 0x000fe80000000400 */
[----:B------:R0:W-:Y:S04]  /*f0d0*/  STS.U16 [R12+0xc700], R195 ;  /* 0x00c700c30c007388 */ /* 0x0001e80000000400 */
[----:B0-----:R-:W5:Y:S04]  /*f0e0*/  LDL.LU R195, [R1+0x210] ;  /* 0x0002100001c37983 */ /* 0x001f680000300800 */
        /* <DEDUP_REMOVED lines=21> */
[----:B------:R1:W-:Y:S04]  /*f240*/  STS.U16 [R12+0x4f00], R193 ;  /* 0x004f00c10c007388 */ /* 0x0003e80000000400 */
[----:B------:R1:W-:Y:S04]  /*f250*/  STS.U16 [R12+0x8f00], R192 ;  /* 0x008f00c00c007388 */ /* 0x0003e80000000400 */
[----:B0-----:R-:W5:Y:S04]  /*f260*/  LDL.LU R190, [R1+0xaec] ;  /* 0x000aec0001be7983 */ /* 0x001f680000300800 */
[----:B-1----:R-:W5:Y:S04]  /*f270*/  LDL.LU R193, [R1+0xae8] ;  /* 0x000ae80001c17983 */ /* 0x002f680000300800 */
        /* <DEDUP_REMOVED lines=9> */
[----:B0-----:R-:W5:Y:S04]  /*f310*/  LDL.LU R188, [R1+0xad4] ;  /* 0x000ad40001bc7983 */ /* 0x001f680000300800 */
[----:B-1----:R-:W5:Y:S01]  /*f320*/  LDL.LU R11, [R1+0xad0] ;  /* 0x000ad000010b7983 */ /* 0x002f620000300800 */
[----:B------:R-:W-:-:S02]  /*f330*/  PRMT R17, RZ, 0x7610, R17 ;  /* 0x00007610ff117816 */ /* 0x000fc40000000011 */
[----:B------:R-:W-:Y:S02]  /*f340*/  PRMT R21, RZ, 0x7610, R21 ;  /* 0x00007610ff157816 */ /* 0x000fe40000000015 */
[----:B------:R-:W-:Y:S02]  /*f350*/  PRMT R152, RZ, 0x7610, R152 ;  /* 0x00007610ff987816 */ /* 0x000fe40000000098 */
[----:B------:R-:W-:Y:S02]  /*f360*/  PRMT R153, RZ, 0x7610, R153 ;  /* 0x00007610ff997816 */ /* 0x000fe40000000099 */
[----:B------:R-:W-:Y:S02]  /*f370*/  PRMT R154, RZ, 0x7610, R154 ;  /* 0x00007610ff9a7816 */ /* 0x000fe4000000009a */
[----:B------:R-:W-:Y:S02]  /*f380*/  PRMT R155, RZ, 0x7610, R155 ;  /* 0x00007610ff9b7816 */ /* 0x000fe4000000009b */
[----:B------:R-:W-:-:S02]  /*f390*/  PRMT R156, RZ, 0x7610, R156 ;  /* 0x00007610ff9c7816 */ /* 0x000fc4000000009c */
[----:B------:R-:W-:Y:S02]  /*f3a0*/  PRMT R157, RZ, 0x7610, R157 ;  /* 0x00007610ff9d7816 */ /* 0x000fe4000000009d */
[----:B------:R-:W-:Y:S02]  /*f3b0*/  PRMT R158, RZ, 0x7610, R158 ;  /* 0x00007610ff9e7816 */ /* 0x000fe4000000009e */
[----:B------:R-:W-:Y:S02]  /*f3c0*/  PRMT R159, RZ, 0x7610, R159 ;  /* 0x00007610ff9f7816 */ /* 0x000fe4000000009f */
[----:B------:R-:W-:Y:S02]  /*f3d0*/  PRMT R160, RZ, 0x7610, R160 ;  /* 0x00007610ffa07816 */ /* 0x000fe400000000a0 */
[----:B------:R-:W-:Y:S01]  /*f3e0*/  PRMT R161, RZ, 0x7610, R161 ;  /* 0x00007610ffa17816 */ /* 0x000fe200000000a1 */
[----:B---3--:R-:W-:Y:S02]  /*f3f0*/  @!P0 IMAD.MOV.U32 R22, RZ, RZ, R209 ;  /* 0x000000ffff168224 */ /* 0x008fe400078e00d1 */
[----:B----4-:R-:W-:-:S05]  /*f400*/  @!P0 IMAD.MOV.U32 R23, RZ, RZ, R203 ;  /* 0x000000ffff178224 */ /* 0x010fca00078e00cb */
[----:B------:R0:W3:Y:S02]  /*f410*/  @!P0 LDG.E.U16 R17, desc[UR60][R22.64] ;  /* 0x0000003c16118981 */ /* 0x0000e4000c1e1500 */
[----:B0-----:R-:W-:Y:S02]  /*f420*/  @!P0 IMAD.MOV.U32 R22, RZ, RZ, R208 ;  /* 0x000000ffff168224 */ /* 0x001fe400078e00d0 */
[----:B--2---:R-:W-:-:S05]  /*f430*/  @!P0 IMAD.MOV.U32 R23, RZ, RZ, R200 ;  /* 0x000000ffff178224 */ /* 0x004fca00078e00c8 */
[----:B------:R0:W2:Y:S02]  /*f440*/  @!P0 LDG.E.U16 R21, desc[UR60][R22.64] ;  /* 0x0000003c16158981 */ /* 0x0000a4000c1e1500 */
[----:B0-----:R-:W-:Y:S02]  /*f450*/  @!P0 IMAD.MOV.U32 R22, RZ, RZ, R207 ;  /* 0x000000ffff168224 */ /* 0x001fe400078e00cf */
[----:B-----5:R-:W-:-:S05]  /*f460*/  @!P0 IMAD.MOV.U32 R23, RZ, RZ, R196 ;  /* 0x000000ffff178224 */ /* 0x020fca00078e00c4 */
[----:B------:R0:W4:Y:S02]  /*f470*/  @!P0 LDG.E.U16 R152, desc[UR60][R22.64] ;  /* 0x0000003c16988981 */ /* 0x000124000c1e1500 */
[----:B0-----:R-:W-:Y:S02]  /*f480*/  @!P0 IMAD.MOV.U32 R22, RZ, RZ, R206 ;  /* 0x000000ffff168224 */ /* 0x001fe400078e00ce */
[----:B------:R-:W-:-:S05]  /*f490*/  @!P0 IMAD.MOV.U32 R23, RZ, RZ, R194 ;  /* 0x000000ffff178224 */ /* 0x000fca00078e00c2 */
[----:B------:R0:W5:Y:S02]  /*f4a0*/  @!P0 LDG.E.U16 R153, desc[UR60][R22.64] ;  /* 0x0000003c16998981 */ /* 0x000164000c1e1500 */
[----:B0-----:R-:W-:Y:S02]  /*f4b0*/  @!P0 IMAD.MOV.U32 R22, RZ, RZ, R205 ;  /* 0x000000ffff168224 */ /* 0x001fe400078e00cd */
[----:B------:R-:W-:-:S05]  /*f4c0*/  @!P0 IMAD.MOV.U32 R23, RZ, RZ, R183 ;  /* 0x000000ffff178224 */ /* 0x000fca00078e00b7 */
[----:B------:R0:W2:Y:S02]  /*f4d0*/  @!P0 LDG.E.U16 R154, desc[UR60][R22.64] ;  /* 0x0000003c169a8981 */ /* 0x0000a4000c1e1500 */
[----:B0-----:R-:W-:Y:S02]  /*f4e0*/  @!P0 IMAD.MOV.U32 R22, RZ, RZ, R204 ;  /* 0x000000ffff168224 */ /* 0x001fe400078e00cc */
[----:B------:R-:W-:-:S05]  /*f4f0*/  @!P0 IMAD.MOV.U32 R23, RZ, RZ, R181 ;  /* 0x000000ffff178224 */ /* 0x000fca00078e00b5 */
[----:B------:R0:W4:Y:S02]  /*f500*/  @!P0 LDG.E.U16 R155, desc[UR60][R22.64] ;  /* 0x0000003c169b8981 */ /* 0x000124000c1e1500 */
[----:B0-----:R-:W-:Y:S02]  /*f510*/  @!P0 IMAD.MOV.U32 R22, RZ, RZ, R202 ;  /* 0x000000ffff168224 */ /* 0x001fe400078e00ca */
[----:B------:R-:W-:-:S05]  /*f520*/  @!P0 IMAD.MOV.U32 R23, RZ, RZ, R179 ;  /* 0x000000ffff178224 */ /* 0x000fca00078e00b3 */
[----:B------:R0:W5:Y:S02]  /*f530*/  @!P0 LDG.E.U16 R156, desc[UR60][R22.64] ;  /* 0x0000003c169c8981 */ /* 0x000164000c1e1500 */
[----:B0-----:R-:W-:Y:S02]  /*f540*/  @!P0 IMAD.MOV.U32 R22, RZ, RZ, R198 ;  /* 0x000000ffff168224 */ /* 0x001fe400078e00c6 */
[----:B------:R-:W-:-:S05]  /*f550*/  @!P0 IMAD.MOV.U32 R23, RZ, RZ, R177 ;  /* 0x000000ffff178224 */ /* 0x000fca00078e00b1 */
[----:B------:R0:W5:Y:S02]  /*f560*/  @!P0 LDG.E.U16 R157, desc[UR60][R22.64] ;  /* 0x0000003c169d8981 */ /* 0x000164000c1e1500 */
        /* <DEDUP_REMOVED lines=8> */
[----:B------:R0:W5:Y:S01]  /*f5f0*/  @!P0 LDG.E.U16 R160, desc[UR60][R22.64] ;  /* 0x0000003c16a08981 */ /* 0x000162000c1e1500 */
[----:B------:R-:W-:Y:S01]  /*f600*/  PRMT R162, RZ, 0x7610, R162 ;  /* 0x00007610ffa27816 */ /* 0x000fe200000000a2 */
[----:B0-----:R-:W-:Y:S02]  /*f610*/  @!P0 IMAD.MOV.U32 R22, RZ, RZ, R182 ;  /* 0x000000ffff168224 */ /* 0x001fe400078e00b6 */
[----:B------:R-:W-:-:S05]  /*f620*/  @!P0 IMAD.MOV.U32 R23, RZ, RZ, R171 ;  /* 0x000000ffff178224 */ /* 0x000fca00078e00ab */
[----:B------:R0:W5:Y:S01]  /*f630*/  @!P0 LDG.E.U16 R161, desc[UR60][R22.64] ;  /* 0x0000003c16a18981 */ /* 0x000162000c1e1500 */
[----:B------:R-:W-:Y:S01]  /*f640*/  PRMT R163, RZ, 0x7610, R163 ;  /* 0x00007610ffa37816 */ /* 0x000fe200000000a3 */
[----:B0-----:R-:W-:Y:S02]  /*f650*/  @!P0 IMAD.MOV.U32 R22, RZ, RZ, R176 ;  /* 0x000000ffff168224 */ /* 0x001fe400078e00b0 */
[----:B------:R-:W-:Y:S01]  /*f660*/  @!P0 IMAD.MOV.U32 R23, RZ, RZ, R168 ;  /* 0x000000ffff178224 */ /* 0x000fe200078e00a8 */
[----:B------:R-:W-:Y:S04]  /*f670*/  STS.U16 [R12+0xb00], R235 ;  /* 0x000b00eb0c007388 */ /* 0x000fe80000000400 */
[----:B------:R0:W5:Y:S04]  /*f680*/  @!P0 LDG.E.U16 R162, desc[UR60][R22.64] ;  /* 0x0000003c16a28981 */ /* 0x000168000c1e1500 */
[----:B------:R-:W-:Y:S04]  /*f690*/  STS.U16 [R12+0x4b00], R237 ;  /* 0x004b00ed0c007388 */ /* 0x000fe80000000400 */
[----:B------:R-:W-:Y:S01]  /*f6a0*/  STS.U16 [R12+0x8b00], R239 ;  /* 0x008b00ef0c007388 */ /* 0x000fe20000000400 */
[----:B0-----:R-:W-:-:S02]  /*f6b0*/  @!P0 IMAD.MOV.U32 R22, RZ, RZ, R174 ;  /* 0x000000ffff168224 */ /* 0x001fc400078e00ae */
[----:B------:R-:W-:Y:S01]  /*f6c0*/  @!P0 IMAD.MOV.U32 R23, RZ, RZ, R167 ;  /* 0x000000ffff178224 */ /* 0x000fe200078e00a7 */
        /* <DEDUP_REMOVED lines=12> */
[----:B------:R-:W-:Y:S01]  /*f790*/  STS.U16 [R12+0xdf00], R244 ;  /* 0x00df00f40c007388 */ /* 0x000fe20000000400 */
[----:B------:R-:W-:-:S03]  /*f7a0*/  PRMT R164, RZ, 0x7610, R164 ;  /* 0x00007610ffa47816 */ /* 0x000fc600000000a4 */
[----:B------:R0:W-:Y:S04]  /*f7b0*/  STS.U16 [R11+0x780], R188 ;  /* 0x000780bc0b007388 */ /* 0x0001e80000000400 */
[----:B------:R1:W-:Y:S04]  /*f7c0*/  STS.U16 [R11+0x4780], R189 ;  /* 0x004780bd0b007388 */ /* 0x0003e80000000400 */
[----:B------:R1:W-:Y:S04]  /*f7d0*/  STS.U16 [R11+0x8780], R186 ;  /* 0x008780ba0b007388 */ /* 0x0003e80000000400 */
[----:B0-----:R-:W5:Y:S04]  /*f7e0*/  LDL.LU R188, [R1+0xacc] ;  /* 0x000acc0001bc7983 */ /* 0x001f680000300800 */
[----:B-1----:R-:W5:Y:S04]  /*f7f0*/  LDL.LU R189, [R1+0xac8] ;  /* 0x000ac80001bd7983 */ /* 0x002f680000300800 */
[----:B------:R0:W5:Y:S04]  /*f800*/  @!P0 LDG.E.U16 R163, desc[UR60][R22.64] ;  /* 0x0000003c16a38981 */ /* 0x000168000c1e1500 */
[----:B------:R-:W5:Y:S04]  /*f810*/  LDL.LU R186, [R1+0xac4] ;  /* 0x000ac40001ba7983 */ /* 0x000f680000300800 */
[----:B------:R1:W-:Y:S01]  /*f820*/  STS.U16 [R11+0xc780], R187 ;  /* 0x00c780bb0b007388 */ /* 0x0003e20000000400 */
[----:B0-----:R-:W-:-:S02]  /*f830*/  @!P0 IMAD.MOV.U32 R22, RZ, RZ, R180 ;  /* 0x000000ffff168224 */ /* 0x001fc400078e00b4 */
[----:B------:R-:W-:Y:S01]  /*f840*/  @!P0 IMAD.MOV.U32 R23, RZ, RZ, R170 ;  /* 0x000000ffff178224 */ /* 0x000fe200078e00aa */
[----:B------:R0:W-:Y:S04]  /*f850*/  STS.U16 [R11+0xb80], R192 ;  /* 0x000b80c00b007388 */ /* 0x0001e80000000400 */
[----:B------:R3:W-:Y:S04]  /*f860*/  STS.U16 [R11+0x4b80], R193 ;  /* 0x004b80c10b007388 */ /* 0x0007e80000000400 */
[----:B-1----:R-:W5:Y:S04]  /*f870*/  LDL.LU R187, [R1+0xac0] ;  /* 0x000ac00001bb7983 */ /* 0x002f680000300800 */
[----:B0-----:R-:W5:Y:S01]  /*f880*/  LDL.LU R192, [R1+0xabc] ;  /* 0x000abc0001c07983 */ /* 0x001f620000300800 */
[----:B------:R-:W-:-:S03]  /*f890*/  PRMT R165, RZ, 0x7610, R165 ;  /* 0x00007610ffa57816 */ /* 0x000fc600000000a5 */
[----:B---3--:R-:W3:Y:S04]  /*f8a0*/  LDL.LU R193, [R1+0xab8] ;  /* 0x000ab80001c17983 */ /* 0x008ee80000300800 */
[----:B------:R0:W-:Y:S04]  /*f8b0*/  STS.U16 [R11+0x8b80], R190 ;  /* 0x008b80be0b007388 */ /* 0x0001e80000000400 */
[----:B------:R1:W-:Y:S04]  /*f8c0*/  STS.U16 [R11+0xcb80], R191 ;  /* 0x00cb80bf0b007388 */ /* 0x0003e80000000400 */
[----:B------:R1:W-:Y:S04]  /*f8d0*/  STS.U16 [R11+0xf80], R0 ;  /* 0x000f80000b007388 */ /* 0x0003e80000000400 */
[----:B0-----:R-:W3:Y:S04]  /*f8e0*/  LDL.LU R190, [R1+0xab4] ;  /* 0x000ab40001be7983 */ /* 0x001ee80000300800 */
[----:B-1----:R-:W3:Y:S04]  /*f8f0*/  LDL.LU R191, [R1+0xab0] ;  /* 0x000ab00001bf7983 */ /* 0x002ee80000300800 */
[----:B------:R0:W3:Y:S04]  /*f900*/  @!P0 LDG.E.U16 R164, desc[UR60][R22.64] ;  /* 0x0000003c16a48981 */ /* 0x0000e8000c1e1500 */
[----:B------:R-:W3:Y:S04]  /*f910*/  LDL.LU R0, [R1+0xaac] ;  /* 0x000aac0001007983 */ /* 0x000ee80000300800 */
[----:B------:R1:W-:Y:S01]  /*f920*/  STS.U16 [R11+0x4f80], R5 ;  /* 0x004f80050b007388 */ /* 0x0003e20000000400 */
[----:B0-----:R-:W-:-:S02]  /*f930*/  @!P0 IMAD.MOV.U32 R22, RZ, RZ, R172 ;  /* 0x000000ffff168224 */ /* 0x001fc400078e00ac */
[----:B------:R-:W-:Y:S01]  /*f940*/  @!P0 IMAD.MOV.U32 R23, RZ, RZ, R166 ;  /* 0x000000ffff178224 */ /* 0x000fe200078e00a6 */
[----:B------:R0:W-:Y:S04]  /*f950*/  STS.U16 [R11+0x8f80], R6 ;  /* 0x008f80060b007388 */ /* 0x0001e80000000400 */
[----:B------:R2:W-:Y:S04]  /*f960*/  STS.U16 [R11+0xcf80], R3 ;  /* 0x00cf80030b007388 */ /* 0x0005e80000000400 */
[----:B-1----:R-:W3:Y:S04]  /*f970*/  LDL.LU R5, [R1+0xaa8] ;  /* 0x000aa80001057983 */ /* 0x002ee80000300800 */
[----:B0-----:R-:W3:Y:S04]  /*f980*/  LDL.LU R6, [R1+0xaa4] ;  /* 0x000aa40001067983 */ /* 0x001ee80000300800 */
[----:B--2---:R-:W2:Y:S04]  /*f990*/  LDL.LU R3, [R1+0xaa0] ;  /* 0x000aa00001037983 */ /* 0x004ea80000300800 */
[----:B------:R0:W-:Y:S04]  /*f9a0*/  STS.U16 [R11+0x1380], R10 ;  /* 0x0013800a0b007388 */ /* 0x0001e80000000400 */
[----:B------:R1:W-:Y:S04]  /*f9b0*/  STS.U16 [R11+0x5380], R9 ;  /* 0x005380090b007388 */ /* 0x0003e80000000400 */
[----:B------:R1:W-:Y:S04]  /*f9c0*/  STS.U16 [R11+0x9380], R8 ;  /* 0x009380080b007388 */ /* 0x0003e80000000400 */
[----:B0-----:R-:W3:Y:S04]  /*f9d0*/  LDL.LU R10, [R1+0xa9c] ;  /* 0x000a9c00010a7983 */ /* 0x001ee80000300800 */
[----:B-1----:R-:W3:Y:S04]  /*f9e0*/  LDL.LU R9, [R1+0xa98] ;  /* 0x000a980001097983 */ /* 0x002ee80000300800 */
[----:B------:R0:W3:Y:S04]  /*f9f0*/  @!P0 LDG.E.U16 R165, desc[UR60][R22.64] ;  /* 0x0000003c16a58981 */ /* 0x0000e8000c1e1500 */
[----:B------:R-:W3:Y:S04]  /*fa00*/  LDL.LU R8, [R1+0xa94] ;  /* 0x000a940001087983 */ /* 0x000ee80000300800 */
[----:B------:R1:W-:Y:S04]  /*fa10*/  STS.U16 [R11+0x380], R243 ;  /* 0x000380f30b007388 */ /* 0x0003e80000000400 */
[----:B------:R1:W-:Y:S04]  /*fa20*/  STS.U16 [R11+0x4380], R245 ;  /* 0x004380f50b007388 */ /* 0x0003e80000000400 */
[----:B------:R1:W-:Y:S04]  /*fa30*/  STS.U16 [R11+0x8380], R247 ;  /* 0x008380f70b007388 */ /* 0x0003e80000000400 */
        /* <DEDUP_REMOVED lines=14> */
[----:B0-----:R-:W0:Y:S01]  /*fb20*/  S2R R23, SR_CgaCtaId ;  /* 0x0000000000177919 */ /* 0x001e220000008800 */
[----:B------:R-:W-:Y:S01]  /*fb30*/  MOV R22, 0x400 ;  /* 0x0000040000167802 */ /* 0x000fe20000000f00 */
[----:B------:R-:W-:Y:S01]  /*fb40*/  UMOV UR17, 0x40000040 ;  /* 0x4000004000117882 */ /* 0x000fe20000000000 */
[----:B------:R-:W-:Y:S01]  /*fb50*/  UIADD3.64 UR52, UR4, 0x180, URZ ;  /* 0x0000018004347897 */ /* 0x000fe2000fffe03f */
[----:B-1----:R-:W3:Y:S01]  /*fb60*/  LDL.LU R243, [R1+0xa74] ;  /* 0x000a740001f37983 */ /* 0x002ee20000300800 */
[----:B------:R-:W-:Y:S01]  /*fb70*/  UMOV UR54, UR18 ;  /* 0x0000001200367c82 */ /* 0x000fe20008000000 */
[----:B------:R-:W-:Y:S01]  /*fb80*/  UMOV UR55, UR19 ;  /* 0x0000001300377c82 */ /* 0x000fe20008000000 */
[----:B------:R-:W-:Y:S01]  /*fb90*/  UIADD3.64 UR48, UR4, 0x200, URZ ;  /* 0x0000020004307897 */ /* 0x000fe2000fffe03f */
[----:B------:R-:W3:Y:S01]  /*fba0*/  LDL.LU R245, [R1+0xa70] ;  /* 0x000a700001f57983 */ /* 0x000ee20000300800 */
[----:B------:R-:W-:Y:S01]  /*fbb0*/  UMOV UR50, UR6 ;  /* 0x0000000600327c82 */ /* 0x000fe20008000000 */
[----:B------:R-:W-:-:S02]  /*fbc0*/  UMOV UR51, UR7 ;  /* 0x0000000700337c82 */ /* 0x000fc40008000000 */
[----:B------:R-:W3:Y:S04]  /*fbd0*/  LDL.LU R247, [R1+0xa6c] ;  /* 0x000a6c0001f77983 */ /* 0x000ee80000300800 */
[----:B----4-:R-:W4:Y:S01]  /*fbe0*/  LDL.LU R249, [R1+0xa68] ;  /* 0x000a680001f97983 */ /* 0x010f220000300800 */
[----:B0-----:R-:W-:-:S04]  /*fbf0*/  LEA R22, R23, R22, 0x18 ;  /* 0x0000001617167211 */ /* 0x001fc800078ec0ff */
[----:B------:R-:W-:-:S04]  /*fc00*/  SHF.R.U32.HI R22, RZ, 0x4, R22 ;  /* 0x00000004ff167819 */ /* 0x000fc80000011616 */
[----:B------:R-:W-:-:S04]  /*fc10*/  SGXT.U32 R22, R22, 0xe ;  /* 0x0000000e1616781a */ /* 0x000fc80000000000 */
[----:B------:R-:W-:Y:S01]  /*fc20*/  R2UR UR16, R22 ;  /* 0x00000000161072ca */ /* 0x000fe200000e0000 */
[----:B--2---:R0:W-:Y:S04]  /*fc30*/  STS.U16 [R3+0x10000], R17 ;  /* 0x0100001103007388 */ /* 0x0041e80000000400 */
[----:B------:R-:W-:Y:S04]  /*fc40*/  STS.U16 [R3+0x10400], R154 ;  /* 0x0104009a03007388 */ /* 0x000fe80000000400 */
[----:B------:R-:W-:Y:S04]  /*fc50*/  STS.U16 [R3+0x10800], R158 ;  /* 0x0108009e03007388 */ /* 0x000fe80000000400 */
        /* <DEDUP_REMOVED lines=13> */
[----:B------:R1:W-:Y:S06]  /*fd30*/  MEMBAR.ALL.CTA ;  /* 0x0000000000007992 */ /* 0x0003ec0000008000 */
[----:B-1----:R-:W1:Y:S02]  /*fd40*/  FENCE.VIEW.ASYNC.S ;  /* 0x00000000000073c6 */ /* 0x002e640000000000 */
[----:B-1----:R-:W-:Y:S06]  /*fd50*/  BAR.SYNC.DEFER_BLOCKING 0x0 ;  /* 0x0000000000007b1d */ /* 0x002fec0000010000 */
[----:B------:R-:W-:-:S06]  /*fd60*/  WARPGROUP.ARRIVE ;  /* 0x00000000000079c5 */ /* 0x000fcc0000000000 */
[----:B------:R-:W-:Y:S04]  /*fd70*/  HGMMA.64x32x16.F32.BF16 R136, gdesc[UR16].tnspA, R136 ;  /* 0x20600000108879f0 */ /* 0x000fe80008701888 */
[----:B------:R-:W-:Y:S04]  /*fd80*/  HGMMA.64x32x16.F32.BF16 R136, gdesc[UR4].tnspA, R136 ;  /* 0x20600000048879f0 */ /* 0x000fe80008701888 */
[----:B------:R-:W-:Y:S04]  /*fd90*/  HGMMA.64x32x16.F32.BF16 R136, gdesc[UR8].tnspA, R136 ;  /* 0x20600000088879f0 */ /* 0x000fe80008701888 */
[----:B------:R-:W-:Y:S04]  /*fda0*/  HGMMA.64x32x16.F32.BF16 R136, gdesc[UR12].tnspA, R136 ;  /* 0x206000000c8879f0 */ /* 0x000fe80008701888 */
[----:B------:R-:W-:Y:S01]  /*fdb0*/  HGMMA.64x32x16.F32.BF16 R120, gdesc[UR52].tnspA, R120 ;  /* 0x20600000347879f0 */ /* 0x000fe20008701878 */
[----:B------:R-:W-:-:S03]  /*fdc0*/  UIADD3.64 UR52, UR4, 0x280, URZ ;  /* 0x0000028004347897 */ /* 0x000fc6000fffe03f */
[----:B------:R-:W-:Y:S01]  /*fdd0*/  HGMMA.64x32x16.F32.BF16 R120, gdesc[UR48].tnspA, R120 ;  /* 0x20600000307879f0 */ /* 0x000fe20008701878 */
[----:B------:R-:W-:Y:S01]  /*fde0*/  UMOV UR54, UR10 ;  /* 0x0000000a00367c82 */ /* 0x000fe20008000000 */
[----:B------:R-:W-:Y:S01]  /*fdf0*/  UMOV UR55, UR11 ;  /* 0x0000000b00377c82 */ /* 0x000fe20008000000 */
[----:B------:R-:W-:-:S03]  /*fe00*/  UIADD3.64 UR48, UR4, 0x300, URZ ;  /* 0x0000030004307897 */ /* 0x000fc6000fffe03f */
[----:B------:R-:W-:Y:S01]  /*fe10*/  HGMMA.64x32x16.F32.BF16 R120, gdesc[UR52].tnspA, R120 ;  /* 0x20600000347879f0 */ /* 0x000fe20008701878 */
[----:B------:R-:W-:Y:S01]  /*fe20*/  UIADD3.64 UR52, UR4, 0x380, URZ ;  /* 0x0000038004347897 */ /* 0x000fe2000fffe03f */
[----:B------:R-:W-:Y:S01]  /*fe30*/  UMOV UR50, UR14 ;  /* 0x0000000e00327c82 */ /* 0x000fe20008000000 */
[----:B------:R-:W-:Y:S01]  /*fe40*/  UMOV UR51, UR15 ;  /* 0x0000000f00337c82 */ /* 0x000fe20008000000 */
[----:B------:R-:W-:Y:S01]  /*fe50*/  UMOV UR54, UR18 ;  /* 0x0000001200367c82 */ /* 0x000fe20008000000 */
[----:B------:R-:W-:Y:S01]  /*fe60*/  UMOV UR55, UR19 ;  /* 0x0000001300377c82 */ /* 0x000fe20008000000 */
[----:B------:R-:W-:Y:S04]  /*fe70*/  HGMMA.64x32x16.F32.BF16 R120, gdesc[UR48].tnspA, R120 ;  /* 0x20600000307879f0 */ /* 0x000fe80008701878 */
[----:B------:R-:W-:Y:S01]  /*fe80*/  HGMMA.64x32x16.F32.BF16 R104, gdesc[UR52].tnspA, R104 ;  /* 0x20600000346879f0 */ /* 0x000fe20008701868 */
[----:B------:R-:W-:Y:S01]  /*fe90*/  UIADD3.64 UR48, UR4, 0x400, URZ ;  /* 0x0000040004307897 */ /* 0x000fe2000fffe03f */
[----:B------:R-:W-:Y:S01]  /*fea0*/  UMOV UR50, UR6 ;  /* 0x0000000600327c82 */ /* 0x000fe20008000000 */
[----:B------:R-:W-:Y:S01]  /*feb0*/  UMOV UR51, UR7 ;  /* 0x0000000700337c82 */ /* 0x000fe20008000000 */
[----:B------:R-:W-:-:S06]  /*fec0*/  UIADD3.64 UR52, UR4, 0x480, URZ ;  /* 0x0000048004347897 */ /* 0x000fcc000fffe03f */
[----:B------:R-:W-:Y:S01]  /*fed0*/  HGMMA.64x32x16.F32.BF16 R104, gdesc[UR48].tnspA, R104 ;  /* 0x20600000306879f0 */ /* 0x000fe20008701868 */
[----:B------:R-:W-:Y:S01]  /*fee0*/  UMOV UR54, UR10 ;  /* 0x0000000a00367c82 */ /* 0x000fe20008000000 */
[----:B------:R-:W-:Y:S01]  /*fef0*/  UMOV UR55, UR11 ;  /* 0x0000000b00377c82 */ /* 0x000fe20008000000 */
[----:B------:R-:W-:Y:S01]  /*ff00*/  UIADD3.64 UR48, UR4, 0x500, URZ ;  /* 0x0000050004307897 */ /* 0x000fe2000fffe03f */
[----:B------:R-:W-:Y:S01]  /*ff10*/  HGMMA.64x32x16.F32.BF16 R104, gdesc[UR52].tnspA, R104 ;  /* 0x20600000346879f0 */ /* 0x000fe20008701868 */
[----:B------:R-:W-:Y:S01]  /*ff20*/  UIADD3.64 UR52, UR4, 0x580, URZ ;  /* 0x0000058004347897 */ /* 0x000fe2000fffe03f */
[----:B------:R-:W-:Y:S01]  /*ff30*/  UMOV UR50, UR14 ;  /* 0x0000000e00327c82 */ /* 0x000fe20008000000 */
[----:B------:R-:W-:Y:S01]  /*ff40*/  UMOV UR51, UR15 ;  /* 0x0000000f00337c82 */ /* 0x000fe20008000000 */
[----:B------:R-:W-:Y:S01]  /*ff50*/  UMOV UR54, UR18 ;  /* 0x0000001200367c82 */ /* 0x000fe20008000000 */
[----:B------:R-:W-:-:S03]  /*ff60*/  UMOV UR55, UR19 ;  /* 0x0000001300377c82 */ /* 0x000fc60008000000 */
        /* <DEDUP_REMOVED lines=31> */
[----:B------:R-:W-:Y:S01]  /*10160*/  UMOV UR55, UR19 ;  /* 0x0000001300377c82 */ /* 0x000fe20008000000 */
[----:B------:R-:W-:-:S02]  /*10170*/  UIADD3.64 UR56, UR4, 0xa00, URZ ;  /* 0x00000a0004387897 */ /* 0x000fc4000fffe03f */
[----:B------:R-:W-:Y:S04]  /*10180*/  HGMMA.64x32x16.F32.BF16 R72, gdesc[UR48].tnspA, R72 ;  /* 0x20600000304879f0 */ /* 0x000fe80008701848 */
[----:B------:R-:W-:Y:S01]  /*10190*/  HGMMA.64x32x16.F32.BF16 R56, gdesc[UR52].tnspA, R56 ;  /* 0x20600000343879f0 */ /* 0x000fe20008701838 */
[----:B------:R-:W-:Y:S01]  /*101a0*/  UMOV UR58, UR6 ;  /* 0x00000006003a7c82 */ /* 0x000fe20008000000 */
[----:B------:R-:W-:Y:S01]  /*101b0*/  UMOV UR59, UR7 ;  /* 0x00000007003b7c82 */ /* 0x000fe20008000000 */
[----:B----4-:R-:W-:Y:S01]  /*101c0*/  R2UR UR52, R249 ;  /* 0x00000000f93472ca */ /* 0x010fe200000e0000 */
[----:B------:R-:W-:Y:S01]  /*101d0*/  HGMMA.64x32x16.F32.BF16 R56, gdesc[UR56].tnspA, R56 ;  /* 0x20600000383879f0 */ /* 0x000fe20008701838 */
[----:B------:R-:W-:Y:S02]  /*101e0*/  R2UR UR57, R6 ;  /* 0x00000000063972ca */ /* 0x000fe400000e0000 */
[----:B------:R-:W2:Y:S04]  /*101f0*/  LDL.LU R6, [R1+0xa90] ;  /* 0x000a900001067983 */ /* 0x000ea80000300800 */
[----:B0-----:R-:W3:Y:S04]  /*10200*/  LDL R17, [R1+0xa80] ;  /* 0x000a800001117983 */ /* 0x001ee80000100800 */
[----:B------:R-:W4:Y:S04]  /*10210*/  LDL.LU R237, [R1+0xa48] ;  /* 0x000a480001ed7983 */ /* 0x000f280000300800 */
[----:B------:R-:W5:Y:S01]  /*10220*/  LDL.LU R249, [R1+0xa40] ;  /* 0x000a400001f97983 */ /* 0x000f620000300800 */
[----:B------:R-:W-:-:S02]  /*10230*/  R2UR UR56, R5 ;  /* 0x00000000053872ca */ /* 0x000fc400000e0000 */
[----:B------:R-:W0:Y:S01]  /*10240*/  LDC R5, c[0x0][0x238] ;  /* 0x00008e00ff057b82 */ /* 0x000e220000000800 */
[----:B------:R-:W3:Y:S04]  /*10250*/  LDL.LU R239, [R1+0xa38] ;  /* 0x000a380001ef7983 */ /* 0x000ee80000300800 */
[----:B------:R-:W3:Y:S01]  /*10260*/  LDL.LU R241, [R1+0xa30] ;  /* 0x000a300001f17983 */ /* 0x000ee20000300800 */
[----:B------:R-:W-:-:S03]  /*10270*/  R2UR UR49, R243 ;  /* 0x00000000f33172ca */ /* 0x000fc600000e0000 */
[----:B------:R-:W3:Y:S01]  /*10280*/  LDL.LU R243, [R1+0xa28] ;  /* 0x000a280001f37983 */ /* 0x000ee20000300800 */
[----:B------:R-:W-:-:S03]  /*10290*/  R2UR UR48, R245 ;  /* 0x00000000f53072ca */ /* 0x000fc600000e0000 */
[----:B------:R-:W3:Y:S04]  /*102a0*/  LDL.LU R245, [R1+0xa20] ;  /* 0x000a200001f57983 */ /* 0x000ee80000300800 */
[----:B------:R-:W3:Y:S01]  /*102b0*/  LDL.LU R216, [R1+0xa44] ;  /* 0x000a440001d87983 */ /* 0x000ee20000300800 */
[----:B------:R-:W-:-:S03]  /*102c0*/  R2UR UR53, R247 ;  /* 0x00000000f73572ca */ /* 0x000fc600000e0000 */
[----:B------:R-:W3:Y:S01]  /*102d0*/  LDL.LU R231, [R1+0xa18] ;  /* 0x000a180001e77983 */ /* 0x000ee20000300800 */
[----:B0-----:R-:W-:-:S03]  /*102e0*/  IMAD.SHL.U32 R5, R5, 0x40, RZ ;  /* 0x0000004005057824 */ /* 0x001fc600078e00ff */
[----:B------:R-:W3:Y:S01]  /*102f0*/  LDL.LU R233, [R1+0xa3c] ;  /* 0x000a3c0001e97983 */ /* 0x000ee20000300800 */
[----:B------:R-:W-:-:S03]  /*10300*/  IMAD.SHL.U32 R5, R5, 0x2, RZ ;  /* 0x0000000205057824 */ /* 0x000fc600078e00ff */
[----:B------:R-:W3:Y:S02]  /*10310*/  LDL.LU R247, [R1+0xa10] ;  /* 0x000a100001f77983 */ /* 0x000ee40000300800 */
[-C--:B------:R-:W-:Y:S02]  /*10320*/  IADD3 R188, P2, R188, R5.reuse, RZ ;  /* 0x00000005bcbc7210 */ /* 0x080fe40007f5e0ff */
[----:B-----5:R-:W-:-:S05]  /*10330*/  IADD3 R249, P3, R249, R5, RZ ;  /* 0x00000005f9f97210 */ /* 0x020fca0007f7e0ff */
[----:B------:R0:W-:Y:S04]  /*10340*/  STL [R1+0xa40], R249 ;  /* 0x000a40f901007387 */ /* 0x0001e80000100800 */
[----:B0-----:R-:W5:Y:S01]  /*10350*/  LDL.LU R249, [R1+0xa34] ;  /* 0x000a340001f97983 */ /* 0x001f620000300800 */
[----:B--2---:R-:W-:Y:S01]  /*10360*/  IMAD.X R189, R189, 0x1, R6, P2 ;  /* 0x00000001bdbd7824 */ /* 0x004fe200010e0606 */
[-C--:B----4-:R-:W-:Y:S02]  /*10370*/  IADD3 R237, P2, R237, R5.reuse, RZ ;  /* 0x00000005eded7210 */ /* 0x090fe40007f5e0ff */
[----:B---3--:R-:W-:-:S03]  /*10380*/  IADD3 R239, P4, R239, R5, RZ ;  /* 0x00000005efef7210 */ /* 0x008fc60007f9e0ff */
[----:B------:R-:W-:Y:S01]  /*10390*/  STL [R1+0xa48], R237 ;  /* 0x000a48ed01007387 */ /* 0x000fe20000100800 */
[----:B------:R-:W-:-:S03]  /*103a0*/  IADD3 R241, P5, R241, R5, RZ ;  /* 0x00000005f1f17210 */ /* 0x000fc60007fbe0ff */
[----:B------:R-:W2:Y:S04]  /*103b0*/  LDL.LU R214, [R1+0xa08] ;  /* 0x000a080001d67983 */ /* 0x000ea80000300800 */
[----:B------:R-:W3:Y:S04]  /*103c0*/  LDL.LU R212, [R1+0xa2c] ;  /* 0x000a2c0001d47983 */ /* 0x000ee80000300800 */
[----:B------:R0:W-:Y:S01]  /*103d0*/  STL [R1+0xa38], R239 ;  /* 0x000a38ef01007387 */ /* 0x0001e20000100800 */
[-C--:B------:R-:W-:Y:S02]  /*103e0*/  IADD3 R192, P1, R192, R5.reuse, RZ ;  /* 0x00000005c0c07210 */ /* 0x080fe40007f3e0ff */
[-C--:B------:R-:W-:Y:S01]  /*103f0*/  IADD3 R243, P6, R243, R5.reuse, RZ ;  /* 0x00000005f3f37210 */ /* 0x080fe20007fde0ff */
[----:B0-----:R-:W4:Y:S04]  /*10400*/  LDL.LU R239, [R1+0xa00] ;  /* 0x000a000001ef7983 */ /* 0x001f280000300800 */
[----:B------:R0:W-:Y:S01]  /*10410*/  STL [R1+0xa30], R241 ;  /* 0x000a30f101007387 */ /* 0x0001e20000100800 */
[----:B------:R-:W-:Y:S01]  /*10420*/  IMAD.X R193, R193, 0x1, R6, P1 ;  /* 0x00000001c1c17824 */ /* 0x000fe200008e0606 */
[----:B------:R-:W-:-:S02]  /*10430*/  IADD3 R245, P1, R245, R5, RZ ;  /* 0x00000005f5f57210 */ /* 0x000fc40007f3e0ff */
[----:B0-----:R-:W4:Y:S04]  /*10440*/  LDL.LU R241, [R1+0xa24] ;  /* 0x000a240001f17983 */ /* 0x001f280000300800 */
[----:B------:R0:W-:Y:S04]  /*10450*/  STL [R1+0xa28], R243 ;  /* 0x000a28f301007387 */ /* 0x0001e80000100800 */
[----:B0-----:R-:W4:Y:S04]  /*10460*/  LDL.LU R243, [R1+0x9f8] ;  /* 0x0009f80001f37983 */ /* 0x001f280000300800 */
[----:B------:R-:W4:Y:S04]  /*10470*/  LDL.LU R210, [R1+0xa1c] ;  /* 0x000a1c0001d27983 */ /* 0x000f280000300800 */
[----:B------:R-:W4:Y:S04]  /*10480*/  LDL.LU R211, [R1+0x9f0] ;  /* 0x0009f00001d37983 */ /* 0x000f280000300800 */
[----:B------:R-:W4:Y:S04]  /*10490*/  LDL.LU R213, [R1+0xa14] ;  /* 0x000a140001d57983 */ /* 0x000f280000300800 */
[----:B------:R0:W-:Y:S04]  /*104a0*/  STL [R1+0xa20], R245 ;  /* 0x000a20f501007387 */ /* 0x0001e80000100800 */
[----:B------:R-:W4:Y:S04]  /*104b0*/  LDL.LU R215, [R1+0x9e8] ;  /* 0x0009e80001d77983 */ /* 0x000f280000300800 */
[----:B------:R-:W4:Y:S04]  /*104c0*/  LDL.LU R217, [R1+0xa0c] ;  /* 0x000a0c0001d97983 */ /* 0x000f280000300800 */
[----:B------:R-:W4:Y:S04]  /*104d0*/  LDL.LU R219, [R1+0x9e0] ;  /* 0x0009e00001db7983 */ /* 0x000f280000300800 */
[----:B------:R-:W4:Y:S01]  /*104e0*/  LDL.LU R221, [R1+0xa04] ;  /* 0x000a040001dd7983 */ /* 0x000f220000300800 */
[----:B------:R-:W-:-:S03]  /*104f0*/  IMAD.X R216, R216, 0x1, R6, P2 ;  /* 0x00000001d8d87824 */ /* 0x000fc600010e0606 */
[----:B------:R-:W4:Y:S01]  /*10500*/  LDL.LU R223, [R1+0x9d8] ;  /* 0x0009d80001df7983 */ /* 0x000f220000300800 */
[----:B------:R-:W-:-:S03]  /*10510*/  IADD3 R231, P2, R231, R5, RZ ;  /* 0x00000005e7e77210 */ /* 0x000fc60007f5e0ff */
[----:B------:R-:W4:Y:S04]  /*10520*/  LDL.LU R225, [R1+0x9fc] ;  /* 0x0009fc0001e17983 */ /* 0x000f280000300800 */
[----:B------:R-:W4:Y:S01]  /*10530*/  LDL.LU R227, [R1+0x9d0] ;  /* 0x0009d00001e37983 */ /* 0x000f220000300800 */
[----:B------:R-:W-:-:S03]  /*10540*/  IMAD.X R233, R233, 0x1, R6, P3 ;  /* 0x00000001e9e97824 */ /* 0x000fc600018e0606 */
[----:B------:R-:W4:Y:S01]  /*10550*/  LDL.LU R229, [R1+0x9f4] ;  /* 0x0009f40001e57983 */ /* 0x000f220000300800 */
[----:B------:R-:W-:-:S03]  /*10560*/  IADD3 R247, P3, R247, R5, RZ ;  /* 0x00000005f7f77210 */ /* 0x000fc60007f7e0ff */
[----:B------:R-:W4:Y:S04]  /*10570*/  LDL.LU R235, [R1+0x9c8] ;  /* 0x0009c80001eb7983 */ /* 0x000f280000300800 */
[----:B------:R-:W4:Y:S04]  /*10580*/  LDL.LU R237, [R1+0x9ec] ;  /* 0x0009ec0001ed7983 */ /* 0x000f280000300800 */
[----:B0-----:R-:W4:Y:S04]  /*10590*/  LDL.LU R245, [R1+0x9c0] ;  /* 0x0009c00001f57983 */ /* 0x001f280000300800 */
[----:B------:R-:W-:Y:S04]  /*105a0*/  STL [R1+0xa44], R216 ;  /* 0x000a44d801007387 */ /* 0x000fe80000100800 */
[----:B------:R0:W-:Y:S04]  /*105b0*/  STL [R1+0xa18], R231 ;  /* 0x000a18e701007387 */ /* 0x0001e80000100800 */
[----:B0-----:R-:W4:Y:S04]  /*105c0*/  LDL.LU R231, [R1+0x9e4] ;  /* 0x0009e40001e77983 */ /* 0x001f280000300800 */
[----:B------:R0:W-:Y:S04]  /*105d0*/  STL [R1+0xa3c], R233 ;  /* 0x000a3ce901007387 */ /* 0x0001e80000100800 */
[----:B0-----:R-:W4:Y:S04]  /*105e0*/  LDL.LU R233, [R1+0x9b8] ;  /* 0x0009b80001e97983 */ /* 0x001f280000300800 */
[----:B------:R0:W-:Y:S04]  /*105f0*/  STL [R1+0xa10], R247 ;  /* 0x000a10f701007387 */ /* 0x0001e80000100800 */
[----:B0-----:R-:W4:Y:S01]  /*10600*/  LDL.LU R247, [R1+0x9dc] ;  /* 0x0009dc0001f77983 */ /* 0x001f220000300800 */
[----:B-----5:R-:W-:-:S05]  /*10610*/  IMAD.X R249, R249, 0x1, R6, P4 ;  /* 0x00000001f9f97824 */ /* 0x020fca00020e0606 */
[----:B------:R0:W-:Y:S04]  /*10620*/  STL [R1+0xa34], R249 ;  /* 0x000a34f901007387 */ /* 0x0001e80000100800 */
[----:B0-----:R-:W5:Y:S01]  /*10630*/  LDL.LU R249, [R1+0x9b0] ;  /* 0x0009b00001f97983 */ /* 0x001f620000300800 */
[----:B---3--:R-:W-:Y:S01]  /*10640*/  IMAD.X R212, R212, 0x1, R6, P5 ;  /* 0x00000001d4d47824 */ /* 0x008fe200028e0606 */
[-C--:B--2---:R-:W-:Y:S02]  /*10650*/  IADD3 R214, P4, R214, R5.reuse, RZ ;  /* 0x00000005d6d67210 */ /* 0x084fe40007f9e0ff */
[----:B----4-:R-:W-:-:S05]  /*10660*/  IADD3 R239, P5, R239, R5, RZ ;  /* 0x00000005efef7210 */ /* 0x010fca0007fbe0ff */
[----:B------:R0:W-:Y:S04]  /*10670*/  STL [R1+0xa00], R239 ;  /* 0x000a00ef01007387 */ /* 0x0001e80000100800 */
[----:B------:R-:W-:Y:S01]  /*10680*/  STL [R1+0xa08], R214 ;  /* 0x000a08d601007387 */ /* 0x000fe20000100800 */
[----:B------:R-:W-:-:S03]  /*10690*/  IMAD.X R241, R241, 0x1, R6, P6 ;  /* 0x00000001f1f17824 */ /* 0x000fc600030e0606 */
[----:B0-----:R-:W2:Y:S04]  /*106a0*/  LDL.LU R239, [R1+0x9d4] ;  /* 0x0009d40001ef7983 */ /* 0x001ea80000300800 */
[----:B------:R-:W-:Y:S04]  /*106b0*/  STL [R1+0xa2c], R212 ;  /* 0x000a2cd401007387 */ /* 0x000fe80000100800 */
[----:B------:R0:W-:Y:S01]  /*106c0*/  STL [R1+0xa24], R241 ;  /* 0x000a24f101007387 */ /* 0x0001e20000100800 */
[----:B------:R-:W-:Y:S01]  /*106d0*/  IADD3 R243, P6, R243, R5, RZ ;  /* 0x00000005f3f37210 */ /* 0x000fe20007fde0ff */
[----:B------:R-:W-:-:S02]  /*106e0*/  IMAD.X R210, R210, 0x1, R6, P1 ;  /* 0x00000001d2d27824 */ /* 0x000fc400008e0606 */
[----:B0-----:R-:W3:Y:S01]  /*106f0*/  LDL.LU R241, [R1+0x9a8] ;  /* 0x0009a80001f17983 */ /* 0x001ee20000300800 */
[----:B------:R-:W-:-:S03]  /*10700*/  IADD3 R211, P1, R211, R5, RZ ;  /* 0x00000005d3d37210 */ /* 0x000fc60007f3e0ff */
[----:B------:R0:W-:Y:S01]  /*10710*/  STL [R1+0x9f8], R243 ;  /* 0x0009f8f301007387 */ /* 0x0001e20000100800 */
[----:B------:R-:W-:-:S03]  /*10720*/  IMAD.X R213, R213, 0x1, R6, P2 ;  /* 0x00000001d5d57824 */ /* 0x000fc600010e0606 */
[----:B0-----:R-:W4:Y:S01]  /*10730*/  LDL.LU R243, [R1+0x9cc] ;  /* 0x0009cc0001f37983 */ /* 0x001f220000300800 */
[----:B------:R-:W-:-:S03]  /*10740*/  IADD3 R215, P2, R215, R5, RZ ;  /* 0x00000005d7d77210 */ /* 0x000fc60007f5e0ff */
[----:B------:R-:W-:Y:S01]  /*10750*/  STL [R1+0xa1c], R210 ;  /* 0x000a1cd201007387 */ /* 0x000fe20000100800 */
[----:B------:R-:W-:-:S03]  /*10760*/  IMAD.X R217, R217, 0x1, R6, P3 ;  /* 0x00000001d9d97824 */ /* 0x000fc600018e0606 */
[----:B------:R-:W-:Y:S01]  /*10770*/  STL [R1+0x9f0], R211 ;  /* 0x0009f0d301007387 */ /* 0x000fe20000100800 */
        /* <DEDUP_REMOVED lines=17> */
[----:B------:R-:W-:Y:S04]  /*10890*/  STL [R1+0x9f4], R229 ;  /* 0x0009f4e501007387 */ /* 0x000fe80000100800 */
[----:B------:R-:W4:Y:S04]  /*108a0*/  LDL.LU R216, [R1+0x9a0] ;  /* 0x0009a00001d87983 */ /* 0x000f280000300800 */
[----:B------:R0:W-:Y:S04]  /*108b0*/  STL [R1+0x9c8], R235 ;  /* 0x0009c8eb01007387 */ /* 0x0001e80000100800 */
[----:B0-----:R-:W4:Y:S01]  /*108c0*/  LDL.LU R235, [R1+0x9c4] ;  /* 0x0009c40001eb7983 */ /* 0x001f220000300800 */
[----:B------:R-:W-:-:S03]  /*108d0*/  IMAD.X R231, R231, 0x1, R6, P2 ;  /* 0x00000001e7e77824 */ /* 0x000fc600010e0606 */
[----:B------:R0:W-:Y:S04]  /*108e0*/  STL [R1+0x9ec], R237 ;  /* 0x0009eced01007387 */ /* 0x0001e80000100800 */
[----:B0-----:R-:W4:Y:S01]  /*108f0*/  LDL.LU R237, [R1+0x998] ;  /* 0x0009980001ed7983 */ /* 0x001f220000300800 */
[----:B------:R-:W-:-:S03]  /*10900*/  IADD3 R233, P2, R233, R5, RZ ;  /* 0x00000005e9e97210 */ /* 0x000fc60007f5e0ff */
[----:B------:R0:W-:Y:S01]  /*10910*/  STL [R1+0x9c0], R245 ;  /* 0x0009c0f501007387 */ /* 0x0001e20000100800 */
[----:B------:R-:W-:-:S03]  /*10920*/  IMAD.X R247, R247, 0x1, R6, P3 ;  /* 0x00000001f7f77824 */ /* 0x000fc600018e0606 */
[----:B0-----:R-:W4:Y:S04]  /*10930*/  LDL.LU R245, [R1+0x9bc] ;  /* 0x0009bc0001f57983 */ /* 0x001f280000300800 */
[----:B------:R0:W-:Y:S04]  /*10940*/  STL [R1+0x9dc], R247 ;  /* 0x0009dcf701007387 */ /* 0x0001e80000100800 */
[----:B------:R-:W-:Y:S04]  /*10950*/  STL [R1+0x9e4], R231 ;  /* 0x0009e4e701007387 */ /* 0x000fe80000100800 */
[----:B0-----:R-:W4:Y:S04]  /*10960*/  LDL.LU R247, [R1+0x990] ;  /* 0x0009900001f77983 */ /* 0x001f280000300800 */
[----:B------:R-:W-:Y:S04]  /*10970*/  STL [R1+0x9b8], R233 ;  /* 0x0009b8e901007387 */ /* 0x000fe80000100800 */
[----:B------:R-:W4:Y:S04]  /*10980*/  LDL.LU R214, [R1+0x9b4] ;  /* 0x0009b40001d67983 */ /* 0x000f280000300800 */
[----:B------:R-:W4:Y:S01]  /*10990*/  LDL.LU R212, [R1+0x988] ;  /* 0x0009880001d47983 */ /* 0x000f220000300800 */
[----:B-----5:R-:W-:-:S05]  /*109a0*/  IADD3 R249, P3, R249, R5, RZ ;  /* 0x00000005f9f97210 */ /* 0x020fca0007f7e0ff */
[----:B------:R0:W-:Y:S04]  /*109b0*/  STL [R1+0x9b0], R249 ;  /* 0x0009b0f901007387 */ /* 0x0001e80000100800 */
[----:B0-----:R-:W5:Y:S01]  /*109c0*/  LDL.LU R249, [R1+0x9ac] ;  /* 0x0009ac0001f97983 */ /* 0x001f620000300800 */
[----:B--2---:R-:W-:-:S05]  /*109d0*/  IMAD.X R239, R239, 0x1, R6, P4 ;  /* 0x00000001efef7824 */ /* 0x004fca00020e0606 */
[----:B------:R0:W-:Y:S04]  /*109e0*/  STL [R1+0x9d4], R239 ;  /* 0x0009d4ef01007387 */ /* 0x0001e80000100800 */
[----:B0-----:R-:W2:Y:S01]  /*109f0*/  LDL.LU R239, [R1+0x980] ;  /* 0x0009800001ef7983 */ /* 0x001ea20000300800 */
[----:B---3--:R-:W-:-:S05]  /*10a00*/  IADD3 R241, P4, R241, R5, RZ ;  /* 0x00000005f1f17210 */ /* 0x008fca0007f9e0ff */
[----:B------:R0:W-:Y:S01]  /*10a10*/  STL [R1+0x9a8], R241 ;  /* 0x0009a8f101007387 */ /* 0x0001e20000100800 */
[----:B----4-:R-:W-:-:S03]  /*10a20*/  IMAD.X R243, R243, 0x1, R6, P5 ;  /* 0x00000001f3f37824 */ /* 0x010fc600028e0606 */
[----:B0-----:R-:W3:Y:S04]  /*10a30*/  LDL.LU R241, [R1+0x9a4] ;  /* 0x0009a40001f17983 */ /* 0x001ee80000300800 */
[----:B------:R-:W4:Y:S04]  /*10a40*/  LDL.LU R210, [R1+0x978] ;  /* 0x0009780001d27983 */ /* 0x000f280000300800 */
[----:B------:R-:W4:Y:S04]  /*10a50*/  LDL.LU R211, [R1+0x99c] ;  /* 0x00099c0001d37983 */ /* 0x000f280000300800 */
[----:B------:R-:W4:Y:S04]  /*10a60*/  LDL.LU R213, [R1+0x970] ;  /* 0x0009700001d57983 */ /* 0x000f280000300800 */
[----:B------:R0:W-:Y:S04]  /*10a70*/  STL [R1+0x9cc], R243 ;  /* 0x0009ccf301007387 */ /* 0x0001e80000100800 */
[----:B------:R-:W4:Y:S04]  /*10a80*/  LDL.LU R215, [R1+0x994] ;  /* 0x0009940001d77983 */ /* 0x000f280000300800 */
[----:B------:R-:W4:Y:S04]  /*10a90*/  LDL.LU R217, [R1+0x968] ;  /* 0x0009680001d97983 */ /* 0x000f280000300800 */
[----:B------:R-:W4:Y:S04]  /*10aa0*/  LDL.LU R219, [R1+0x98c] ;  /* 0x00098c0001db7983 */ /* 0x000f280000300800 */
[----:B------:R-:W4:Y:S04]  /*10ab0*/  LDL.LU R221, [R1+0x960] ;  /* 0x0009600001dd7983 */ /* 0x000f280000300800 */
[----:B------:R-:W4:Y:S04]  /*10ac0*/  LDL.LU R223, [R1+0x984] ;  /* 0x0009840001df7983 */ /* 0x000f280000300800 */
[----:B------:R-:W4:Y:S04]  /*10ad0*/  LDL.LU R225, [R1+0x958] ;  /* 0x0009580001e17983 */ /* 0x000f280000300800 */
[----:B------:R-:W4:Y:S01]  /*10ae0*/  LDL.LU R227, [R1+0x97c] ;  /* 0x00097c0001e37983 */ /* 0x000f220000300800 */
[----:B------:R-:W-:-:S03]  /*10af0*/  IADD3 R216, P5, R216, R5, RZ ;  /* 0x00000005d8d87210 */ /* 0x000fc60007fbe0ff */
[----:B------:R-:W4:Y:S04]  /*10b00*/  LDL.LU R229, [R1+0x950] ;  /* 0x0009500001e57983 */ /* 0x000f280000300800 */
[----:B------:R-:W4:Y:S04]  /*10b10*/  LDL.LU R231, [R1+0x974] ;  /* 0x0009740001e77983 */ /* 0x000f280000300800 */
[----:B------:R-:W4:Y:S04]  /*10b20*/  LDL.LU R233, [R1+0x948] ;  /* 0x0009480001e97983 */ /* 0x000f280000300800 */
[----:B0-----:R-:W4:Y:S01]  /*10b30*/  LDL.LU R243, [R1+0x96c] ;  /* 0x00096c0001f37983 */ /* 0x001f220000300800 */
[----:B------:R-:W-:-:S03]  /*10b40*/  IMAD.X R235, R235, 0x1, R6, P6 ;  /* 0x00000001ebeb7824 */ /* 0x000fc600030e0606 */
[----:B------:R-:W-:Y:S04]  /*10b50*/  STL [R1+0x9a0], R216 ;  /* 0x0009a0d801007387 */ /* 0x000fe80000100800 */
[----:B------:R0:W-:Y:S01]  /*10b60*/  STL [R1+0x9c4], R235 ;  /* 0x0009c4eb01007387 */ /* 0x0001e20000100800 */
[----:B------:R-:W-:-:S03]  /*10b70*/  IADD3 R237, P6, R237, R5, RZ ;  /* 0x00000005eded7210 */ /* 0x000fc60007fde0ff */
[----:B0-----:R-:W4:Y:S04]  /*10b80*/  LDL.LU R235, [R1+0x940] ;  /* 0x0009400001eb7983 */ /* 0x001f280000300800 */
[----:B------:R0:W-:Y:S01]  /*10b90*/  STL [R1+0x998], R237 ;  /* 0x000998ed01007387 */ /* 0x0001e20000100800 */
[----:B------:R-:W-:-:S03]  /*10ba0*/  IMAD.X R245, R245, 0x1, R6, P1 ;  /* 0x00000001f5f57824 */ /* 0x000fc600008e0606 */
[----:B0-----:R-:W4:Y:S04]  /*10bb0*/  LDL.LU R237, [R1+0x964] ;  /* 0x0009640001ed7983 */ /* 0x001f280000300800 */
[----:B------:R0:W-:Y:S01]  /*10bc0*/  STL [R1+0x9bc], R245 ;  /* 0x0009bcf501007387 */ /* 0x0001e20000100800 */
[----:B------:R-:W-:-:S03]  /*10bd0*/  IADD3 R247, P1, R247, R5, RZ ;  /* 0x00000005f7f77210 */ /* 0x000fc60007f3e0ff */
[----:B0-----:R-:W4:Y:S04]  /*10be0*/  LDL.LU R245, [R1+0x938] ;  /* 0x0009380001f57983 */ /* 0x001f280000300800 */
[----:B------:R0:W-:Y:S01]  /*10bf0*/  STL [R1+0x990], R247 ;  /* 0x000990f701007387 */ /* 0x0001e20000100800 */
[----:B------:R-:W-:-:S03]  /*10c00*/  IMAD.X R214, R214, 0x1, R6, P2 ;  /* 0x00000001d6d67824 */ /* 0x000fc600010e0606 */
[----:B0-----:R-:W4:Y:S01]  /*10c10*/  LDL.LU R247, [R1+0x95c] ;  /* 0x00095c0001f77983 */ /* 0x001f220000300800 */
[----:B-----5:R-:W-:-:S05]  /*10c20*/  IMAD.X R249, R249, 0x1, R6, P3 ;  /* 0x00000001f9f97824 */ /* 0x020fca00018e0606 */
[----:B------:R0:W-:Y:S04]  /*10c30*/  STL [R1+0x9ac], R249 ;  /* 0x0009acf901007387 */ /* 0x0001e80000100800 */
[----:B------:R-:W-:Y:S04]  /*10c40*/  STL [R1+0x9b4], R214 ;  /* 0x0009b4d601007387 */ /* 0x000fe80000100800 */
[----:B0-----:R-:W5:Y:S01]  /*10c50*/  LDL.LU R249, [R1+0x930] ;  /* 0x0009300001f97983 */ /* 0x001f620000300800 */
[----:B------:R-:W-:-:S05]  /*10c60*/  IADD3 R212, P2, R212, R5, RZ ;  /* 0x00000005d4d47210 */ /* 0x000fca0007f5e0ff */
[----:B------:R-:W-:Y:S01]  /*10c70*/  STL [R1+0x988], R212 ;  /* 0x000988d401007387 */ /* 0x000fe20000100800 */
[----:B--2---:R-:W-:-:S05]  /*10c80*/  IADD3 R239, P3, R239, R5, RZ ;  /* 0x00000005efef7210 */ /* 0x004fca0007f7e0ff */
[----:B------:R0:W-:Y:S04]  /*10c90*/  STL [R1+0x980], R239 ;  /* 0x000980ef01007387 */ /* 0x0001e80000100800 */
[----:B0-----:R-:W2:Y:S01]  /*10ca0*/  LDL.LU R239, [R1+0x954] ;  /* 0x0009540001ef7983 */ /* 0x001ea20000300800 */
[----:B---3--:R-:W-:Y:S01]  /*10cb0*/  IMAD.X R241, R241, 0x1, R6, P4 ;  /* 0x00000001f1f17824 */ /* 0x008fe200020e0606 */
[----:B----4-:R-:W-:-:S04]  /*10cc0*/  IADD3 R210, P4, R210, R5, RZ ;  /* 0x00000005d2d27210 */ /* 0x010fc80007f9e0ff */
[----:B------:R0:W-:Y:S01]  /*10cd0*/  STL [R1+0x9a4], R241 ;  /* 0x0009a4f101007387 */ /* 0x0001e20000100800 */
[--C-:B------:R-:W-:Y:S01]  /*10ce0*/  IMAD.X R211, R211, 0x1, R6.reuse, P5 ;  /* 0x00000001d3d37824 */ /* 0x100fe200028e0606 */
[----:B------:R-:W-:Y:S02]  /*10cf0*/  IADD3 R213, P5, R213, R5, RZ ;  /* 0x00000005d5d57210 */ /* 0x000fe40007fbe0ff */
[----:B0-----:R-:W3:Y:S01]  /*10d00*/  LDL.LU R241, [R1+0x928] ;  /* 0x0009280001f17983 */ /* 0x001ee20000300800 */
        /* <DEDUP_REMOVED lines=21> */
[----:B------:R-:W-:Y:S04]  /*10e60*/  STL [R1+0x950], R229 ;  /* 0x000950e501007387 */ /* 0x000fe80000100800 */
[----:B------:R-:W4:Y:S04]  /*10e70*/  LDL.LU R216, [R1+0x94c] ;  /* 0x00094c0001d87983 */ /* 0x000f280000300800 */
[----:B------:R0:W-:Y:S04]  /*10e80*/  STL [R1+0x974], R231 ;  /* 0x000974e701007387 */ /* 0x0001e80000100800 */
[----:B0-----:R-:W4:Y:S01]  /*10e90*/  LDL.LU R231, [R1+0x920] ;  /* 0x0009200001e77983 */ /* 0x001f220000300800 */
[----:B------:R-:W-:-:S03]  /*10ea0*/  IADD3 R235, P5, R235, R5, RZ ;  /* 0x00000005ebeb7210 */ /* 0x000fc60007fbe0ff */
[----:B------:R0:W-:Y:S01]  /*10eb0*/  STL [R1+0x948], R233 ;  /* 0x000948e901007387 */ /* 0x0001e20000100800 */
[----:B------:R-:W-:-:S03]  /*10ec0*/  IMAD.X R237, R237, 0x1, R6, P6 ;  /* 0x00000001eded7824 */ /* 0x000fc600030e0606 */
[----:B0-----:R-:W4:Y:S04]  /*10ed0*/  LDL.LU R233, [R1+0x944] ;  /* 0x0009440001e97983 */ /* 0x001f280000300800 */
[----:B------:R0:W-:Y:S01]  /*10ee0*/  STL [R1+0x96c], R243 ;  /* 0x00096cf301007387 */ /* 0x0001e20000100800 */
[----:B------:R-:W-:-:S03]  /*10ef0*/  IADD3 R245, P6, R245, R5, RZ ;  /* 0x00000005f5f57210 */ /* 0x000fc60007fde0ff */
[----:B0-----:R-:W4:Y:S04]  /*10f00*/  LDL.LU R243, [R1+0x918] ;  /* 0x0009180001f37983 */ /* 0x001f280000300800 */
[----:B------:R0:W-:Y:S04]  /*10f10*/  STL [R1+0x938], R245 ;  /* 0x000938f501007387 */ /* 0x0001e80000100800 */
[----:B------:R-:W-:Y:S01]  /*10f20*/  STL [R1+0x940], R235 ;  /* 0x000940eb01007387 */ /* 0x000fe20000100800 */
[----:B------:R-:W-:-:S03]  /*10f30*/  IMAD.X R247, R247, 0x1, R6, P1 ;  /* 0x00000001f7f77824 */ /* 0x000fc600008e0606 */
[----:B0-----:R-:W4:Y:S04]  /*10f40*/  LDL.LU R245, [R1+0x93c] ;  /* 0x00093c0001f57983 */ /* 0x001f280000300800 */
[----:B------:R-:W-:Y:S04]  /*10f50*/  STL [R1+0x964], R237 ;  /* 0x000964ed01007387 */ /* 0x000fe80000100800 */
[----:B------:R-:W4:Y:S04]  /*10f60*/  LDL.LU R214, [R1+0x910] ;  /* 0x0009100001d67983 */ /* 0x000f280000300800 */
[----:B------:R-:W4:Y:S04]  /*10f70*/  LDL.LU R212, [R1+0x934] ;  /* 0x0009340001d47983 */ /* 0x000f280000300800 */
[----:B------:R0:W-:Y:S04]  /*10f80*/  STL [R1+0x95c], R247 ;  /* 0x00095cf701007387 */ /* 0x0001e80000100800 */
[----:B0-----:R-:W4:Y:S01]  /*10f90*/  LDL.LU R247, [R1+0x908] ;  /* 0x0009080001f77983 */ /* 0x001f220000300800 */
[----:B-----5:R-:W-:-:S05]  /*10fa0*/  IADD3 R249, P1, R249, R5, RZ ;  /* 0x00000005f9f97210 */ /* 0x020fca0007f3e0ff */
[----:B------:R0:W-:Y:S04]  /*10fb0*/  STL [R1+0x930], R249 ;  /* 0x000930f901007387 */ /* 0x0001e80000100800 */
[----:B0-----:R-:W5:Y:S01]  /*10fc0*/  LDL.LU R249, [R1+0x92c] ;  /* 0x00092c0001f97983 */ /* 0x001f620000300800 */
[----:B--2---:R-:W-:-:S05]  /*10fd0*/  IMAD.X R239, R239, 0x1, R6, P2 ;  /* 0x00000001efef7824 */ /* 0x004fca00010e0606 */
[----:B------:R0:W-:Y:S04]  /*10fe0*/  STL [R1+0x954], R239 ;  /* 0x000954ef01007387 */ /* 0x0001e80000100800 */
[----:B0-----:R-:W2:Y:S01]  /*10ff0*/  LDL.LU R239, [R1+0x900] ;  /* 0x0009000001ef7983 */ /* 0x001ea20000300800 */
[----:B---3--:R-:W-:-:S03]  /*11000*/  IADD3 R241, P2, R241, R5, RZ ;  /* 0x00000005f1f17210 */ /* 0x008fc60007f5e0ff */
[----:B------:R-:W3:Y:S04]  /*11010*/  LDL.LU R210, [R1+0x924] ;  /* 0x0009240001d27983 */ /* 0x000ee80000300800 */
[----:B------:R-:W3:Y:S04]  /*11020*/  LDL.LU R211, [R1+0x8f8] ;  /* 0x0008f80001d37983 */ /* 0x000ee80000300800 */
[----:B------:R-:W3:Y:S04]  /*11030*/  LDL.LU R213, [R1+0x91c] ;  /* 0x00091c0001d57983 */ /* 0x000ee80000300800 */
[----:B------:R0:W-:Y:S04]  /*11040*/  STL [R1+0x928], R241 ;  /* 0x000928f101007387 */ /* 0x0001e80000100800 */
        /* <DEDUP_REMOVED lines=8> */
[----:B------:R-:W3:Y:S01]  /*110d0*/  LDL.LU R235, [R1+0x8d0] ;  /* 0x0008d00001eb7983 */ /* 0x000ee20000300800 */
[----:B----4-:R-:W-:-:S03]  /*110e0*/  IMAD.X R216, R216, 0x1, R6, P3 ;  /* 0x00000001d8d87824 */ /* 0x010fc600018e0606 */
[----:B------:R-:W4:Y:S04]  /*110f0*/  LDL.LU R237, [R1+0x8f4] ;  /* 0x0008f40001ed7983 */ /* 0x000f280000300800 */
[----:B0-----:R-:W4:Y:S01]  /*11100*/  LDL.LU R241, [R1+0x8c8] ;  /* 0x0008c80001f17983 */ /* 0x001f220000300800 */
[----:B------:R-:W-:-:S03]  /*11110*/  IADD3 R231, P3, R231, R5, RZ ;  /* 0x00000005e7e77210 */ /* 0x000fc60007f7e0ff */
[----:B------:R-:W-:Y:S04]  /*11120*/  STL [R1+0x94c], R216 ;  /* 0x00094cd801007387 */ /* 0x000fe80000100800 */
        /* <DEDUP_REMOVED lines=8> */
[----:B0-----:R-:W4:Y:S04]  /*111b0*/  LDL.LU R243, [R1+0x8e4] ;  /* 0x0008e40001f37983 */ /* 0x001f280000300800 */
[----:B------:R0:W-:Y:S01]  /*111c0*/  STL [R1+0x93c], R245 ;  /* 0x00093cf501007387 */ /* 0x0001e20000100800 */
[-C--:B------:R-:W-:Y:S01]  /*111d0*/  IADD3 R214, P5, R214, R5.reuse, RZ ;  /* 0x00000005d6d67210 */ /* 0x080fe20007fbe0ff */
[----:B------:R-:W-:Y:S02]  /*111e0*/  IMAD.X R212, R212, 0x1, R6, P6 ;  /* 0x00000001d4d47824 */ /* 0x000fe400030e0606 */
[----:B0-----:R-:W4:Y:S01]  /*111f0*/  LDL.LU R245, [R1+0x8b8] ;  /* 0x0008b80001f57983 */ /* 0x001f220000300800 */
[----:B------:R-:W-:-:S05]  /*11200*/  IADD3 R247, P6, R247, R5, RZ ;  /* 0x00000005f7f77210 */ /* 0x000fca0007fde0ff */
[----:B------:R0:W-:Y:S04]  /*11210*/  STL [R1+0x908], R247 ;  /* 0x000908f701007387 */ /* 0x0001e80000100800 */
[----:B------:R-:W-:Y:S04]  /*11220*/  STL [R1+0x910], R214 ;  /* 0x000910d601007387 */ /* 0x000fe80000100800 */
[----:B0-----:R-:W4:Y:S04]  /*11230*/  LDL.LU R247, [R1+0x8dc] ;  /* 0x0008dc0001f77983 */ /* 0x001f280000300800 */
[----:B------:R-:W-:Y:S01]  /*11240*/  STL [R1+0x934], R212 ;  /* 0x000934d401007387 */ /* 0x000fe20000100800 */
[----:B-----5:R-:W-:-:S05]  /*11250*/  IMAD.X R249, R249, 0x1, R6, P1 ;  /* 0x00000001f9f97824 */ /* 0x020fca00008e0606 */
[----:B------:R0:W-:Y:S04]  /*11260*/  STL [R1+0x92c], R249 ;  /* 0x00092cf901007387 */ /* 0x0001e80000100800 */
[----:B0-----:R-:W5:Y:S01]  /*11270*/  LDL.LU R249, [R1+0x8b0] ;  /* 0x0008b00001f97983 */ /* 0x001f620000300800 */
[----:B--2---:R-:W-:Y:S01]  /*11280*/  IADD3 R239, P1, R239, R5, RZ ;  /* 0x00000005efef7210 */ /* 0x004fe20007f3e0ff */
[----:B---3--:R-:W-:-:S04]  /*11290*/  IMAD.X R210, R210, 0x1, R6, P2 ;  /* 0x00000001d2d27824 */ /* 0x008fc800010e0606 */
[----:B------:R0:W-:Y:S01]  /*112a0*/  STL [R1+0x900], R239 ;  /* 0x000900ef01007387 */ /* 0x0001e20000100800 */
[-C--:B------:R-:W-:Y:S01]  /*112b0*/  IADD3 R211, P2, R211, R5.reuse, RZ ;  /* 0x00000005d3d37210 */ /* 0x080fe20007f5e0ff */
[----:B------:R-:W-:Y:S02]  /*112c0*/  IMAD.X R213, R213, 0x1, R6, P3 ;  /* 0x00000001d5d57824 */ /* 0x000fe400018e0606 */
[----:B0-----:R-:W2:Y:S01]  /*112d0*/  LDL.LU R239, [R1+0x8d4] ;  /* 0x0008d40001ef7983 */ /* 0x001ea20000300800 */
        /* <DEDUP_REMOVED lines=18> */
[----:B----4-:R-:W-:-:S03]  /*11400*/  IMAD.X R237, R237, 0x1, R6, P2 ;  /* 0x00000001eded7824 */ /* 0x010fc600010e0606 */
[----:B------:R-:W-:Y:S01]  /*11410*/  STL [R1+0x8d8], R227 ;  /* 0x0008d8e301007387 */ /* 0x000fe20000100800 */
[----:B------:R-:W-:-:S03]  /*11420*/  IADD3 R241, P2, R241, R5, RZ ;  /* 0x00000005f1f17210 */ /* 0x000fc60007f5e0ff */
[----:B------:R-:W-:Y:S04]  /*11430*/  STL [R1+0x8fc], R229 ;  /* 0x0008fce501007387 */ /* 0x000fe80000100800 */
[----:B------:R-:W3:Y:S04]  /*11440*/  LDL.LU R216, [R1+0x8a8] ;  /* 0x0008a80001d87983 */ /* 0x000ee80000300800 */
[----:B------:R0:W-:Y:S04]  /*11450*/  STL [R1+0x8d0], R235 ;  /* 0x0008d0eb01007387 */ /* 0x0001e80000100800 */
[----:B0-----:R-:W4:Y:S04]  /*11460*/  LDL.LU R235, [R1+0x8cc] ;  /* 0x0008cc0001eb7983 */ /* 0x001f280000300800 */
[----:B------:R0:W-:Y:S01]  /*11470*/  STL [R1+0x8f4], R237 ;  /* 0x0008f4ed01007387 */ /* 0x0001e20000100800 */
[----:B------:R-:W-:-:S03]  /*11480*/  IMAD.X R231, R231, 0x1, R6, P3 ;  /* 0x00000001e7e77824 */ /* 0x000fc600018e0606 */
[----:B0-----:R-:W4:Y:S04]  /*11490*/  LDL.LU R237, [R1+0x8a0] ;  /* 0x0008a00001ed7983 */ /* 0x001f280000300800 */
[----:B------:R0:W-:Y:S01]  /*114a0*/  STL [R1+0x8c8], R241 ;  /* 0x0008c8f101007387 */ /* 0x0001e20000100800 */
[----:B------:R-:W-:-:S03]  /*114b0*/  IADD3 R233, P3, R233, R5, RZ ;  /* 0x00000005e9e97210 */ /* 0x000fc60007f7e0ff */
[----:B0-----:R-:W4:Y:S01]  /*114c0*/  LDL.LU R241, [R1+0x8c4] ;  /* 0x0008c40001f17983 */ /* 0x001f220000300800 */
[----:B------:R-:W-:-:S05]  /*114d0*/  IMAD.X R243, R243, 0x1, R6, P4 ;  /* 0x00000001f3f37824 */ /* 0x000fca00020e0606 */
[----:B------:R0:W-:Y:S04]  /*114e0*/  STL [R1+0x8e4], R243 ;  /* 0x0008e4f301007387 */ /* 0x0001e80000100800 */
[----:B------:R-:W-:Y:S01]  /*114f0*/  STL [R1+0x8ec], R231 ;  /* 0x0008ece701007387 */ /* 0x000fe20000100800 */
[----:B------:R-:W-:-:S03]  /*11500*/  IADD3 R245, P4, R245, R5, RZ ;  /* 0x00000005f5f57210 */ /* 0x000fc60007f9e0ff */
[----:B0-----:R-:W4:Y:S04]  /*11510*/  LDL.LU R243, [R1+0x898] ;  /* 0x0008980001f37983 */ /* 0x001f280000300800 */
[----:B------:R-:W-:Y:S04]  /*11520*/  STL [R1+0x8c0], R233 ;  /* 0x0008c0e901007387 */ /* 0x000fe80000100800 */
[----:B------:R-:W4:Y:S04]  /*11530*/  LDL.LU R214, [R1+0x8bc] ;  /* 0x0008bc0001d67983 */ /* 0x000f280000300800 */
[----:B------:R-:W4:Y:S04]  /*11540*/  LDL.LU R212, [R1+0x890] ;  /* 0x0008900001d47983 */ /* 0x000f280000300800 */
[----:B------:R0:W-:Y:S01]  /*11550*/  STL [R1+0x8b8], R245 ;  /* 0x0008b8f501007387 */ /* 0x0001e20000100800 */
[----:B------:R-:W-:-:S03]  /*11560*/  IMAD.X R247, R247, 0x1, R6, P5 ;  /* 0x00000001f7f77824 */ /* 0x000fc600028e0606 */
[----:B0-----:R-:W4:Y:S04]  /*11570*/  LDL.LU R245, [R1+0x8b4] ;  /* 0x0008b40001f57983 */ /* 0x001f280000300800 */
[----:B------:R0:W-:Y:S04]  /*11580*/  STL [R1+0x8dc], R247 ;  /* 0x0008dcf701007387 */ /* 0x0001e80000100800 */
[----:B0-----:R-:W4:Y:S01]  /*11590*/  LDL.LU R247, [R1+0x888] ;  /* 0x0008880001f77983 */ /* 0x001f220000300800 */
[----:B-----5:R-:W-:-:S05]  /*115a0*/  IADD3 R249, P5, R249, R5, RZ ;  /* 0x00000005f9f97210 */ /* 0x020fca0007fbe0ff */
[----:B------:R0:W-:Y:S04]  /*115b0*/  STL [R1+0x8b0], R249 ;  /* 0x0008b0f901007387 */ /* 0x0001e80000100800 */
[----:B0-----:R-:W5:Y:S04]  /*115c0*/  LDL.LU R249, [R1+0x8ac] ;  /* 0x0008ac0001f97983 */ /* 0x001f680000300800 */
[----:B------:R-:W5:Y:S04]  /*115d0*/  LDL.LU R210, [R1+0x880] ;  /* 0x0008800001d27983 */ /* 0x000f680000300800 */
[----:B------:R-:W5:Y:S04]  /*115e0*/  LDL.LU R211, [R1+0x8a4] ;  /* 0x0008a40001d37983 */ /* 0x000f680000300800 */
[----:B------:R-:W5:Y:S01]  /*115f0*/  LDL.LU R213, [R1+0x878] ;  /* 0x0008780001d57983 */ /* 0x000f620000300800 */
[----:B--2---:R-:W-:-:S05]  /*11600*/  IMAD.X R239, R239, 0x1, R6, P6 ;  /* 0x00000001efef7824 */ /* 0x004fca00030e0606 */
[----:B------:R0:W-:Y:S04]  /*11610*/  STL [R1+0x8d4], R239 ;  /* 0x0008d4ef01007387 */ /* 0x0001e80000100800 */
[----:B------:R-:W2:Y:S04]  /*11620*/  LDL.LU R215, [R1+0x89c] ;  /* 0x00089c0001d77983 */ /* 0x000ea80000300800 */
        /* <DEDUP_REMOVED lines=9> */
[----:B0-----:R-:W2:Y:S01]  /*116c0*/  LDL.LU R239, [R1+0x874] ;  /* 0x0008740001ef7983 */ /* 0x001ea20000300800 */
[----:B---3--:R-:W-:-:S05]  /*116d0*/  IADD3 R216, P6, R216, R5, RZ ;  /* 0x00000005d8d87210 */ /* 0x008fca0007fde0ff */
[----:B------:R-:W-:Y:S01]  /*116e0*/  STL [R1+0x8a8], R216 ;  /* 0x0008a8d801007387 */ /* 0x000fe20000100800 */
[----:B----4-:R-:W-:-:S05]  /*116f0*/  IMAD.X R235, R235, 0x1, R6, P1 ;  /* 0x00000001ebeb7824 */ /* 0x010fca00008e0606 */
[----:B------:R0:W-:Y:S01]  /*11700*/  STL [R1+0x8cc], R235 ;  /* 0x0008cceb01007387 */ /* 0x0001e20000100800 */
[----:B------:R-:W-:-:S03]  /*11710*/  IADD3 R237, P1, R237, R5, RZ ;  /* 0x00000005eded7210 */ /* 0x000fc60007f3e0ff */
[----:B0-----:R-:W3:Y:S04]  /*11720*/  LDL.LU R235, [R1+0x848] ;  /* 0x0008480001eb7983 */ /* 0x001ee80000300800 */
[----:B------:R0:W-:Y:S01]  /*11730*/  STL [R1+0x8a0], R237 ;  /* 0x0008a0ed01007387 */ /* 0x0001e20000100800 */
[----:B------:R-:W-:-:S03]  /*11740*/  IMAD.X R241, R241, 0x1, R6, P2 ;  /* 0x00000001f1f17824 */ /* 0x000fc600010e0606 */
[----:B0-----:R-:W4:Y:S04]  /*11750*/  LDL.LU R237, [R1+0x86c] ;  /* 0x00086c0001ed7983 */ /* 0x001f280000300800 */
[----:B------:R0:W-:Y:S04]  /*11760*/  STL [R1+0x8c4], R241 ;  /* 0x0008c4f101007387 */ /* 0x0001e80000100800 */
[----:B0-----:R-:W4:Y:S01]  /*11770*/  LDL.LU R241, [R1+0x840] ;  /* 0x0008400001f17983 */ /* 0x001f220000300800 */
[----:B------:R-:W-:-:S05]  /*11780*/  IADD3 R243, P2, R243, R5, RZ ;  /* 0x00000005f3f37210 */ /* 0x000fca0007f5e0ff */
[----:B------:R0:W-:Y:S01]  /*11790*/  STL [R1+0x898], R243 ;  /* 0x000898f301007387 */ /* 0x0001e20000100800 */
[----:B------:R-:W-:-:S03]  /*117a0*/  IMAD.X R214, R214, 0x1, R6, P3 ;  /* 0x00000001d6d67824 */ /* 0x000fc600018e0606 */
[----:B0-----:R-:W4:Y:S01]  /*117b0*/  LDL.LU R243, [R1+0x864] ;  /* 0x0008640001f37983 */ /* 0x001f220000300800 */
[----:B------:R-:W-:Y:S01]  /*117c0*/  IADD3 R212, P3, R212, R5, RZ ;  /* 0x00000005d4d47210 */ /* 0x000fe20007f7e0ff */
[----:B------:R-:W-:-:S05]  /*117d0*/  IMAD.X R245, R245, 0x1, R6, P4 ;  /* 0x00000001f5f57824 */ /* 0x000fca00020e0606 */
[----:B------:R0:W-:Y:S04]  /*117e0*/  STL [R1+0x8b4], R245 ;  /* 0x0008b4f501007387 */ /* 0x0001e80000100800 */
[----:B------:R-:W-:Y:S01]  /*117f0*/  STL [R1+0x8bc], R214 ;  /* 0x0008bcd601007387 */ /* 0x000fe20000100800 */
[----:B------:R-:W-:-:S03]  /*11800*/  IADD3 R247, P4, R247, R5, RZ ;  /* 0x00000005f7f77210 */ /* 0x000fc60007f9e0ff */
[----:B0-----:R-:W4:Y:S04]  /*11810*/  LDL.LU R245, [R1+0x838] ;  /* 0x0008380001f57983 */ /* 0x001f280000300800 */
[----:B------:R-:W-:Y:S04]  /*11820*/  STL [R1+0x890], R212 ;  /* 0x000890d401007387 */ /* 0x000fe80000100800 */
[----:B------:R0:W-:Y:S04]  /*11830*/  STL [R1+0x888], R247 ;  /* 0x000888f701007387 */ /* 0x0001e80000100800 */
[----:B0-----:R-:W4:Y:S01]  /*11840*/  LDL.LU R247, [R1+0x85c] ;  /* 0x00085c0001f77983 */ /* 0x001f220000300800 */
[----:B-----5:R-:W-:-:S05]  /*11850*/  IMAD.X R249, R249, 0x1, R6, P5 ;  /* 0x00000001f9f97824 */ /* 0x020fca00028e0606 */
[----:B------:R0:W-:Y:S04]  /*11860*/  STL [R1+0x8ac], R249 ;  /* 0x0008acf901007387 */ /* 0x0001e80000100800 */
[----:B0-----:R-:W5:Y:S01]  /*11870*/  LDL.LU R249, [R1+0x830] ;  /* 0x0008300001f97983 */ /* 0x001f620000300800 */
[-C--:B------:R-:W-:Y:S01]  /*11880*/  IADD3 R210, P5, R210, R5.reuse, RZ ;  /* 0x00000005d2d27210 */ /* 0x080fe20007fbe0ff */
[----:B------:R-:W-:Y:S01]  /*11890*/  IMAD.X R211, R211, 0x1, R6, P6 ;  /* 0x00000001d3d37824 */ /* 0x000fe200030e0606 */
[----:B------:R-:W-:-:S03]  /*118a0*/  IADD3 R213, P6, R213, R5, RZ ;  /* 0x00000005d5d57210 */ /* 0x000fc60007fde0ff */
[----:B------:R-:W-:Y:S01]  /*118b0*/  STL [R1+0x880], R210 ;  /* 0x000880d201007387 */ /* 0x000fe20000100800 */
[----:B--2---:R-:W-:-:S03]  /*118c0*/  IMAD.X R215, R215, 0x1, R6, P1 ;  /* 0x00000001d7d77824 */ /* 0x004fc600008e0606 */
        /* <DEDUP_REMOVED lines=20> */
[----:B------:R-:W2:Y:S04]  /*11a10*/  LDL.LU R216, [R1+0x854] ;  /* 0x0008540001d87983 */ /* 0x000ea80000300800 */
[----:B------:R0:W-:Y:S04]  /*11a20*/  STL [R1+0x87c], R231 ;  /* 0x00087ce701007387 */ /* 0x0001e80000100800 */
[----:B0-----:R-:W2:Y:S04]  /*11a30*/  LDL.LU R231, [R1+0x828] ;  /* 0x0008280001e77983 */ /* 0x001ea80000300800 */
[----:B------:R0:W-:Y:S04]  /*11a40*/  STL [R1+0x850], R233 ;  /* 0x000850e901007387 */ /* 0x0001e80000100800 */
[----:B0-----:R-:W2:Y:S01]  /*11a50*/  LDL.LU R233, [R1+0x84c] ;  /* 0x00084c0001e97983 */ /* 0x001ea20000300800 */
[----:B---3--:R-:W-:-:S03]  /*11a60*/  IADD3 R235, P6, R235, R5, RZ ;  /* 0x00000005ebeb7210 */ /* 0x008fc60007fde0ff */
[----:B------:R0:W-:Y:S01]  /*11a70*/  STL [R1+0x874], R239 ;  /* 0x000874ef01007387 */ /* 0x0001e20000100800 */
[----:B----4-:R-:W-:-:S03]  /*11a80*/  IMAD.X R237, R237, 0x1, R6, P1 ;  /* 0x00000001eded7824 */ /* 0x010fc600008e0606 */
[----:B0-----:R-:W3:Y:S01]  /*11a90*/  LDL.LU R239, [R1+0x820] ;  /* 0x0008200001ef7983 */ /* 0x001ee20000300800 */
[----:B------:R-:W-:-:S05]  /*11aa0*/  IADD3 R241, P1, R241, R5, RZ ;  /* 0x00000005f1f17210 */ /* 0x000fca0007f3e0ff */
[----:B------:R0:W-:Y:S04]  /*11ab0*/  STL [R1+0x840], R241 ;  /* 0x000840f101007387 */ /* 0x0001e80000100800 */
[----:B------:R-:W-:Y:S04]  /*11ac0*/  STL [R1+0x848], R235 ;  /* 0x000848eb01007387 */ /* 0x000fe80000100800 */
[----:B0-----:R-:W4:Y:S01]  /*11ad0*/  LDL.LU R241, [R1+0x844] ;  /* 0x0008440001f17983 */ /* 0x001f220000300800 */
[----:B------:R-:W-:-:S03]  /*11ae0*/  IMAD.X R243, R243, 0x1, R6, P2 ;  /* 0x00000001f3f37824 */ /* 0x000fc600010e0606 */
[----:B------:R-:W-:Y:S04]  /*11af0*/  STL [R1+0x86c], R237 ;  /* 0x00086ced01007387 */ /* 0x000fe80000100800 */
[----:B------:R-:W4:Y:S04]  /*11b00*/  LDL.LU R214, [R1+0x818] ;  /* 0x0008180001d67983 */ /* 0x000f280000300800 */
[----:B------:R-:W4:Y:S04]  /*11b10*/  LDL.LU R212, [R1+0x83c] ;  /* 0x00083c0001d47983 */ /* 0x000f280000300800 */
[----:B------:R0:W-:Y:S04]  /*11b20*/  STL [R1+0x864], R243 ;  /* 0x000864f301007387 */ /* 0x0001e80000100800 */
[----:B0-----:R-:W4:Y:S01]  /*11b30*/  LDL.LU R243, [R1+0x810] ;  /* 0x0008100001f37983 */ /* 0x001f220000300800 */
[----:B------:R-:W-:-:S05]  /*11b40*/  IADD3 R245, P2, R245, R5, RZ ;  /* 0x00000005f5f57210 */ /* 0x000fca0007f5e0ff */
[----:B------:R0:W-:Y:S04]  /*11b50*/  STL [R1+0x838], R245 ;  /* 0x000838f501007387 */ /* 0x0001e80000100800 */
[----:B0-----:R-:W4:Y:S01]  /*11b60*/  LDL.LU R245, [R1+0x834] ;  /* 0x0008340001f57983 */ /* 0x001f220000300800 */
[----:B------:R-:W-:-:S05]  /*11b70*/  IMAD.X R247, R247, 0x1, R6, P3 ;  /* 0x00000001f7f77824 */ /* 0x000fca00018e0606 */
[----:B------:R0:W-:Y:S04]  /*11b80*/  STL [R1+0x85c], R247 ;  /* 0x00085cf701007387 */ /* 0x0001e80000100800 */
[----:B0-----:R-:W4:Y:S04]  /*11b90*/  LDL.LU R247, [R1+0x808] ;  /* 0x0008080001f77983 */ /* 0x001f280000300800 */
[----:B------:R-:W4:Y:S04]  /*11ba0*/  LDL.LU R210, [R1+0x82c] ;  /* 0x00082c0001d27983 */ /* 0x000f280000300800 */
[----:B------:R-:W4:Y:S04]  /*11bb0*/  LDL.LU R211, [R1+0x800] ;  /* 0x0008000001d37983 */ /* 0x000f280000300800 */
[----:B------:R-:W4:Y:S01]  /*11bc0*/  LDL.LU R213, [R1+0x824] ;  /* 0x0008240001d57983 */ /* 0x000f220000300800 */
[----:B-----5:R-:W-:-:S05]  /*11bd0*/  IADD3 R249, P3, R249, R5, RZ ;  /* 0x00000005f9f97210 */ /* 0x020fca0007f7e0ff */
[----:B------:R0:W-:Y:S04]  /*11be0*/  STL [R1+0x830], R249 ;  /* 0x000830f901007387 */ /* 0x0001e80000100800 */
        /* <DEDUP_REMOVED lines=10> */
[----:B0-----:R-:W5:Y:S01]  /*11c90*/  LDL.LU R249, [R1+0x7d0] ;  /* 0x0007d00001f97983 */ /* 0x001f620000300800 */
[----:B--2---:R-:W-:-:S05]  /*11ca0*/  IMAD.X R216, R216, 0x1, R6, P4 ;  /* 0x00000001d8d87824 */ /* 0x004fca00020e0606 */
[----:B------:R-:W-:Y:S01]  /*11cb0*/  STL [R1+0x854], R216 ;  /* 0x000854d801007387 */ /* 0x000fe20000100800 */
[----:B------:R-:W-:-:S05]  /*11cc0*/  IADD3 R231, P4, R231, R5, RZ ;  /* 0x00000005e7e77210 */ /* 0x000fca0007f9e0ff */
[----:B------:R0:W-:Y:S01]  /*11cd0*/  STL [R1+0x828], R231 ;  /* 0x000828e701007387 */ /* 0x0001e20000100800 */
[----:B------:R-:W-:-:S03]  /*11ce0*/  IMAD.X R233, R233, 0x1, R6, P5 ;  /* 0x00000001e9e97824 */ /* 0x000fc600028e0606 */
[----:B0-----:R-:W2:Y:S04]  /*11cf0*/  LDL.LU R231, [R1+0x7f4] ;  /* 0x0007f40001e77983 */ /* 0x001ea80000300800 */
[----:B------:R0:W-:Y:S01]  /*11d00*/  STL [R1+0x84c], R233 ;  /* 0x00084ce901007387 */ /* 0x0001e20000100800 */
[----:B---3--:R-:W-:-:S03]  /*11d10*/  IADD3 R239, P5, R239, R5, RZ ;  /* 0x00000005efef7210 */ /* 0x008fc60007fbe0ff */
[----:B0-----:R-:W3:Y:S04]  /*11d20*/  LDL.LU R233, [R1+0x7c8] ;  /* 0x0007c80001e97983 */ /* 0x001ee80000300800 */
[----:B------:R0:W-:Y:S04]  /*11d30*/  STL [R1+0x820], R239 ;  /* 0x000820ef01007387 */ /* 0x0001e80000100800 */
[----:B0-----:R-:W3:Y:S01]  /*11d40*/  LDL.LU R239, [R1+0x7ec] ;  /* 0x0007ec0001ef7983 */ /* 0x001ee20000300800 */
[----:B----4-:R-:W-:-:S05]  /*11d50*/  IMAD.X R241, R241, 0x1, R6, P6 ;  /* 0x00000001f1f17824 */ /* 0x010fca00030e0606 */
[----:B------:R0:W-:Y:S01]  /*11d60*/  STL [R1+0x844], R241 ;  /* 0x000844f101007387 */ /* 0x0001e20000100800 */
[-C--:B------:R-:W-:Y:S01]  /*11d70*/  IADD3 R214, P6, R214, R5.reuse, RZ ;  /* 0x00000005d6d67210 */ /* 0x080fe20007fde0ff */
[----:B------:R-:W-:Y:S02]  /*11d80*/  IMAD.X R212, R212, 0x1, R6, P1 ;  /* 0x00000001d4d47824 */ /* 0x000fe400008e0606 */
[----:B0-----:R-:W4:Y:S01]  /*11d90*/  LDL.LU R241, [R1+0x7c0] ;  /* 0x0007c00001f17983 */ /* 0x001f220000300800 */
[----:B------:R-:W-:-:S05]  /*11da0*/  IADD3 R243, P1, R243, R5, RZ ;  /* 0x00000005f3f37210 */ /* 0x000fca0007f3e0ff */
[----:B------:R0:W-:Y:S04]  /*11db0*/  STL [R1+0x810], R243 ;  /* 0x000810f301007387 */ /* 0x0001e80000100800 */
[----:B------:R-:W-:Y:S04]  /*11dc0*/  STL [R1+0x818], R214 ;  /* 0x000818d601007387 */ /* 0x000fe80000100800 */
[----:B0-----:R-:W4:Y:S01]  /*11dd0*/  LDL.LU R243, [R1+0x7e4] ;  /* 0x0007e40001f37983 */ /* 0x001f220000300800 */
[----:B------:R-:W-:-:S03]  /*11de0*/  IMAD.X R245, R245, 0x1, R6, P2 ;  /* 0x00000001f5f57824 */ /* 0x000fc600010e0606 */
[----:B------:R-:W-:Y:S04]  /*11df0*/  STL [R1+0x83c], R212 ;  /* 0x00083cd401007387 */ /* 0x000fe80000100800 */
[----:B------:R0:W-:Y:S04]  /*11e00*/  STL [R1+0x834], R245 ;  /* 0x000834f501007387 */ /* 0x0001e80000100800 */
[----:B0-----:R-:W4:Y:S01]  /*11e10*/  LDL.LU R245, [R1+0x7b8] ;  /* 0x0007b80001f57983 */ /* 0x001f220000300800 */
[----:B------:R-:W-:Y:S01]  /*11e20*/  IADD3 R247, P2, R247, R5, RZ ;  /* 0x00000005f7f77210 */ /* 0x000fe20007f5e0ff */
[----:B------:R-:W-:-:S04]  /*11e30*/  IMAD.X R210, R210, 0x1, R6, P3 ;  /* 0x00000001d2d27824 */ /* 0x000fc800018e0606 */
[----:B------:R0:W-:Y:S01]  /*11e40*/  STL [R1+0x808], R247 ;  /* 0x000808f701007387 */ /* 0x0001e20000100800 */
[-C--:B------:R-:W-:Y:S01]  /*11e50*/  IADD3 R211, P3, R211, R5.reuse, RZ ;  /* 0x00000005d3d37210 */ /* 0x080fe20007f7e0ff */
[--C-:B------:R-:W-:Y:S02]  /*11e60*/  IMAD.X R213, R213, 0x1, R6.reuse, P4 ;  /* 0x00000001d5d57824 */ /* 0x100fe400020e0606 */
[----:B0-----:R-:W4:Y:S04]  /*11e70*/  LDL.LU R247, [R1+0x7dc] ;  /* 0x0007dc0001f77983 */ /* 0x001f280000300800 */
[----:B------:R-:W-:Y:S04]  /*11e80*/  STL [R1+0x82c], R210 ;  /* 0x00082cd201007387 */ /* 0x000fe80000100800 */
[----:B------:R-:W-:Y:S04]  /*11e90*/  STL [R1+0x800], R211 ;  /* 0x000800d301007387 */ /* 0x000fe80000100800 */
[----:B------:R-:W-:Y:S01]  /*11ea0*/  STL [R1+0x824], R213 ;  /* 0x000824d501007387 */ /* 0x000fe20000100800 */
[----:B-----5:R-:W-:Y:S01]  /*11eb0*/  IADD3 R215, P4, R215, R5, RZ ;  /* 0x00000005d7d77210 */ /* 0x020fe20007f9e0ff */
[----:B------:R-:W-:-:S04]  /*11ec0*/  IMAD.X R217, R217, 0x1, R6, P5 ;  /* 0x00000001d9d97824 */ /* 0x000fc800028e0606 */
        /* <DEDUP_REMOVED lines=16> */
[----:B------:R-:W5:Y:S01]  /*11fd0*/  LDL.LU R216, [R1+0x7b0] ;  /* 0x0007b00001d87983 */ /* 0x000f620000300800 */
[----:B------:R-:W-:-:S03]  /*11fe0*/  IADD3 R249, P3, R249, R5, RZ ;  /* 0x00000005f9f97210 */ /* 0x000fc60007f7e0ff */
[----:B------:R0:W-:Y:S04]  /*11ff0*/  STL [R1+0x7d8], R235 ;  /* 0x0007d8eb01007387 */ /* 0x0001e80000100800 */
[----:B0-----:R-:W5:Y:S04]  /*12000*/  LDL.LU R235, [R1+0x7d4] ;  /* 0x0007d40001eb7983 */ /* 0x001f680000300800 */
[----:B------:R0:W-:Y:S04]  /*12010*/  STL [R1+0x7fc], R237 ;  /* 0x0007fced01007387 */ /* 0x0001e80000100800 */
[----:B0-----:R-:W5:Y:S04]  /*12020*/  LDL.LU R237, [R1+0x7a8] ;  /* 0x0007a80001ed7983 */ /* 0x001f680000300800 */
[----:B------:R0:W-:Y:S04]  /*12030*/  STL [R1+0x7d0], R249 ;  /* 0x0007d0f901007387 */ /* 0x0001e80000100800 */
[----:B0-----:R-:W5:Y:S01]  /*12040*/  LDL.LU R249, [R1+0x7cc] ;  /* 0x0007cc0001f97983 */ /* 0x001f620000300800 */
[--C-:B--2---:R-:W-:Y:S01]  /*12050*/  IMAD.X R231, R231, 0x1, R6.reuse, P4 ;  /* 0x00000001e7e77824 */ /* 0x104fe200020e0606 */
[----:B---3--:R-:W-:Y:S01]  /*12060*/  IADD3 R233, P4, R233, R5, RZ ;  /* 0x00000005e9e97210 */ /* 0x008fe20007f9e0ff */
[----:B------:R-:W-:-:S05]  /*12070*/  IMAD.X R239, R239, 0x1, R6, P5 ;  /* 0x00000001efef7824 */ /* 0x000fca00028e0606 */
[----:B------:R0:W-:Y:S04]  /*12080*/  STL [R1+0x7ec], R239 ;  /* 0x0007ecef01007387 */ /* 0x0001e80000100800 */
[----:B------:R-:W-:Y:S04]  /*12090*/  STL [R1+0x7f4], R231 ;  /* 0x0007f4e701007387 */ /* 0x000fe80000100800 */
[----:B0-----:R-:W2:Y:S04]  /*120a0*/  LDL.LU R239, [R1+0x7a0] ;  /* 0x0007a00001ef7983 */ /* 0x001ea80000300800 */
[----:B------:R-:W-:Y:S04]  /*120b0*/  STL [R1+0x7c8], R233 ;  /* 0x0007c8e901007387 */ /* 0x000fe80000100800 */
[----:B------:R-:W3:Y:S04]  /*120c0*/  LDL.LU R214, [R1+0x7c4] ;  /* 0x0007c40001d67983 */ /* 0x000ee80000300800 */
[----:B------:R-:W3:Y:S01]  /*120d0*/  LDL.LU R212, [R1+0x798] ;  /* 0x0007980001d47983 */ /* 0x000ee20000300800 */
[----:B----4-:R-:W-:-:S05]  /*120e0*/  IADD3 R241, P5, R241, R5, RZ ;  /* 0x00000005f1f17210 */ /* 0x010fca0007fbe0ff */
[----:B------:R0:W-:Y:S04]  /*120f0*/  STL [R1+0x7c0], R241 ;  /* 0x0007c0f101007387 */ /* 0x0001e80000100800 */
[----:B0-----:R-:W4:Y:S01]  /*12100*/  LDL.LU R241, [R1+0x7bc] ;  /* 0x0007bc0001f17983 */ /* 0x001f220000300800 */
[----:B------:R-:W-:-:S05]  /*12110*/  IMAD.X R243, R243, 0x1, R6, P6 ;  /* 0x00000001f3f37824 */ /* 0x000fca00030e0606 */
[----:B------:R0:W-:Y:S04]  /*12120*/  STL [R1+0x7e4], R243 ;  /* 0x0007e4f301007387 */ /* 0x0001e80000100800 */
[----:B0-----:R-:W4:Y:S01]  /*12130*/  LDL.LU R243, [R1+0x790] ;  /* 0x0007900001f37983 */ /* 0x001f220000300800 */
[----:B------:R-:W-:-:S05]  /*12140*/  IADD3 R245, P6, R245, R5, RZ ;  /* 0x00000005f5f57210 */ /* 0x000fca0007fde0ff */
[----:B------:R0:W-:Y:S04]  /*12150*/  STL [R1+0x7b8], R245 ;  /* 0x0007b8f501007387 */ /* 0x0001e80000100800 */
[----:B0-----:R-:W4:Y:S01]  /*12160*/  LDL.LU R245, [R1+0x7b4] ;  /* 0x0007b40001f57983 */ /* 0x001f220000300800 */
[----:B------:R-:W-:-:S03]  /*12170*/  IMAD.X R247, R247, 0x1, R6, P1 ;  /* 0x00000001f7f77824 */ /* 0x000fc600008e0606 */
        /* <DEDUP_REMOVED lines=14> */
[----:B0-----:R-:W4:Y:S01]  /*12260*/  LDL.LU R247, [R1+0x77c] ;  /* 0x00077c0001f77983 */ /* 0x001f220000300800 */
[----:B-----5:R-:W-:-:S05]  /*12270*/  IADD3 R216, P1, R216, R5, RZ ;  /* 0x00000005d8d87210 */ /* 0x020fca0007f3e0ff */
[----:B------:R-:W-:Y:S01]  /*12280*/  STL [R1+0x7b0], R216 ;  /* 0x0007b0d801007387 */ /* 0x000fe20000100800 */
[----:B------:R-:W-:-:S05]  /*12290*/  IMAD.X R235, R235, 0x1, R6, P2 ;  /* 0x00000001ebeb7824 */ /* 0x000fca00010e0606 */
[----:B------:R0:W-:Y:S01]  /*122a0*/  STL [R1+0x7d4], R235 ;  /* 0x0007d4eb01007387 */ /* 0x0001e20000100800 */
[----:B------:R-:W-:-:S03]  /*122b0*/  IADD3 R237, P2, R237, R5, RZ ;  /* 0x00000005eded7210 */ /* 0x000fc60007f5e0ff */
[----:B0-----:R-:W5:Y:S04]  /*122c0*/  LDL.LU R235, [R1+0x750] ;  /* 0x0007500001eb7983 */ /* 0x001f680000300800 */
[----:B------:R0:W-:Y:S01]  /*122d0*/  STL [R1+0x7a8], R237 ;  /* 0x0007a8ed01007387 */ /* 0x0001e20000100800 */
[----:B------:R-:W-:-:S03]  /*122e0*/  IMAD.X R249, R249, 0x1, R6, P3 ;  /* 0x00000001f9f97824 */ /* 0x000fc600018e0606 */
[----:B0-----:R-:W5:Y:S04]  /*122f0*/  LDL.LU R237, [R1+0x774] ;  /* 0x0007740001ed7983 */ /* 0x001f680000300800 */
[----:B------:R0:W-:Y:S04]  /*12300*/  STL [R1+0x7cc], R249 ;  /* 0x0007ccf901007387 */ /* 0x0001e80000100800 */
[----:B0-----:R-:W5:Y:S01]  /*12310*/  LDL.LU R249, [R1+0x748] ;  /* 0x0007480001f97983 */ /* 0x001f620000300800 */
[----:B--2---:R-:W-:-:S05]  /*12320*/  IADD3 R239, P3, R239, R5, RZ ;  /* 0x00000005efef7210 */ /* 0x004fca0007f7e0ff */
[----:B------:R0:W-:Y:S01]  /*12330*/  STL [R1+0x7a0], R239 ;  /* 0x0007a0ef01007387 */ /* 0x0001e20000100800 */
[--C-:B---3--:R-:W-:Y:S01]  /*12340*/  IMAD.X R214, R214, 0x1, R6.reuse, P4 ;  /* 0x00000001d6d67824 */ /* 0x108fe200020e0606 */
[----:B------:R-:W-:Y:S02]  /*12350*/  IADD3 R212, P4, R212, R5, RZ ;  /* 0x00000005d4d47210 */ /* 0x000fe40007f9e0ff */
[----:B0-----:R-:W2:Y:S01]  /*12360*/  LDL.LU R239, [R1+0x76c] ;  /* 0x00076c0001ef7983 */ /* 0x001ea20000300800 */
[----:B----4-:R-:W-:-:S05]  /*12370*/  IMAD.X R241, R241, 0x1, R6, P5 ;  /* 0x00000001f1f17824 */ /* 0x010fca00028e0606 */
[----:B------:R0:W-:Y:S04]  /*12380*/  STL [R1+0x7bc], R241 ;  /* 0x0007bcf101007387 */ /* 0x0001e80000100800 */
[----:B------:R-:W-:Y:S04]  /*12390*/  STL [R1+0x7c4], R214 ;  /* 0x0007c4d601007387 */ /* 0x000fe80000100800 */
[----:B0-----:R-:W3:Y:S04]  /*123a0*/  LDL.LU R241, [R1+0x740] ;  /* 0x0007400001f17983 */ /* 0x001ee80000300800 */
[----:B------:R-:W-:Y:S01]  /*123b0*/  STL [R1+0x798], R212 ;  /* 0x000798d401007387 */ /* 0x000fe20000100800 */
[----:B------:R-:W-:-:S05]  /*123c0*/  IADD3 R243, P5, R243, R5, RZ ;  /* 0x00000005f3f37210 */ /* 0x000fca0007fbe0ff */
[----:B------:R0:W-:Y:S04]  /*123d0*/  STL [R1+0x790], R243 ;  /* 0x000790f301007387 */ /* 0x0001e80000100800 */
[----:B0-----:R-:W4:Y:S01]  /*123e0*/  LDL.LU R243, [R1+0x764] ;  /* 0x0007640001f37983 */ /* 0x001f220000300800 */
[----:B------:R-:W-:Y:S01]  /*123f0*/  IMAD.X R245, R245, 0x1, R6, P6 ;  /* 0x00000001f5f57824 */ /* 0x000fe200030e0606 */
[----:B------:R-:W-:-:S04]  /*12400*/  IADD3 R210, P6, R210, R5, RZ ;  /* 0x00000005d2d27210 */ /* 0x000fc80007fde0ff */
[----:B------:R0:W-:Y:S01]  /*12410*/  STL [R1+0x7b4], R245 ;  /* 0x0007b4f501007387 */ /* 0x0001e20000100800 */
[--C-:B------:R-:W-:Y:S01]  /*12420*/  IMAD.X R211, R211, 0x1, R6.reuse, P1 ;  /* 0x00000001d3d37824 */ /* 0x100fe200008e0606 */
[----:B------:R-:W-:Y:S02]  /*12430*/  IADD3 R213, P1, R213, R5, RZ ;  /* 0x00000005d5d57210 */ /* 0x000fe40007f3e0ff */
[----:B0-----:R-:W4:Y:S01]  /*12440*/  LDL.LU R245, [R1+0x738] ;  /* 0x0007380001f57983 */ /* 0x001f220000300800 */
        /* <DEDUP_REMOVED lines=24> */
[----:B0-----:R-:W4:Y:S04]  /*125d0*/  LDL.LU R231, [R1+0x730] ;  /* 0x0007300001e77983 */ /* 0x001f280000300800 */
[----:B------:R0:W-:Y:S04]  /*125e0*/  STL [R1+0x758], R233 ;  /* 0x000758e901007387 */ /* 0x0001e80000100800 */
[----:B0-----:R-:W4:Y:S04]  /*125f0*/  LDL.LU R233, [R1+0x754] ;  /* 0x0007540001e97983 */ /* 0x001f280000300800 */
[----:B------:R0:W-:Y:S04]  /*12600*/  STL [R1+0x77c], R247 ;  /* 0x00077cf701007387 */ /* 0x0001e80000100800 */
[----:B0-----:R-:W4:Y:S01]  /*12610*/  LDL.LU R247, [R1+0x728] ;  /* 0x0007280001f77983 */ /* 0x001f220000300800 */
[-C--:B-----5:R-:W-:Y:S01]  /*12620*/  IADD3 R235, P1, R235, R5.reuse, RZ ;  /* 0x00000005ebeb7210 */ /* 0x0a0fe20007f3e0ff */
[----:B------:R-:W-:Y:S01]  /*12630*/  IMAD.X R237, R237, 0x1, R6, P2 ;  /* 0x00000001eded7824 */ /* 0x000fe200010e0606 */
[----:B------:R-:W-:-:S05]  /*12640*/  IADD3 R249, P2, R249, R5, RZ ;  /* 0x00000005f9f97210 */ /* 0x000fca0007f5e0ff */
[----:B------:R0:W-:Y:S04]  /*12650*/  STL [R1+0x748], R249 ;  /* 0x000748f901007387 */ /* 0x0001e80000100800 */
[----:B------:R-:W-:Y:S04]  /*12660*/  STL [R1+0x750], R235 ;  /* 0x000750eb01007387 */ /* 0x000fe80000100800 */
[----:B0-----:R-:W5:Y:S04]  /*12670*/  LDL.LU R249, [R1+0x74c] ;  /* 0x00074c0001f97983 */ /* 0x001f680000300800 */
[----:B------:R-:W-:Y:S04]  /*12680*/  STL [R1+0x774], R237 ;  /* 0x000774ed01007387 */ /* 0x000fe80000100800 */
[----:B------:R-:W5:Y:S04]  /*12690*/  LDL.LU R214, [R1+0x720] ;  /* 0x0007200001d67983 */ /* 0x000f680000300800 */
[----:B------:R-:W5:Y:S01]  /*126a0*/  LDL.LU R212, [R1+0x744] ;  /* 0x0007440001d47983 */ /* 0x000f620000300800 */
[----:B--2---:R-:W-:-:S05]  /*126b0*/  IMAD.X R239, R239, 0x1, R6, P3 ;  /* 0x00000001efef7824 */ /* 0x004fca00018e0606 */
[----:B------:R0:W-:Y:S04]  /*126c0*/  STL [R1+0x76c], R239 ;  /* 0x00076cef01007387 */ /* 0x0001e80000100800 */
[----:B0-----:R-:W2:Y:S01]  /*126d0*/  LDL.LU R239, [R1+0x718] ;  /* 0x0007180001ef7983 */ /* 0x001ea20000300800 */
[----:B---3--:R-:W-:-:S05]  /*126e0*/  IADD3 R241, P3, R241, R5, RZ ;  /* 0x00000005f1f17210 */ /* 0x008fca0007f7e0ff */
[----:B------:R0:W-:Y:S04]  /*126f0*/  STL [R1+0x740], R241 ;  /* 0x000740f101007387 */ /* 0x0001e80000100800 */
[----:B0-----:R-:W3:Y:S01]  /*12700*/  LDL.LU R241, [R1+0x73c] ;  /* 0x00073c0001f17983 */ /* 0x001ee20000300800 */
[----:B----4-:R-:W-:-:S05]  /*12710*/  IMAD.X R243, R243, 0x1, R6, P4 ;  /* 0x00000001f3f37824 */ /* 0x010fca00020e0606 */
[----:B------:R0:W-:Y:S04]  /*12720*/  STL [R1+0x764], R243 ;  /* 0x000764f301007387 */ /* 0x0001e80000100800 */
[----:B0-----:R-:W4:Y:S01]  /*12730*/  LDL.LU R243, [R1+0x710] ;  /* 0x0007100001f37983 */ /* 0x001f220000300800 */
[----:B------:R-:W-:-:S03]  /*12740*/  IADD3 R245, P4, R245, R5, RZ ;  /* 0x00000005f5f57210 */ /* 0x000fc60007f9e0ff */
        /* <DEDUP_REMOVED lines=12> */
[----:B------:R-:W4:Y:S01]  /*12810*/  LDL.LU R235, [R1+0x6e0] ;  /* 0x0006e00001eb7983 */ /* 0x000f220000300800 */
[----:B------:R-:W-:-:S03]  /*12820*/  IMAD.X R216, R216, 0x1, R6, P5 ;  /* 0x00000001d8d87824 */ /* 0x000fc600028e0606 */
        /* <DEDUP_REMOVED lines=10> */
[----:B------:R0:W-:Y:S04]  /*128d0*/  STL [R1+0x728], R247 ;  /* 0x000728f701007387 */ /* 0x0001e80000100800 */
[----:B0-----:R-:W4:Y:S01]  /*128e0*/  LDL.LU R247, [R1+0x6f4] ;  /* 0x0006f40001f77983 */ /* 0x001f220000300800 */
[----:B-----5:R-:W-:-:S05]  /*128f0*/  IMAD.X R249, R249, 0x1, R6, P1 ;  /* 0x00000001f9f97824 */ /* 0x020fca00008e0606 */
[----:B------:R0:W-:Y:S04]  /*12900*/  STL [R1+0x74c], R249 ;  /* 0x00074cf901007387 */ /* 0x0001e80000100800 */
[----:B0-----:R-:W5:Y:S01]  /*12910*/  LDL.LU R249, [R1+0x6c8] ;  /* 0x0006c80001f97983 */ /* 0x001f620000300800 */
[----:B------:R-:W-:Y:S01]  /*12920*/  IMAD.X R212, R212, 0x1, R6, P2 ;  /* 0x00000001d4d47824 */ /* 0x000fe200010e0606 */
[-C--:B------:R-:W-:Y:S02]  /*12930*/  IADD3 R214, P1, R214, R5.reuse, RZ ;  /* 0x00000005d6d67210 */ /* 0x080fe40007f3e0ff */
[----:B--2---:R-:W-:-:S05]  /*12940*/  IADD3 R239, P2, R239, R5, RZ ;  /* 0x00000005efef7210 */ /* 0x004fca0007f5e0ff */
[----:B------:R0:W-:Y:S04]  /*12950*/  STL [R1+0x718], R239 ;  /* 0x000718ef01007387 */ /* 0x0001e80000100800 */
[----:B------:R-:W-:Y:S04]  /*12960*/  STL [R1+0x720], R214 ;  /* 0x000720d601007387 */ /* 0x000fe80000100800 */
[----:B0-----:R-:W2:Y:S04]  /*12970*/  LDL.LU R239, [R1+0x6ec] ;  /* 0x0006ec0001ef7983 */ /* 0x001ea80000300800 */
[----:B------:R-:W-:Y:S01]  /*12980*/  STL [R1+0x744], R212 ;  /* 0x000744d401007387 */ /* 0x000fe20000100800 */
[----:B---3--:R-:W-:-:S05]  /*12990*/  IMAD.X R241, R241, 0x1, R6, P3 ;  /* 0x00000001f1f17824 */ /* 0x008fca00018e0606 */
[----:B------:R0:W-:Y:S04]  /*129a0*/  STL [R1+0x73c], R241 ;  /* 0x00073cf101007387 */ /* 0x0001e80000100800 */
[----:B0-----:R-:W3:Y:S01]  /*129b0*/  LDL.LU R241, [R1+0x6c0] ;  /* 0x0006c00001f17983 */ /* 0x001ee20000300800 */
[----:B----4-:R-:W-:Y:S01]  /*129c0*/  IADD3 R243, P3, R243, R5, RZ ;  /* 0x00000005f3f37210 */ /* 0x010fe20007f7e0ff */
[----:B------:R-:W-:-:S04]  /*129d0*/  IMAD.X R210, R210, 0x1, R6, P4 ;  /* 0x00000001d2d27824 */ /* 0x000fc800020e0606 */
[----:B------:R0:W-:Y:S01]  /*129e0*/  STL [R1+0x710], R243 ;  /* 0x000710f301007387 */ /* 0x0001e20000100800 */
[-C--:B------:R-:W-:Y:S01]  /*129f0*/  IADD3 R211, P4, R211, R5.reuse, RZ ;  /* 0x00000005d3d37210 */ /* 0x080fe20007f9e0ff */
[----:B------:R-:W-:Y:S02]  /*12a00*/  IMAD.X R213, R213, 0x1, R6, P5 ;  /* 0x00000001d5d57824 */ /* 0x000fe400028e0606 */
        /* <DEDUP_REMOVED lines=46> */
[----:B------:R0:W-:Y:S04]  /*12cf0*/  STL [R1+0x6c0], R241 ;  /* 0x0006c0f101007387 */ /* 0x0001e80000100800 */
[----:B0-----:R-:W3:Y:S04]  /*12d00*/  LDL.LU R241, [R1+0x6bc] ;  /* 0x0006bc0001f17983 */ /* 0x001ee80000300800 */
[----:B------:R-:W3:Y:S04]  /*12d10*/  LDL.LU R210, [R1+0x690] ;  /* 0x0006900001d27983 */ /* 0x000ee80000300800 */
[----:B------:R-:W3:Y:S01]  /*12d20*/  LDL.LU R211, [R1+0x6b4] ;  /* 0x0006b40001d37983 */ /* 0x000ee20000300800 */
[----:B----4-:R-:W-:-:S03]  /*12d30*/  IMAD.X R243, R243, 0x1, R6, P2 ;  /* 0x00000001f3f37824 */ /* 0x010fc600010e0606 */
        /* <DEDUP_REMOVED lines=13> */
[----:B------:R-:W-:-:S05]  /*12e10*/  IADD3 R216, P2, R216, R5, RZ ;  /* 0x00000005d8d87210 */ /* 0x000fca0007f5e0ff */
[----:B------:R-:W-:Y:S01]  /*12e20*/  STL [R1+0x6b8], R216 ;  /* 0x0006b8d801007387 */ /* 0x000fe20000100800 */
[----:B------:R-:W-:-:S05]  /*12e30*/  IMAD.X R235, R235, 0x1, R6, P3 ;  /* 0x00000001ebeb7824 */ /* 0x000fca00018e0606 */
[----:B------:R0:W-:Y:S01]  /*12e40*/  STL [R1+0x6dc], R235 ;  /* 0x0006dceb01007387 */ /* 0x0001e20000100800 */
[----:B------:R-:W-:-:S03]  /*12e50*/  IADD3 R237, P3, R237, R5, RZ ;  /* 0x00000005eded7210 */ /* 0x000fc60007f7e0ff */
[----:B0-----:R-:W4:Y:S04]  /*12e60*/  LDL.LU R235, [R1+0x658] ;  /* 0x0006580001eb7983 */ /* 0x001f280000300800 */
        /* <DEDUP_REMOVED lines=19> */
[----:B------:R-:W-:-:S04]  /*12fa0*/  IADD3 R210, P1, R210, R5, RZ ;  /* 0x00000005d2d27210 */ /* 0x000fc80007f3e0ff */
[----:B------:R0:W-:Y:S01]  /*12fb0*/  STL [R1+0x6bc], R241 ;  /* 0x0006bcf101007387 */ /* 0x0001e20000100800 */
[--C-:B------:R-:W-:Y:S01]  /*12fc0*/  IMAD.X R211, R211, 0x1, R6.reuse, P2 ;  /* 0x00000001d3d37824 */ /* 0x100fe200010e0606 */
[----:B----4-:R-:W-:Y:S02]  /*12fd0*/  IADD3 R213, P2, R213, R5, RZ ;  /* 0x00000005d5d57210 */ /* 0x010fe40007f5e0ff */
        /* <DEDUP_REMOVED lines=26> */
[----:B------:R0:W-:Y:S01]  /*13180*/  STL [R1+0x660], R233 ;  /* 0x000660e901007387 */ /* 0x0001e20000100800 */
[----:B------:R-:W-:-:S03]  /*13190*/  IADD3 R235, P2, R235, R5, RZ ;  /* 0x00000005ebeb7210 */ /* 0x000fc60007f5e0ff */
[----:B0-----:R-:W4:Y:S04]  /*131a0*/  LDL.LU R233, [R1+0x65c] ;  /* 0x00065c0001e97983 */ /* 0x001f280000300800 */
[----:B------:R0:W-:Y:S01]  /*131b0*/  STL [R1+0x684], R243 ;  /* 0x000684f301007387 */ /* 0x0001e20000100800 */
[----:B------:R-:W-:-:S03]  /*131c0*/  IMAD.X R237, R237, 0x1, R6, P3 ;  /* 0x00000001eded7824 */ /* 0x000fc600018e0606 */
[----:B0-----:R-:W4:Y:S01]  /*131d0*/  LDL.LU R243, [R1+0x630] ;  /* 0x0006300001f37983 */ /* 0x001f220000300800 */
        /* <DEDUP_REMOVED lines=15> */
[----:B0-----:R-:W2:Y:S04]  /*132d0*/  LDL.LU R239, [R1+0x618] ;  /* 0x0006180001ef7983 */ /* 0x001ea80000300800 */
[----:B------:R-:W2:Y:S04]  /*132e0*/  LDL.LU R210, [R1+0x63c] ;  /* 0x00063c0001d27983 */ /* 0x000ea80000300800 */
[----:B------:R-:W2:Y:S04]  /*132f0*/  LDL.LU R211, [R1+0x610] ;  /* 0x0006100001d37983 */ /* 0x000ea80000300800 */
[----:B------:R-:W2:Y:S01]  /*13300*/  LDL.LU R213, [R1+0x634] ;  /* 0x0006340001d57983 */ /* 0x000ea20000300800 */
[----:B---3--:R-:W-:-:S05]  /*13310*/  IADD3 R241, P5, R241, R5, RZ ;  /* 0x00000005f1f17210 */ /* 0x008fca0007fbe0ff */
        /* <DEDUP_REMOVED lines=11> */
[----:B0-----:R-:W3:Y:S01]  /*133d0*/  LDL.LU R241, [R1+0x5e0] ;  /* 0x0005e00001f17983 */ /* 0x001ee20000300800 */
[----:B----4-:R-:W-:-:S05]  /*133e0*/  IMAD.X R216, R216, 0x1, R6, P6 ;  /* 0x00000001d8d87824 */ /* 0x010fca00030e0606 */
[----:B------:R-:W-:Y:S01]  /*133f0*/  STL [R1+0x664], R216 ;  /* 0x000664d801007387 */ /* 0x000fe20000100800 */
[----:B------:R-:W-:-:S05]  /*13400*/  IADD3 R231, P6, R231, R5, RZ ;  /* 0x00000005e7e77210 */ /* 0x000fca0007fde0ff */
        /* <DEDUP_REMOVED lines=8> */
[----:B------:R-:W-:-:S05]  /*13490*/  IMAD.X R245, R245, 0x1, R6, P2 ;  /* 0x00000001f5f57824 */ /* 0x000fca00010e0606 */
        /* <DEDUP_REMOVED lines=13> */
[----:B------:R-:W-:-:S04]  /*13570*/  IMAD.X R210, R210, 0x1, R6, P5 ;  /* 0x00000001d2d27824 */ /* 0x000fc800028e0606 */
[----:B------:R0:W-:Y:S01]  /*13580*/  STL [R1+0x618], R239 ;  /* 0x000618ef01007387 */ /* 0x0001e20000100800 */
[-C--:B------:R-:W-:Y:S01]  /*13590*/  IADD3 R211, P5, R211, R5.reuse, RZ ;  /* 0x00000005d3d37210 */ /* 0x080fe20007fbe0ff */
[----:B------:R-:W-:Y:S02]  /*135a0*/  IMAD.X R213, R213, 0x1, R6, P6 ;  /* 0x00000001d5d57824 */ /* 0x000fe400030e0606 */
[----:B0-----:R-:W2:Y:S04]  /*135b0*/  LDL.LU R239, [R1+0x5ec] ;  /* 0x0005ec0001ef7983 */ /* 0x001ea80000300800 */
[----:B------:R-:W-:Y:S01]  /*135c0*/  STL [R1+0x63c], R210 ;  /* 0x00063cd201007387 */ /* 0x000fe20000100800 */
[----:B---3--:R-:W-:-:S03]  /*135d0*/  IADD3 R215, P6, R215, R5, RZ ;  /* 0x00000005d7d77210 */ /* 0x008fc60007fde0ff */
        /* <DEDUP_REMOVED lines=20> */
[----:B------:R-:W3:Y:S04]  /*13720*/  LDL.LU R216, [R1+0x5c0] ;  /* 0x0005c00001d87983 */ /* 0x000ee80000300800 */
[----:B------:R0:W-:Y:S04]  /*13730*/  STL [R1+0x5e8], R235 ;  /* 0x0005e8eb01007387 */ /* 0x0001e80000100800 */
[----:B0-----:R-:W3:Y:S04]  /*13740*/  LDL.LU R235, [R1+0x5e4] ;  /* 0x0005e40001eb7983 */ /* 0x001ee80000300800 */
[----:B------:R0:W-:Y:S04]  /*13750*/  STL [R1+0x60c], R237 ;  /* 0x00060ced01007387 */ /* 0x0001e80000100800 */
[----:B0-----:R-:W3:Y:S01]  /*13760*/  LDL.LU R237, [R1+0x5b8] ;  /* 0x0005b80001ed7983 */ /* 0x001ee20000300800 */
[----:B----4-:R-:W-:-:S03]  /*13770*/  IMAD.X R231, R231, 0x1, R6, P6 ;  /* 0x00000001e7e77824 */ /* 0x010fc600030e0606 */
[----:B------:R0:W-:Y:S04]  /*13780*/  STL [R1+0x5e0], R241 ;  /* 0x0005e0f101007387 */ /* 0x0001e80000100800 */
[----:B0-----:R-:W4:Y:S01]  /*13790*/  LDL.LU R241, [R1+0x5dc] ;  /* 0x0005dc0001f17983 */ /* 0x001f220000300800 */
[----:B------:R-:W-:Y:S01]  /*137a0*/  IADD3 R233, P6, R233, R5, RZ ;  /* 0x00000005e9e97210 */ /* 0x000fe20007fde0ff */
[----:B------:R-:W-:-:S05]  /*137b0*/  IMAD.X R243, R243, 0x1, R6, P1 ;  /* 0x00000001f3f37824 */ /* 0x000fca00008e0606 */
[----:B------:R0:W-:Y:S04]  /*137c0*/  STL [R1+0x5fc], R243 ;  /* 0x0005fcf301007387 */ /* 0x0001e80000100800 */
[----:B------:R-:W-:Y:S04]  /*137d0*/  STL [R1+0x604], R231 ;  /* 0x000604e701007387 */ /* 0x000fe80000100800 */
[----:B0-----:R-:W4:Y:S04]  /*137e0*/  LDL.LU R243, [R1+0x5b0] ;  /* 0x0005b00001f37983 */ /* 0x001f280000300800 */
[----:B------:R-:W-:Y:S04]  /*137f0*/  STL [R1+0x5d8], R233 ;  /* 0x0005d8e901007387 */ /* 0x000fe80000100800 */
[----:B------:R-:W4:Y:S01]  /*13800*/  LDL.LU R214, [R1+0x5d4] ;  /* 0x0005d40001d67983 */ /* 0x000f220000300800 */
[----:B------:R-:W-:-:S03]  /*13810*/  IADD3 R245, P1, R245, R5, RZ ;  /* 0x00000005f5f57210 */ /* 0x000fc60007f3e0ff */
[----:B------:R-:W4:Y:S04]  /*13820*/  LDL.LU R212, [R1+0x5a8] ;  /* 0x0005a80001d47983 */ /* 0x000f280000300800 */
[----:B------:R0:W-:Y:S04]  /*13830*/  STL [R1+0x5d0], R245 ;  /* 0x0005d0f501007387 */ /* 0x0001e80000100800 */
[----:B0-----:R-:W4:Y:S01]  /*13840*/  LDL.LU R245, [R1+0x5cc] ;  /* 0x0005cc0001f57983 */ /* 0x001f220000300800 */
[----:B------:R-:W-:-:S05]  /*13850*/  IMAD.X R247, R247, 0x1, R6, P2 ;  /* 0x00000001f7f77824 */ /* 0x000fca00010e0606 */
        /* <DEDUP_REMOVED lines=19> */
[----:B------:R-:W2:Y:S01]  /*13990*/  LDL.LU R233, [R1+0x568] ;  /* 0x0005680001e97983 */ /* 0x000ea20000300800 */
[----:B---3--:R-:W-:-:S03]  /*139a0*/  IADD3 R216, P3, R216, R5, RZ ;  /* 0x00000005d8d87210 */ /* 0x008fc60007f7e0ff */
[----:B0-----:R-:W3:Y:S04]  /*139b0*/  LDL.LU R239, [R1+0x58c] ;  /* 0x00058c0001ef7983 */ /* 0x001ee80000300800 */
[----:B------:R-:W-:Y:S01]  /*139c0*/  STL [R1+0x5c0], R216 ;  /* 0x0005c0d801007387 */ /* 0x000fe20000100800 */
[----:B------:R-:W-:-:S05]  /*139d0*/  IMAD.X R235, R235, 0x1, R6, P4 ;  /* 0x00000001ebeb7824 */ /* 0x000fca00020e0606 */
[----:B------:R0:W-:Y:S01]  /*139e0*/  STL [R1+0x5e4], R235 ;  /* 0x0005e4eb01007387 */ /* 0x0001e20000100800 */
[----:B------:R-:W-:-:S03]  /*139f0*/  IADD3 R237, P4, R237, R5, RZ ;  /* 0x00000005eded7210 */ /* 0x000fc60007f9e0ff */
[----:B0-----:R-:W3:Y:S04]  /*13a00*/  LDL.LU R235, [R1+0x560] ;  /* 0x0005600001eb7983 */ /* 0x001ee80000300800 */
[----:B------:R0:W-:Y:S01]  /*13a10*/  STL [R1+0x5b8], R237 ;  /* 0x0005b8ed01007387 */ /* 0x0001e20000100800 */
[----:B----4-:R-:W-:-:S03]  /*13a20*/  IMAD.X R241, R241, 0x1, R6, P5 ;  /* 0x00000001f1f17824 */ /* 0x010fc600028e0606 */
[----:B0-----:R-:W4:Y:S04]  /*13a30*/  LDL.LU R237, [R1+0x584] ;  /* 0x0005840001ed7983 */ /* 0x001f280000300800 */
[----:B------:R0:W-:Y:S04]  /*13a40*/  STL [R1+0x5dc], R241 ;  /* 0x0005dcf101007387 */ /* 0x0001e80000100800 */
[----:B0-----:R-:W4:Y:S01]  /*13a50*/  LDL.LU R241, [R1+0x558] ;  /* 0x0005580001f17983 */ /* 0x001f220000300800 */
[----:B------:R-:W-:-:S05]  /*13a60*/  IADD3 R243, P5, R243, R5, RZ ;  /* 0x00000005f3f37210 */ /* 0x000fca0007fbe0ff */
[----:B------:R0:W-:Y:S01]  /*13a70*/  STL [R1+0x5b0], R243 ;  /* 0x0005b0f301007387 */ /* 0x0001e20000100800 */
[--C-:B------:R-:W-:Y:S01]  /*13a80*/  IMAD.X R214, R214, 0x1, R6.reuse, P6 ;  /* 0x00000001d6d67824 */ /* 0x100fe200030e0606 */
[----:B------:R-:W-:Y:S02]  /*13a90*/  IADD3 R212, P6, R212, R5, RZ ;  /* 0x00000005d4d47210 */ /* 0x000fe40007fde0ff */
[----:B0-----:R-:W4:Y:S01]  /*13aa0*/  LDL.LU R243, [R1+0x57c] ;  /* 0x00057c0001f37983 */ /* 0x001f220000300800 */
[----:B------:R-:W-:-:S05]  /*13ab0*/  IMAD.X R245, R245, 0x1, R6, P1 ;  /* 0x00000001f5f57824 */ /* 0x000fca00008e0606 */
[----:B------:R0:W-:Y:S04]  /*13ac0*/  STL [R1+0x5cc], R245 ;  /* 0x0005ccf501007387 */ /* 0x0001e80000100800 */
[----:B------:R-:W-:Y:S04]  /*13ad0*/  STL [R1+0x5d4], R214 ;  /* 0x0005d4d601007387 */ /* 0x000fe80000100800 */
[----:B0-----:R-:W4:Y:S04]  /*13ae0*/  LDL.LU R245, [R1+0x550] ;  /* 0x0005500001f57983 */ /* 0x001f280000300800 */
[----:B------:R-:W-:Y:S01]  /*13af0*/  STL [R1+0x5a8], R212 ;  /* 0x0005a8d401007387 */ /* 0x000fe20000100800 */
[----:B------:R-:W-:-:S05]  /*13b00*/  IADD3 R247, P1, R247, R5, RZ ;  /* 0x00000005f7f77210 */ /* 0x000fca0007f3e0ff */
        /* <DEDUP_REMOVED lines=8> */
[----:B------:R-:W-:Y:S04]  /*13b90*/  STL [R1+0x598], R210 ;  /* 0x000598d201007387 */ /* 0x000fe80000100800 */
        /* <DEDUP_REMOVED lines=20> */
[----:B------:R-:W2:Y:S01]  /*13ce0*/  LDL.LU R216, [R1+0x56c] ;  /* 0x00056c0001d87983 */ /* 0x000ea20000300800 */
[----:B---3--:R-:W-:-:S03]  /*13cf0*/  IMAD.X R239, R239, 0x1, R6, P3 ;  /* 0x00000001efef7824 */ /* 0x008fc600018e0606 */
[----:B------:R0:W-:Y:S04]  /*13d00*/  STL [R1+0x594], R231 ;  /* 0x000594e701007387 */ /* 0x0001e80000100800 */
[----:B0-----:R-:W3:Y:S04]  /*13d10*/  LDL.LU R231, [R1+0x540] ;  /* 0x0005400001e77983 */ /* 0x001ee80000300800 */
[----:B------:R0:W-:Y:S04]  /*13d20*/  STL [R1+0x568], R233 ;  /* 0x000568e901007387 */ /* 0x0001e80000100800 */
[----:B0-----:R-:W3:Y:S01]  /*13d30*/  LDL.LU R233, [R1+0x564] ;  /* 0x0005640001e97983 */ /* 0x001ee20000300800 */
[----:B------:R-:W-:-:S03]  /*13d40*/  IADD3 R235, P3, R235, R5, RZ ;  /* 0x00000005ebeb7210 */ /* 0x000fc60007f7e0ff */
[----:B------:R0:W-:Y:S04]  /*13d50*/  STL [R1+0x58c], R239 ;  /* 0x00058cef01007387 */ /* 0x0001e80000100800 */
[----:B0-----:R-:W3:Y:S01]  /*13d60*/  LDL.LU R239, [R1+0x538] ;  /* 0x0005380001ef7983 */ /* 0x001ee20000300800 */
[----:B----4-:R-:W-:Y:S01]  /*13d70*/  IMAD.X R237, R237, 0x1, R6, P4 ;  /* 0x00000001eded7824 */ /* 0x010fe200020e0606 */
[----:B------:R-:W-:-:S05]  /*13d80*/  IADD3 R241, P4, R241, R5, RZ ;  /* 0x00000005f1f17210 */ /* 0x000fca0007f9e0ff */
[----:B------:R0:W-:Y:S04]  /*13d90*/  STL [R1+0x558], R241 ;  /* 0x000558f101007387 */ /* 0x0001e80000100800 */
[----:B------:R-:W-:Y:S04]  /*13da0*/  STL [R1+0x560], R235 ;  /* 0x000560eb01007387 */ /* 0x000fe80000100800 */
[----:B0-----:R-:W4:Y:S04]  /*13db0*/  LDL.LU R241, [R1+0x55c] ;  /* 0x00055c0001f17983 */ /* 0x001f280000300800 */
[----:B------:R-:W-:Y:S04]  /*13dc0*/  STL [R1+0x584], R237 ;  /* 0x000584ed01007387 */ /* 0x000fe80000100800 */
[----:B------:R-:W4:Y:S04]  /*13dd0*/  LDL.LU R214, [R1+0x530] ;  /* 0x0005300001d67983 */ /* 0x000f280000300800 */
[----:B------:R-:W4:Y:S01]  /*13de0*/  LDL.LU R212, [R1+0x554] ;  /* 0x0005540001d47983 */ /* 0x000f220000300800 */
[----:B------:R-:W-:-:S05]  /*13df0*/  IMAD.X R243, R243, 0x1, R6, P5 ;  /* 0x00000001f3f37824 */ /* 0x000fca00028e0606 */
        /* <DEDUP_REMOVED lines=26> */
[----:B---3--:R-:W-:-:S05]  /*13fa0*/  IADD3 R231, P1, R231, R5, RZ ;  /* 0x00000005e7e77210 */ /* 0x008fca0007f3e0ff */
[----:B------:R0:W-:Y:S01]  /*13fb0*/  STL [R1+0x540], R231 ;  /* 0x000540e701007387 */ /* 0x0001e20000100800 */
[----:B------:R-:W-:-:S03]  /*13fc0*/  IMAD.X R233, R233, 0x1, R6, P2 ;  /* 0x00000001e9e97824 */ /* 0x000fc600010e0606 */
[----:B0-----:R-:W2:Y:S04]  /*13fd0*/  LDL.LU R231, [R1+0x50c] ;  /* 0x00050c0001e77983 */ /* 0x001ea80000300800 */
[----:B------:R0:W-:Y:S01]  /*13fe0*/  STL [R1+0x564], R233 ;  /* 0x000564e901007387 */ /* 0x0001e20000100800 */
[----:B------:R-:W-:-:S03]  /*13ff0*/  IADD3 R239, P2, R239, R5, RZ ;  /* 0x00000005efef7210 */ /* 0x000fc60007f5e0ff */
        /* <DEDUP_REMOVED lines=13> */
[----:B------:R-:W-:-:S05]  /*140d0*/  IMAD.X R245, R245, 0x1, R6, P5 ;  /* 0x00000001f5f57824 */ /* 0x000fca00028e0606 */
        /* <DEDUP_REMOVED lines=54> */
[----:B0-----:R-:W4:Y:S04]  /*14440*/  LDL.LU R245, [R1+0x4cc] ;  /* 0x0004cc0001f57983 */ /* 0x001f280000300800 */
[----:B------:R-:W4:Y:S04]  /*14450*/  LDL.LU R210, [R1+0x4a0] ;  /* 0x0004a00001d27983 */ /* 0x000f280000300800 */
[----:B------:R-:W4:Y:S01]  /*14460*/  LDL.LU R211, [R1+0x4c4] ;  /* 0x0004c40001d37983 */ /* 0x000f220000300800 */
[----:B------:R-:W-:-:S03]  /*14470*/  IMAD.X R247, R247, 0x1, R6, P4 ;  /* 0x00000001f7f77824 */ /* 0x000fc600020e0606 */
        /* <DEDUP_REMOVED lines=89> */
[----:B0-----:R-:W4:Y:S04]  /*14a10*/  LDL.LU R243, [R1+0x428] ;  /* 0x0004280001f37983 */ /* 0x001f280000300800 */
[----:B------:R-:W4:Y:S04]  /*14a20*/  LDL.LU R210, [R1+0x44c] ;  /* 0x00044c0001d27983 */ /* 0x000f280000300800 */
[----:B------:R-:W4:Y:S01]  /*14a30*/  LDL.LU R211, [R1+0x420] ;  /* 0x0004200001d37983 */ /* 0x000f220000300800 */
[----:B------:R-:W-:-:S03]  /*14a40*/  IADD3 R245, P1, R245, R5, RZ ;  /* 0x00000005f5f57210 */ /* 0x000fc60007f3e0ff */
        /* <DEDUP_REMOVED lines=13> */
[----:B------:R-:W-:-:S05]  /*14b20*/  IMAD.X R216, R216, 0x1, R6, P2 ;  /* 0x00000001d8d87824 */ /* 0x000fca00010e0606 */
        /* <DEDUP_REMOVED lines=77> */
[----:B------:R-:W3:Y:S04]  /*15000*/  LDL.LU R211, [R1+0x3cc] ;  /* 0x0003cc0001d37983 */ /* 0x000ee80000300800 */
[----:B------:R-:W3:Y:S01]  /*15010*/  LDL.LU R213, [R1+0x3a0] ;  /* 0x0003a00001d57983 */ /* 0x000ee20000300800 */
[----:B----4-:R-:W-:-:S05]  /*15020*/  IMAD.X R243, R243, 0x1, R6, P5 ;  /* 0x00000001f3f37824 */ /* 0x010fca00028e0606 */
        /* <DEDUP_REMOVED lines=40> */
[----:B------:R-:W-:Y:S02]  /*152b0*/  IADD3 R213, P5, R213, R5, RZ ;  /* 0x00000005d5d57210 */ /* 0x000fe40007fbe0ff */
[----:B0-----:R-:W3:Y:S04]  /*152c0*/  LDL.LU R241, [R1+0x350] ;  /* 0x0003500001f17983 */ /* 0x001ee80000300800 */
[----:B------:R-:W-:Y:S01]  /*152d0*/  STL [R1+0x3a8], R210 ;  /* 0x0003a8d201007387 */ /* 0x000fe20000100800 */
[----:B----4-:R-:W-:-:S03]  /*152e0*/  IMAD.X R215, R215, 0x1, R6, P6 ;  /* 0x00000001d7d77824 */ /* 0x010fc600030e0606 */
        /* <DEDUP_REMOVED lines=20> */
[----:B------:R-:W4:Y:S04]  /*15430*/  LDL.LU R216, [R1+0x37c] ;  /* 0x00037c0001d87983 */ /* 0x000f280000300800 */
[----:B------:R0:W-:Y:S04]  /*15440*/  STL [R1+0x3a4], R231 ;  /* 0x0003a4e701007387 */ /* 0x0001e80000100800 */
[----:B0-----:R-:W4:Y:S04]  /*15450*/  LDL.LU R231, [R1+0x348] ;  /* 0x0003480001e77983 */ /* 0x001f280000300800 */
[----:B------:R0:W-:Y:S04]  /*15460*/  STL [R1+0x378], R233 ;  /* 0x000378e901007387 */ /* 0x0001e80000100800 */
[----:B0-----:R-:W4:Y:S01]  /*15470*/  LDL.LU R233, [R1+0x374] ;  /* 0x0003740001e97983 */ /* 0x001f220000300800 */
[----:B------:R-:W-:-:S03]  /*15480*/  IADD3 R235, P5, R235, R5, RZ ;  /* 0x00000005ebeb7210 */ /* 0x000fc60007fbe0ff */
[----:B------:R0:W-:Y:S04]  /*15490*/  STL [R1+0x39c], R243 ;  /* 0x00039cf301007387 */ /* 0x0001e80000100800 */
[----:B0-----:R-:W4:Y:S01]  /*154a0*/  LDL.LU R243, [R1+0x340] ;  /* 0x0003400001f37983 */ /* 0x001f220000300800 */
[----:B------:R-:W-:Y:S01]  /*154b0*/  IMAD.X R237, R237, 0x1, R6, P6 ;  /* 0x00000001eded7824 */ /* 0x000fe200030e0606 */
[----:B------:R-:W-:-:S05]  /*154c0*/  IADD3 R245, P6, R245, R5, RZ ;  /* 0x00000005f5f57210 */ /* 0x000fca0007fde0ff */
[----:B------:R0:W-:Y:S04]  /*154d0*/  STL [R1+0x360], R245 ;  /* 0x000360f501007387 */ /* 0x0001e80000100800 */
[----:B------:R-:W-:Y:S04]  /*154e0*/  STL [R1+0x370], R235 ;  /* 0x000370eb01007387 */ /* 0x000fe80000100800 */
[----:B0-----:R-:W4:Y:S04]  /*154f0*/  LDL.LU R245, [R1+0x364] ;  /* 0x0003640001f57983 */ /* 0x001f280000300800 */
[----:B------:R-:W-:Y:S04]  /*15500*/  STL [R1+0x394], R237 ;  /* 0x000394ed01007387 */ /* 0x000fe80000100800 */
[----:B------:R-:W4:Y:S01]  /*15510*/  LDL.LU R214, [R1+0x338] ;  /* 0x0003380001d67983 */ /* 0x000f220000300800 */
[----:B------:R-:W-:-:S03]  /*15520*/  IMAD.X R247, R247, 0x1, R6, P1 ;  /* 0x00000001f7f77824 */ /* 0x000fc600008e0606 */
[----:B------:R-:W4:Y:S04]  /*15530*/  LDL.LU R212, [R1+0x35c] ;  /* 0x00035c0001d47983 */ /* 0x000f280000300800 */
[----:B------:R0:W-:Y:S04]  /*15540*/  STL [R1+0x38c], R247 ;  /* 0x00038cf701007387 */ /* 0x0001e80000100800 */
[----:B0-----:R-:W4:Y:S01]  /*15550*/  LDL.LU R247, [R1+0x330] ;  /* 0x0003300001f77983 */ /* 0x001f220000300800 */
[----:B-----5:R-:W-:-:S05]  /*15560*/  IADD3 R249, P1, R249, R5, RZ ;  /* 0x00000005f9f97210 */ /* 0x020fca0007f3e0ff */
[----:B------:R0:W-:Y:S04]  /*15570*/  STL [R1+0x358], R249 ;  /* 0x000358f901007387 */ /* 0x0001e80000100800 */
[----:B0-----:R-:W5:Y:S04]  /*15580*/  LDL.LU R249, [R1+0x354] ;  /* 0x0003540001f97983 */ /* 0x001f680000300800 */
[----:B------:R-:W5:Y:S04]  /*15590*/  LDL.LU R235, [R1+0x328] ;  /* 0x0003280001eb7983 */ /* 0x000f680000300800 */
[----:B------:R-:W5:Y:S01]  /*155a0*/  LDL.LU R210, [R1+0x34c] ;  /* 0x00034c0001d27983 */ /* 0x000f620000300800 */
[----:B--2---:R-:W-:-:S05]  /*155b0*/  IMAD.X R239, R239, 0x1, R6, P2 ;  /* 0x00000001efef7824 */ /* 0x004fca00010e0606 */
[----:B------:R0:W-:Y:S04]  /*155c0*/  STL [R1+0x384], R239 ;  /* 0x000384ef01007387 */ /* 0x0001e80000100800 */
        /* <DEDUP_REMOVED lines=13> */
[----:B0-----:R-:W3:Y:S04]  /*156a0*/  LDL.LU R239, [R1+0x31c] ;  /* 0x00031c0001ef7983 */ /* 0x001ee80000300800 */
[----:B-1----:R-:W3:Y:S01]  /*156b0*/  LDL.LU R241, [R1+0x2f0] ;  /* 0x0002f00001f17983 */ /* 0x002ee20000300800 */
        /* <DEDUP_REMOVED lines=21> */
[----:B-----5:R-:W-:Y:S01]  /*15810*/  IMAD.X R249, R249, 0x1, R6, P1 ;  /* 0x00000001f9f97824 */ /* 0x020fe200008e0606 */
[----:B------:R-:W-:-:S04]  /*15820*/  IADD3 R235, P1, R235, R5, RZ ;  /* 0x00000005ebeb7210 */ /* 0x000fc80007f3e0ff */
[----:B------:R0:W-:Y:S04]  /*15830*/  STL [R1+0x354], R249 ;  /* 0x000354f901007387 */ /* 0x0001e80000100800 */
[----:B0-----:R-:W5:Y:S04]  /*15840*/  LDL.LU R249, [R1+0x2d8] ;  /* 0x0002d80001f97983 */ /* 0x001f680000300800 */
[----:B------:R0:W-:Y:S04]  /*15850*/  STL [R1+0x328], R235 ;  /* 0x000328eb01007387 */ /* 0x0001e80000100800 */
[----:B0-----:R-:W5:Y:S01]  /*15860*/  LDL.LU R235, [R1+0x2fc] ;  /* 0x0002fc0001eb7983 */ /* 0x001f620000300800 */
[--C-:B------:R-:W-:Y:S01]  /*15870*/  IMAD.X R210, R210, 0x1, R6.reuse, P2 ;  /* 0x00000001d2d27824 */ /* 0x100fe200010e0606 */
[----:B--2---:R-:W-:Y:S01]  /*15880*/  IADD3 R211, P2, R211, R5, RZ ;  /* 0x00000005d3d37210 */ /* 0x004fe20007f5e0ff */
[----:B------:R-:W-:-:S03]  /*15890*/  IMAD.X R213, R213, 0x1, R6, P3 ;  /* 0x00000001d5d57824 */ /* 0x000fc600018e0606 */
[----:B------:R-:W-:Y:S04]  /*158a0*/  STL [R1+0x34c], R210 ;  /* 0x00034cd201007387 */ /* 0x000fe80000100800 */
[----:B------:R-:W-:Y:S04]  /*158b0*/  STL [R1+0x320], R211 ;  /* 0x000320d301007387 */ /* 0x000fe80000100800 */
[----:B------:R-:W-:Y:S01]  /*158c0*/  STL [R1+0x344], R213 ;  /* 0x000344d501007387 */ /* 0x000fe20000100800 */
[----:B---3--:R-:W-:Y:S01]  /*158d0*/  IADD3 R215, P3, R215, R5, RZ ;  /* 0x00000005d7d77210 */ /* 0x008fe20007f7e0ff */
        /* <DEDUP_REMOVED lines=17> */
[----:B------:R-:W2:Y:S01]  /*159f0*/  LDL.LU R216, [R1+0x2d0] ;  /* 0x0002d00001d87983 */ /* 0x000ea20000300800 */
[----:B------:R-:W-:-:S03]  /*15a00*/  IADD3 R241, P2, R241, R5, RZ ;  /* 0x00000005f1f17210 */ /* 0x000fc60007f5e0ff */
        /* <DEDUP_REMOVED lines=13> */
[----:B------:R-:W4:Y:S04]  /*15ae0*/  LDL.LU R214, [R1+0x2e4] ;  /* 0x0002e40001d67983 */ /* 0x000f280000300800 */
[----:B------:R-:W4:Y:S01]  /*15af0*/  LDL.LU R212, [R1+0x2b8] ;  /* 0x0002b80001d47983 */ /* 0x000f220000300800 */
[----:B------:R-:W-:-:S05]  /*15b00*/  IADD3 R245, P4, R245, R5, RZ ;  /* 0x00000005f5f57210 */ /* 0x000fca0007f9e0ff */
[----:B------:R0:W-:Y:S04]  /*15b10*/  STL [R1+0x2e0], R245 ;  /* 0x0002e0f501007387 */ /* 0x0001e80000100800 */
[----:B0-----:R-:W4:Y:S01]  /*15b20*/  LDL.LU R245, [R1+0x2dc] ;  /* 0x0002dc0001f57983 */ /* 0x001f220000300800 */
[----:B------:R-:W-:-:S05]  /*15b30*/  IMAD.X R247, R247, 0x1, R6, P5 ;  /* 0x00000001f7f77824 */ /* 0x000fca00028e0606 */
[----:B------:R0:W-:Y:S04]  /*15b40*/  STL [R1+0x304], R247 ;  /* 0x000304f701007387 */ /* 0x0001e80000100800 */
[----:B0-----:R-:W4:Y:S01]  /*15b50*/  LDL.LU R247, [R1+0x2b0] ;  /* 0x0002b00001f77983 */ /* 0x001f220000300800 */
[----:B-----5:R-:W-:-:S05]  /*15b60*/  IADD3 R249, P5, R249, R5, RZ ;  /* 0x00000005f9f97210 */ /* 0x020fca0007fbe0ff */
[----:B------:R0:W-:Y:S01]  /*15b70*/  STL [R1+0x2d8], R249 ;  /* 0x0002d8f901007387 */ /* 0x0001e20000100800 */
[----:B------:R-:W-:-:S03]  /*15b80*/  IMAD.X R235, R235, 0x1, R6, P6 ;  /* 0x00000001ebeb7824 */ /* 0x000fc600030e0606 */
[----:B0-----:R-:W5:Y:S04]  /*15b90*/  LDL.LU R249, [R1+0x2d4] ;  /* 0x0002d40001f97983 */ /* 0x001f680000300800 */
[----:B------:R-:W5:Y:S04]  /*15ba0*/  LDL.LU R210, [R1+0x2a8] ;  /* 0x0002a80001d27983 */ /* 0x000f680000300800 */
[----:B------:R-:W5:Y:S04]  /*15bb0*/  LDL.LU R211, [R1+0x2cc] ;  /* 0x0002cc0001d37983 */ /* 0x000f680000300800 */
[----:B------:R-:W5:Y:S04]  /*15bc0*/  LDL.LU R213, [R1+0x2a0] ;  /* 0x0002a00001d57983 */ /* 0x000f680000300800 */
        /* <DEDUP_REMOVED lines=12> */
[----:B--2---:R-:W-:-:S05]  /*15c90*/  IADD3 R216, P6, R216, R5, RZ ;  /* 0x00000005d8d87210 */ /* 0x004fca0007fde0ff */
[----:B------:R-:W-:Y:S01]  /*15ca0*/  STL [R1+0x2d0], R216 ;  /* 0x0002d0d801007387 */ /* 0x000fe20000100800 */
[----:B---3--:R-:W-:-:S05]  /*15cb0*/  IMAD.X R237, R237, 0x1, R6, P1 ;  /* 0x00000001eded7824 */ /* 0x008fca00008e0606 */
[----:B------:R0:W-:Y:S01]  /*15cc0*/  STL [R1+0x2f4], R237 ;  /* 0x0002f4ed01007387 */ /* 0x0001e20000100800 */
[----:B------:R-:W-:-:S03]  /*15cd0*/  IADD3 R239, P1, R239, R5, RZ ;  /* 0x00000005efef7210 */ /* 0x000fc60007f3e0ff */
[----:B0-----:R-:W2:Y:S04]  /*15ce0*/  LDL.LU R237, [R1+0x294] ;  /* 0x0002940001ed7983 */ /* 0x001ea80000300800 */
[----:B------:R0:W-:Y:S04]  /*15cf0*/  STL [R1+0x2c8], R239 ;  /* 0x0002c8ef01007387 */ /* 0x0001e80000100800 */
[----:B0-----:R-:W3:Y:S01]  /*15d00*/  LDL.LU R239, [R1+0x268] ;  /* 0x0002680001ef7983 */ /* 0x001ee20000300800 */
[----:B----4-:R-:W-:-:S05]  /*15d10*/  IMAD.X R241, R241, 0x1, R6, P2 ;  /* 0x00000001f1f17824 */ /* 0x010fca00010e0606 */
        /* <DEDUP_REMOVED lines=15> */
[----:B-----5:R-:W-:Y:S01]  /*15e10*/  IMAD.X R249, R249, 0x1, R6, P5 ;  /* 0x00000001f9f97824 */ /* 0x020fe200028e0606 */
[----:B------:R-:W-:-:S04]  /*15e20*/  IADD3 R210, P5, R210, R5, RZ ;  /* 0x00000005d2d27210 */ /* 0x000fc80007fbe0ff */
[----:B------:R0:W-:Y:S01]  /*15e30*/  STL [R1+0x2d4], R249 ;  /* 0x0002d4f901007387 */ /* 0x0001e20000100800 */
[--C-:B------:R-:W-:Y:S01]  /*15e40*/  IMAD.X R211, R211, 0x1, R6.reuse, P6 ;  /* 0x00000001d3d37824 */ /* 0x100fe200030e0606 */
[----:B------:R-:W-:Y:S02]  /*15e50*/  IADD3 R213, P6, R213, R5, RZ ;  /* 0x00000005d5d57210 */ /* 0x000fe40007fde0ff */
[----:B0-----:R-:W5:Y:S01]  /*15e60*/  LDL.LU R249, [R1+0x264] ;  /* 0x0002640001f97983 */ /* 0x001f620000300800 */
        /* <DEDUP_REMOVED lines=20> */
[----:B------:R-:W-:Y:S01]  /*15fb0*/  IMAD.X R235, R235, 0x1, R6, P6 ;  /* 0x00000001ebeb7824 */ /* 0x000fe200030e0606 */
[----:B------:R-:W-:Y:S02]  /*15fc0*/  IADD3 R7, P6, R7, R5, RZ ;  /* 0x0000000507077210 */ /* 0x000fe40007fde0ff */
[----:B------:R-:W-:Y:S04]  /*15fd0*/  STL [R1+0x280], R229 ;  /* 0x000280e501007387 */ /* 0x000fe80000100800 */
[----:B------:R-:W-:Y:S04]  /*15fe0*/  STL [R1+0x2a4], R231 ;  /* 0x0002a4e701007387 */ /* 0x000fe80000100800 */
[----:B------:R0:W-:Y:S04]  /*15ff0*/  STL [R1+0x270], R7 ;  /* 0x0002700701007387 */ /* 0x0001e80000100800 */
[----:B------:R-:W-:Y:S04]  /*16000*/  STL [R1+0x278], R233 ;  /* 0x000278e901007387 */ /* 0x000fe80000100800 */
[----:B0-----:R-:W5:Y:S01]  /*16010*/  LDL.LU R7, [R1+0xa8c] ;  /* 0x000a8c0001077983 */ /* 0x001f620000300800 */
[----:B------:R-:W-:Y:S01]  /*16020*/  UMOV UR22, UR10 ;  /* 0x0000000a00167c82 */ /* 0x000fe20008000000 */
[----:B------:R-:W-:-:S02]  /*16030*/  UMOV UR23, UR11 ;  /* 0x0000000b00177c82 */ /* 0x000fc40008000000 */
[----:B------:R-:W-:Y:S01]  /*16040*/  HGMMA.64x32x16.F32.BF16 R56, gdesc[UR20].tnspA, R56 ;  /* 0x20600000143879f0 */ /* 0x000fe20008701838 */
[----:B------:R-:W-:Y:S01]  /*16050*/  UMOV UR26, UR14 ;  /* 0x0000000e001a7c82 */ /* 0x000fe20008000000 */
[----:B------:R-:W-:Y:S01]  /*16060*/  UMOV UR27, UR15 ;  /* 0x0000000f001b7c82 */ /* 0x000fe20008000000 */
[----:B------:R-:W-:Y:S01]  /*16070*/  UMOV UR30, UR18 ;  /* 0x00000012001e7c82 */ /* 0x000fe20008000000 */
[----:B------:R-:W-:Y:S01]  /*16080*/  UMOV UR31, UR19 ;  /* 0x00000013001f7c82 */ /* 0x000fe20008000000 */
[----:B------:R-:W-:Y:S01]  /*16090*/  IADD3 R190, P0, R190, R5, RZ ;  /* 0x00000005bebe7210 */ /* 0x000fe20007f1e0ff */
[----:B------:R-:W-:-:S04]  /*160a0*/  VIADD R0, R0, 0x1 ;  /* 0x0000000100007836 */ /* 0x000fc80000000000 */
[----:B------:R-:W-:Y:S01]  /*160b0*/  IMAD.X R191, R191, 0x1, R6, P0 ;  /* 0x00000001bfbf7824 */ /* 0x000fe200000e0606 */
[----:B------:R-:W-:-:S05]  /*160c0*/  IADD3 R186, P0, R186, R5, RZ ;  /* 0x00000005baba7210 */ /* 0x000fca0007f1e0ff */
[----:B------:R-:W-:Y:S01]  /*160d0*/  IMAD.X R187, R187, 0x1, R6, P0 ;  /* 0x00000001bbbb7824 */ /* 0x000fe200000e0606 */
[----:B------:R-:W-:Y:S02]  /*160e0*/  ISETP.NE.U32.AND P0, PT, R0, R17, PT ;  /* 0x000000110000720c */ /* 0x000fe40003f05070 */
[----:B------:R-:W0:Y:S01]  /*160f0*/  LDC R17, c[0x0][0x23c] ;  /* 0x00008f00ff117b82 */ /* 0x000e220000000800 */
[----:B------:R-:W-:Y:S04]  /*16100*/  HGMMA.64x32x16.F32.BF16 R56, gdesc[UR24].tnspA, R56 ;  /* 0x20600000183879f0 */ /* 0x000fe80008701838 */
[----:B------:R-:W-:Y:S01]  /*16110*/  HGMMA.64x32x16.F32.BF16 R40, gdesc[UR28].tnspA, R40 ;  /* 0x206000001c2879f0 */ /* 0x000fe20008701828 */
[----:B0-----:R-:W-:Y:S01]  /*16120*/  IMAD.SHL.U32 R17, R17, 0x40, RZ ;  /* 0x0000004011117824 */ /* 0x001fe200078e00ff */
[----:B------:R-:W-:Y:S01]  /*16130*/  UMOV UR34, UR6 ;  /* 0x0000000600227c82 */ /* 0x000fe20008000000 */
[----:B------:R-:W-:-:S02]  /*16140*/  UMOV UR35, UR7 ;  /* 0x0000000700237c82 */ /* 0x000fc40008000000 */
[----:B------:R-:W-:Y:S02]  /*16150*/  IMAD.SHL.U32 R17, R17, 0x2, RZ ;  /* 0x0000000211117824 */ /* 0x000fe400078e00ff */
[--C-:B--2---:R-:W-:Y:S01]  /*16160*/  IMAD.X R237, R237, 0x1, R6.reuse, P1 ;  /* 0x00000001eded7824 */ /* 0x104fe200008e0606 */
[----:B---3--:R-:W-:Y:S01]  /*16170*/  IADD3 R239, P1, R239, R5, RZ ;  /* 0x00000005efef7210 */ /* 0x008fe20007f3e0ff */
[--C-:B----4-:R-:W-:Y:S01]  /*16180*/  IMAD.X R241, R241, 0x1, R6.reuse, P2 ;  /* 0x00000001f1f17824 */ /* 0x110fe200010e0606 */
[----:B------:R-:W-:Y:S01]  /*16190*/  IADD3 R209, P2, R209, R17, RZ ;  /* 0x00000011d1d17210 */ /* 0x000fe20007f5e0ff */
[----:B------:R-:W-:Y:S01]  /*161a0*/  STL [R1+0x29c], R235 ;  /* 0x00029ceb01007387 */ /* 0x000fe20000100800 */
[----:B------:R-:W-:-:S03]  /*161b0*/  IMAD.X R243, R243, 0x1, R6, P3 ;  /* 0x00000001f3f37824 */ /* 0x000fc600018e0606 */
[----:B------:R-:W-:Y:S04]  /*161c0*/  STL [R1+0x294], R237 ;  /* 0x000294ed01007387 */ /* 0x000fe80000100800 */
[----:B------:R-:W-:Y:S04]  /*161d0*/  STL [R1+0x268], R239 ;  /* 0x000268ef01007387 */ /* 0x000fe80000100800 */
[----:B------:R-:W-:Y:S04]  /*161e0*/  STL [R1+0x28c], R241 ;  /* 0x00028cf101007387 */ /* 0x000fe80000100800 */
[----:B------:R-:W-:Y:S01]  /*161f0*/  STL [R1+0x260], R209 ;  /* 0x000260d101007387 */ /* 0x000fe20000100800 */
[----:B------:R-:W-:Y:S01]  /*16200*/  HGMMA.64x32x16.F32.BF16 R40, gdesc[UR32].tnspA, R40 ;  /* 0x20600000202879f0 */ /* 0x000fe20008701828 */
[----:B------:R-:W-:Y:S01]  /*16210*/  UMOV UR38, UR10 ;  /* 0x0000000a00267c82 */ /* 0x000fe20008000000 */
[----:B------:R-:W-:-:S02]  /*16220*/  UMOV UR39, UR11 ;  /* 0x0000000b00277c82 */ /* 0x000fc40008000000 */
[----:B------:R-:W-:Y:S01]  /*16230*/  HGMMA.64x32x16.F32.BF16 R40, gdesc[UR36].tnspA, R40 ;  /* 0x20600000242879f0 */ /* 0x000fe20008701828 */
[----:B------:R-:W-:Y:S01]  /*16240*/  UMOV UR42, UR14 ;  /* 0x0000000e002a7c82 */ /* 0x000fe20008000000 */
[----:B-----5:R-:W-:-:S05]  /*16250*/  IMAD.X R7, R7, 0x1, R6, P4 ;  /* 0x0000000107077824 */ /* 0x020fca00020e0606 */
[----:B------:R0:W-:Y:S04]  /*16260*/  STL [R1+0x27c], R7 ;  /* 0x00027c0701007387 */ /* 0x0001e80000100800 */
[----:B------:R1:W-:Y:S04]  /*16270*/  STL [R1+0x284], R243 ;  /* 0x000284f301007387 */ /* 0x0003e80000100800 */
[----:B0-----:R-:W2:Y:S01]  /*16280*/  LDL.LU R7, [R1+0xa88] ;  /* 0x000a880001077983 */ /* 0x001ea20000300800 */
[----:B------:R-:W-:Y:S01]  /*16290*/  UMOV UR43, UR15 ;  /* 0x0000000f002b7c82 */ /* 0x000fe20008000000 */
[----:B------:R-:W-:Y:S01]  /*162a0*/  UMOV UR46, UR18 ;  /* 0x00000012002e7c82 */ /* 0x000fe20008000000 */
[----:B------:R-:W-:Y:S01]  /*162b0*/  UMOV UR47, UR19 ;  /* 0x00000013002f7c82 */ /* 0x000fe20008000000 */
[----:B------:R-:W-:Y:S04]  /*162c0*/  HGMMA.64x32x16.F32.BF16 R40, gdesc[UR40].tnspA, R40 ;  /* 0x20600000282879f0 */ /* 0x000fe80008701828 */
[----:B------:R-:W-:Y:S01]  /*162d0*/  HGMMA.64x32x16.F32.BF16 R24, gdesc[UR44].tnspA, R24 ;  /* 0x206000002c1879f0 */ /* 0x000fe20008701818 */
[----:B------:R-:W-:Y:S01]  /*162e0*/  UMOV UR50, UR6 ;  /* 0x0000000600327c82 */ /* 0x000fe20008000000 */
[----:B------:R-:W-:-:S02]  /*162f0*/  UMOV UR51, UR7 ;  /* 0x0000000700337c82 */ /* 0x000fc40008000000 */
[----:B------:R-:W-:Y:S01]  /*16300*/  HGMMA.64x32x16.F32.BF16 R24, gdesc[UR48].tnspA, R24 ;  /* 0x20600000301879f0 */ /* 0x000fe20008701818 */
[----:B------:R-:W-:Y:S01]  /*16310*/  UMOV UR54, UR10 ;  /* 0x0000000a00367c82 */ /* 0x000fe20008000000 */
[----:B------:R-:W-:Y:S02]  /*16320*/  UMOV UR55, UR11 ;  /* 0x0000000b00377c82 */ /* 0x000fe40008000000 */
[----:B------:R-:W-:Y:S01]  /*16330*/  HGMMA.64x32x16.F32.BF16 R24, gdesc[UR52].tnspA, R24 ;  /* 0x20600000341879f0 */ /* 0x000fe20008701818 */
[----:B------:R-:W-:Y:S01]  /*16340*/  UMOV UR58, UR14 ;  /* 0x0000000e003a7c82 */ /* 0x000fe20008000000 */
[----:B------:R-:W-:Y:S01]  /*16350*/  UMOV UR59, UR15 ;  /* 0x0000000f003b7c82 */ /* 0x000fe20008000000 */
[-C--:B------:R-:W-:Y:S01]  /*16360*/  IADD3 R208, P3, R208, R17.reuse, RZ ;  /* 0x00000011d0d07210 */ /* 0x080fe20007f7e0ff */
[--C-:B------:R-:W-:Y:S01]  /*16370*/  IMAD.X R245, R245, 0x1, R6.reuse, P5 ;  /* 0x00000001f5f57824 */ /* 0x100fe200028e0606 */
[-C--:B------:R-:W-:Y:S01]  /*16380*/  IADD3 R207, P4, R207, R17.reuse, RZ ;  /* 0x00000011cfcf7210 */ /* 0x080fe20007f9e0ff */
[--C-:B------:R-:W-:Y:S01]  /*16390*/  IMAD.X R247, R247, 0x1, R6.reuse, P6 ;  /* 0x00000001f7f77824 */ /* 0x100fe200030e0606 */
[-C--:B------:R-:W-:Y:S01]  /*163a0*/  IADD3 R206, P5, R206, R17.reuse, RZ ;  /* 0x00000011cece7210 */ /* 0x080fe20007fbe0ff */
[----:B------:R1:W-:Y:S01]  /*163b0*/  STL [R1+0x258], R208 ;  /* 0x000258d001007387 */ /* 0x0003e20000100800 */
[-C--:B------:R-:W-:Y:S01]  /*163c0*/  IADD3 R205, P6, R205, R17.reuse, RZ ;  /* 0x00000011cdcd7210 */ /* 0x080fe20007fde0ff */
[----:B------:R-:W-:Y:S01]  /*163d0*/  IMAD.X R249, R249, 0x1, R6, P1 ;  /* 0x00000001f9f97824 */ /* 0x000fe200008e0606 */
[----:B------:R-:W-:Y:S01]  /*163e0*/  IADD3 R204, P1, R204, R17, RZ ;  /* 0x00000011cccc7210 */ /* 0x000fe20007f3e0ff */
[----:B------:R1:W-:Y:S04]  /*163f0*/  STL [R1+0x250], R207 ;  /* 0x000250cf01007387 */ /* 0x0003e80000100800 */
[----:B------:R1:W-:Y:S04]  /*16400*/  STL [R1+0x274], R245 ;  /* 0x000274f501007387 */ /* 0x0003e80000100800 */
[----:B------:R1:W-:Y:S04]  /*16410*/  STL [R1+0x248], R206 ;  /* 0x000248ce01007387 */ /* 0x0003e80000100800 */
[----:B------:R1:W-:Y:S04]  /*16420*/  STL [R1+0x26c], R247 ;  /* 0x00026cf701007387 */ /* 0x0003e80000100800 */
[----:B------:R1:W-:Y:S04]  /*16430*/  STL [R1+0x240], R205 ;  /* 0x000240cd01007387 */ /* 0x0003e80000100800 */
[----:B------:R1:W-:Y:S04]  /*16440*/  STL [R1+0x264], R249 ;  /* 0x000264f901007387 */ /* 0x0003e80000100800 */
[----:B------:R1:W-:Y:S01]  /*16450*/  STL [R1+0x238], R204 ;  /* 0x000238cc01007387 */ /* 0x0003e20000100800 */
[----:B------:R-:W-:Y:S03]  /*16460*/  HGMMA.64x32x16.F32.BF16 R24, gdesc[UR56].tnspA, R24, gsb0 ;  /* 0x20600000381879f0 */ /* 0x000fe60008001818 */
[----:B------:R-:W-:-:S02]  /*16470*/  WARPGROUP.DEPBAR.LE gsb0, 0x0 ;  /* 0x00008000000079c5 */ /* 0x000fc40000010000 */
[--C-:B--2---:R-:W-:Y:S01]  /*16480*/  IMAD.X R203, R203, 0x1, R7.reuse, P2 ;  /* 0x00000001cbcb7824 */ /* 0x104fe200010e0607 */
[-C--:B------:R-:W-:Y:S01]  /*16490*/  IADD3 R202, P2, R202, R17.reuse, RZ ;  /* 0x00000011caca7210 */ /* 0x080fe20007f5e0ff */
[--C-:B------:R-:W-:Y:S01]  /*164a0*/  IMAD.X R200, R200, 0x1, R7.reuse, P3 ;  /* 0x00000001c8c87824 */ /* 0x100fe200018e0607 */
[-C--:B------:R-:W-:Y:S01]  /*164b0*/  IADD3 R198, P3, R198, R17.reuse, RZ ;  /* 0x00000011c6c67210 */ /* 0x080fe20007f7e0ff */
[--C-:B------:R-:W-:Y:S01]  /*164c0*/  IMAD.X R196, R196, 0x1, R7.reuse, P4 ;  /* 0x00000001c4c47824 */ /* 0x100fe200020e0607 */
[----:B------:R1:W-:Y:S01]  /*164d0*/  STL [R1+0x25c], R203 ;  /* 0x00025ccb01007387 */ /* 0x0003e20000100800 */
[-C--:B------:R-:W-:Y:S01]  /*164e0*/  IADD3 R195, P4, R195, R17.reuse, RZ ;  /* 0x00000011c3c37210 */ /* 0x080fe20007f9e0ff */
[--C-:B------:R-:W-:Y:S01]  /*164f0*/  IMAD.X R194, R194, 0x1, R7.reuse, P5 ;  /* 0x00000001c2c27824 */ /* 0x100fe200028e0607 */
[-C--:B------:R-:W-:Y:S01]  /*16500*/  IADD3 R184, P5, R184, R17.reuse, RZ ;  /* 0x00000011b8b87210 */ /* 0x080fe20007fbe0ff */
[----:B------:R1:W-:Y:S01]  /*16510*/  STL [R1+0x22c], R202 ;  /* 0x00022cca01007387 */ /* 0x0003e20000100800 */
[----:B------:R-:W-:Y:S01]  /*16520*/  IMAD.X R183, R183, 0x1, R7, P6 ;  /* 0x00000001b7b77824 */ /* 0x000fe200030e0607 */
[----:B------:R-:W-:-:S02]  /*16530*/  IADD3 R182, P6, R182, R17, RZ ;  /* 0x00000011b6b67210 */ /* 0x000fc40007fde0ff */
[----:B------:R1:W-:Y:S01]  /*16540*/  STL [R1+0x254], R200 ;  /* 0x000254c801007387 */ /* 0x0003e20000100800 */
[----:B------:R-:W-:-:S03]  /*16550*/  IMAD.X R181, R181, 0x1, R7, P1 ;  /* 0x00000001b5b57824 */ /* 0x000fc600008e0607 */
[----:B------:R1:W-:Y:S01]  /*16560*/  STL [R1+0x21c], R198 ;  /* 0x00021cc601007387 */ /* 0x0003e20000100800 */
[----:B------:R-:W-:-:S03]  /*16570*/  IADD3 R180, P1, R180, R17, RZ ;  /* 0x00000011b4b47210 */ /* 0x000fc60007f3e0ff */
        /* <DEDUP_REMOVED lines=28> */
[----:B------:R1:W-:Y:S04]  /*16740*/  STL [R1+0x204], R173 ;  /* 0x000204ad01007387 */ /* 0x0003e80000100800 */
[----:B------:R1:W-:Y:S04]  /*16750*/  STL [R1+0x1d8], R172 ;  /* 0x0001d8ac01007387 */ /* 0x0003e80000100800 */
[----:B------:R1:W-:Y:S04]  /*16760*/  STL [R1+0x1fc], R171 ;  /* 0x0001fcab01007387 */ /* 0x0003e80000100800 */
[----:B------:R1:W-:Y:S04]  /*16770*/  STL [R1+0x1f4], R170 ;  /* 0x0001f4aa01007387 */ /* 0x0003e80000100800 */
[----:B------:R1:W-:Y:S04]  /*16780*/  STL [R1+0x1ec], R169 ;  /* 0x0001eca901007387 */ /* 0x0003e80000100800 */
[----:B------:R1:W-:Y:S04]  /*16790*/  STL [R1+0x1e4], R168 ;  /* 0x0001e4a801007387 */ /* 0x0003e80000100800 */
[----:B------:R1:W-:Y:S04]  /*167a0*/  STL [R1+0x1d4], R166 ;  /* 0x0001d4a601007387 */ /* 0x0003e80000100800 */
[----:B------:R1:W-:Y:S01]  /*167b0*/  STL [R1+0x1dc], R167 ;  /* 0x0001dca701007387 */ /* 0x0003e20000100800 */
[----:B------:R-:W-:Y:S05]  /*167c0*/  @P0 BRA `(.L_x_1) ;  /* 0xfffffef000e80947 */ /* 0x000fea000383ffff */
[----:B------:R-:W-:Y:S02]  /*167d0*/  F2FP.BF16.F32.PACK_AB R4, R53, R85 ;  /* 0x000000553504723e */ /* 0x000fe400000010ff */
[----:B------:R-:W-:Y:S02]  /*167e0*/  F2FP.BF16.F32.PACK_AB R11, R103, R135 ;  /* 0x00000087670b723e */ /* 0x000fe400000010ff */
[----:B------:R-:W-:Y:S02]  /*167f0*/  F2FP.BF16.F32.PACK_AB R5, R55, R87 ;  /* 0x000000573705723e */ /* 0x000fe400000010ff */
[----:B------:R-:W-:Y:S02]  /*16800*/  F2FP.BF16.F32.PACK_AB R103, R35, R67 ;  /* 0x000000432367723e */ /* 0x000fe400000010ff */
[----:B------:R-:W-:Y:S02]  /*16810*/  F2FP.BF16.F32.PACK_AB R53, R47, R79 ;  /* 0x0000004f2f35723e */ /* 0x000fe400000010ff */
[----:B------:R-:W-:-:S02]  /*16820*/  F2FP.BF16.F32.PACK_AB R6, R37, R69 ;  /* 0x000000452506723e */ /* 0x000fc400000010ff */
        /* <DEDUP_REMOVED lines=57> */
[----:B------:R-:W-:-:S07]  /*16bc0*/  F2FP.BF16.F32.PACK_AB R16, R104, R136 ;  /* 0x000000886810723e */ /* 0x000fce00000010ff */
.L_x_0:
[----:B------:R-:W0:Y:S01]  /*16bd0*/  S2R R12, SR_TID.X ;  /* 0x00000000000c7919 */ /* 0x000e220000002100 */
[----:B------:R-:W-:Y:S01]  /*16be0*/  MOV R13, 0x400 ;  /* 0x00000400000d7802 */ /* 0x000fe20000000f00 */
[----:B------:R-:W2:Y:S01]  /*16bf0*/  LDC R88, c[0x0][0x244] ;  /* 0x00009100ff587b82 */ /* 0x000ea20000000800 */
[----:B------:R-:W3:Y:S01]  /*16c00*/  S2R R14, SR_CgaCtaId ;  /* 0x00000000000e7919 */ /* 0x000ee20000008800 */
[----:B------:R-:W4:Y:S04]  /*16c10*/  LDL.LU R160, [R1+0xa50] ;  /* 0x000a500001a07983 */ /* 0x000f280000300800 */
[----:B------:R-:W2:Y:S04]  /*16c20*/  LDL.LU R159, [R1+0xa4c] ;  /* 0x000a4c00019f7983 */ /* 0x000ea80000300800 */
[----:B------:R-:W5:Y:S04]  /*16c30*/  LDL.LU R158, [R1+0xa54] ;  /* 0x000a5400019e7983 */ /* 0x000f680000300800 */
[----:B------:R-:W5:Y:S04]  /*16c40*/  LDL.LU R157, [R1+0xa58] ;  /* 0x000a5800019d7983 */ /* 0x000f680000300800 */
[----:B------:R-:W5:Y:S01]  /*16c50*/  LDL.LU R156, [R1+0xa5c] ;  /* 0x000a5c00019c7983 */ /* 0x000f620000300800 */
[----:B0-----:R-:W-:-:S02]  /*16c60*/  IMAD.SHL.U32 R0, R12, 0x10, RZ ;  /* 0x000000100c007824 */ /* 0x001fc400078e00ff */
[C---:B------:R-:W-:Y:S02]  /*16c70*/  IMAD.SHL.U32 R3, R12.reuse, 0x40, RZ ;  /* 0x000000400c037824 */ /* 0x040fe400078e00ff */
[----:B------:R-:W-:Y:S01]  /*16c80*/  IMAD.SHL.U32 R2, R12, 0x8, RZ ;  /* 0x000000080c027824 */ /* 0x000fe200078e00ff */
[----:B---3--:R-:W-:Y:S02]  /*16c90*/  LEA R13, R14, R13, 0x18 ;  /* 0x0000000d0e0d7211 */ /* 0x008fe400078ec0ff */
[----:B------:R-:W-:Y:S02]  /*16ca0*/  LOP3.LUT R0, R0, 0xf0, RZ, 0xc0, !PT ;  /* 0x000000f000007812 */ /* 0x000fe400078ec0ff */
[----:B------:R-:W-:Y:S02]  /*16cb0*/  LOP3.LUT R3, R3, 0x400, RZ, 0xc0, !PT ;  /* 0x0000040003037812 */ /* 0x000fe400078ec0ff */
[----:B------:R-:W-:Y:S02]  /*16cc0*/  LOP3.LUT R2, R2, 0x300, RZ, 0xc0, !PT ;  /* 0x0000030002027812 */ /* 0x000fe400078ec0ff */
[----:B------:R-:W-:-:S02]  /*16cd0*/  IADD3 R3, R3, R13, R0 ;  /* 0x0000000d03037210 */ /* 0x000fc40007ffe000 */
[----:B------:R-:W-:-:S03]  /*16ce0*/  LOP3.LUT R0, R12, 0x7f, RZ, 0xc0, !PT ;  /* 0x0000007f0c007812 */ /* 0x000fc600078ec0ff */
[----:B------:R-:W-:Y:S01]  /*16cf0*/  IMAD.IADD R78, R2, 0x1, R3 ;  /* 0x00000001024e7824 */ /* 0x000fe200078e0203 */
[----:B------:R-:W-:Y:S01]  /*16d00*/  BAR.SYNC.DEFER_BLOCKING 0x0 ;  /* 0x0000000000007b1d */ /* 0x000fe20000010000 */
[----:B------:R-:W-:-:S07]  /*16d10*/  IMAD R0, R0, 0x10, R13 ;  /* 0x0000001000007824 */ /* 0x000fce00078e020d */
[----:B------:R-:W0:Y:S01]  /*16d20*/  LDC.64 R2, c[0x0][0x228] ;  /* 0x00008a00ff027b82 */ /* 0x000e220000000a00 */
[----:B------:R-:W-:Y:S07]  /*16d30*/  STSM.16.M88.4 [R78], R16 ;  /* 0x000000104e007844 */ /* 0x000fee0000000200 */
[----:B------:R-:W-:Y:S06]  /*16d40*/  BAR.SYNC.DEFER_BLOCKING 0x0 ;  /* 0x0000000000007b1d */ /* 0x000fec0000010000 */
[----:B------:R-:W3:Y:S02]  /*16d50*/  LDS.128 R72, [R0] ;  /* 0x0000000000487984 */ /* 0x000ee40000000c00 */
[----:B------:R-:W-:Y:S06]  /*16d60*/  BAR.SYNC.DEFER_BLOCKING 0x0 ;  /* 0x0000000000007b1d */ /* 0x000fec0000010000 */
[----:B------:R-:W-:Y:S02]  /*16d70*/  STSM.16.M88.4 [R78], R24 ;  /* 0x000000184e007844 */ /* 0x000fe40000000200 */
[----:B------:R-:W-:Y:S06]  /*16d80*/  BAR.SYNC.DEFER_BLOCKING 0x0 ;  /* 0x0000000000007b1d */ /* 0x000fec0000010000 */
[----:B------:R-:W1:Y:S02]  /*16d90*/  LDS.128 R32, [R0] ;  /* 0x0000000000207984 */ /* 0x000e640000000c00 */
        /* <DEDUP_REMOVED lines=13> */
[----:B------:R0:W-:Y:S02]  /*16e70*/  STSM.16.M88.4 [R78], R68 ;  /* 0x000000444e007844 */ /* 0x0001e40000000200 */
[----:B------:R-:W-:Y:S01]  /*16e80*/  BAR.SYNC.DEFER_BLOCKING 0x0 ;  /* 0x0000000000007b1d */ /* 0x000fe20000010000 */
[----:B----4-:R-:W-:-:S07]  /*16e90*/  VIADD R76, R160, 0x2 ;  /* 0x00000002a04c7836 */ /* 0x010fce0000000000 */
[----:B0-----:R-:W0:Y:S01]  /*16ea0*/  LDC R68, c[0x0][0x248] ;  /* 0x00009200ff447b82 */ /* 0x001e220000000800 */
[----:B------:R-:W4:Y:S07]  /*16eb0*/  LDS.128 R12, [R0] ;  /* 0x00000000000c7984 */ /* 0x000f2e0000000c00 */
[----:B------:R-:W-:Y:S06]  /*16ec0*/  BAR.SYNC.DEFER_BLOCKING 0x0 ;  /* 0x0000000000007b1d */ /* 0x000fec0000010000 */
[----:B------:R3:W-:Y:S02]  /*16ed0*/  STSM.16.M88.4 [R78], R80 ;  /* 0x000000504e007844 */ /* 0x0007e40000000200 */
[----:B------:R-:W-:Y:S08]  /*16ee0*/  BAR.SYNC.DEFER_BLOCKING 0x0 ;  /* 0x0000000000007b1d */ /* 0x000ff00000010000 */
[----:B---3--:R-:W3:Y:S01]  /*16ef0*/  LDC.64 R82, c[0x0][0x220] ;  /* 0x00008800ff527b82 */ /* 0x008ee20000000a00 */
[----:B------:R-:W4:Y:S07]  /*16f00*/  LDS.128 R16, [R0] ;  /* 0x0000000000107984 */ /* 0x000f2e0000000c00 */
[----:B------:R-:W-:Y:S06]  /*16f10*/  BAR.SYNC.DEFER_BLOCKING 0x0 ;  /* 0x0000000000007b1d */ /* 0x000fec0000010000 */
[----:B------:R-:W-:Y:S02]  /*16f20*/  STSM.16.M88.4 [R78], R52 ;  /* 0x000000344e007844 */ /* 0x000fe40000000200 */
[----:B------:R-:W-:Y:S06]  /*16f30*/  BAR.SYNC.DEFER_BLOCKING 0x0 ;  /* 0x0000000000007b1d */ /* 0x000fec0000010000 */
[----:B------:R-:W4:Y:S02]  /*16f40*/  LDS.128 R36, [R0] ;  /* 0x0000000000247984 */ /* 0x000f240000000c00 */
        /* <DEDUP_REMOVED lines=25> */
[----:B------:R1:W-:Y:S02]  /*170e0*/  STSM.16.M88.4 [R78], R8 ;  /* 0x000000084e007844 */ /* 0x0003e40000000200 */
[----:B------:R-:W-:Y:S01]  /*170f0*/  BAR.SYNC.DEFER_BLOCKING 0x0 ;  /* 0x0000000000007b1d */ /* 0x000fe20000010000 */
[----:B--2---:R-:W-:-:S02]  /*17100*/  IMAD R69, R159, R88, RZ ;  /* 0x000000589f457224 */ /* 0x004fc400078e02ff */
[----:B------:R-:W-:-:S03]  /*17110*/  VIADD R70, R160, 0x1 ;  /* 0x00000001a0467836 */ /* 0x000fc60000000000 */
[----:B------:R-:W2:Y:S02]  /*17120*/  LDS.128 R64, [R0] ;  /* 0x0000000000407984 */ /* 0x000ea40000000c00 */
[----:B------:R-:W-:Y:S01]  /*17130*/  BAR.SYNC.DEFER_BLOCKING 0x0 ;  /* 0x0000000000007b1d */ /* 0x000fe20000010000 */
[----:B------:R-:W-:Y:S01]  /*17140*/  IMAD R77, R88, 0x80, R69 ;  /* 0x00000080584d7824 */ /* 0x000fe200078e0245 */
[-C--:B------:R-:W-:Y:S02]  /*17150*/  ISETP.GE.AND P2, PT, R70, R3.reuse, PT ;  /* 0x000000034600720c */ /* 0x080fe40003f46270 */
[C---:B---3--:R-:W-:Y:S02]  /*17160*/  LEA R70, P3, R69.reuse, R82, 0x1 ;  /* 0x0000005245467211 */ /* 0x048fe400078608ff */
[----:B------:R-:W-:Y:S01]  /*17170*/  ISETP.GE.AND P0, PT, R76, R3, PT ;  /* 0x000000034c00720c */ /* 0x000fe20003f06270 */
[----:B------:R-:W-:Y:S01]  /*17180*/  IMAD R76, R88, 0x80, R77 ;  /* 0x00000080584c7824 */ /* 0x000fe200078e024d */
[----:B------:R-:W-:-:S02]  /*17190*/  LEA.HI.X.SX32 R71, R69, R83, 0x1, P3 ;  /* 0x0000005345477211 */ /* 0x000fc400018f0eff */
[----:B-1----:R-:W-:Y:S02]  /*171a0*/  LEA R8, P3, R77, R82, 0x1 ;  /* 0x000000524d087211 */ /* 0x002fe400078608ff */
[----:B------:R-:W-:Y:S02]  /*171b0*/  ISETP.GE.AND P1, PT, R159, R2, PT ;  /* 0x000000029f00720c */ /* 0x000fe40003f26270 */
[----:B------:R-:W-:Y:S01]  /*171c0*/  LEA.HI.X.SX32 R9, R77, R83, 0x1, P3 ;  /* 0x000000534d097211 */ /* 0x000fe200018f0eff */
[----:B------:R1:W-:Y:S01]  /*171d0*/  STSM.16.M88.4 [R78], R4 ;  /* 0x000000044e007844 */ /* 0x0003e20000000200 */
[CC--:B------:R-:W-:Y:S01]  /*171e0*/  ISETP.GE.AND P3, PT, R160.reuse, R3.reuse, PT ;  /* 0x00000003a000720c */ /* 0x0c0fe20003f66270 */
[----:B------:R-:W-:Y:S01]  /*171f0*/  BAR.SYNC.DEFER_BLOCKING 0x0 ;  /* 0x0000000000007b1d */ /* 0x000fe20000010000 */
[----:B------:R-:W-:Y:S01]  /*17200*/  ISETP.LT.AND P1, PT, R160, R3, !P1 ;  /* 0x00000003a000720c */ /* 0x000fe20004f21270 */
[----:B-1----:R-:W-:Y:S01]  /*17210*/  IMAD R5, R88, 0x80, R76 ;  /* 0x0000008058057824 */ /* 0x002fe200078e024c */
[----:B------:R-:W-:-:S04]  /*17220*/  LEA R6, P4, R76, R82, 0x1 ;  /* 0x000000524c067211 */ /* 0x000fc800078808ff */
[C---:B------:R-:W-:Y:S02]  /*17230*/  LEA R4, P5, R5.reuse, R82, 0x1 ;  /* 0x0000005205047211 */ /* 0x040fe400078a08ff */
[-C--:B------:R-:W-:Y:S02]  /*17240*/  LEA.HI.X.SX32 R7, R76, R83.reuse, 0x1, P4 ;  /* 0x000000534c077211 */ /* 0x080fe400020f0eff */
[----:B------:R-:W-:Y:S02]  /*17250*/  LEA.HI.X.SX32 R5, R5, R83, 0x1, P5 ;  /* 0x0000005305057211 */ /* 0x000fe400028f0eff */
[----:B-----5:R-:W-:Y:S01]  /*17260*/  ISETP.LT.AND P4, PT, R158, R2, !P3 ;  /* 0x000000029e00720c */ /* 0x020fe20005f81270 */
[----:B0-----:R-:W-:Y:S01]  /*17270*/  IMAD R81, R160, R68, RZ ;  /* 0x00000044a0517224 */ /* 0x001fe200078e02ff */
[-C--:B------:R-:W-:Y:S02]  /*17280*/  ISETP.LT.AND P5, PT, R157, R2.reuse, !P3 ;  /* 0x000000029d00720c */ /* 0x080fe40005fa1270 */
[----:B------:R-:W-:-:S02]  /*17290*/  ISETP.LT.AND P3, PT, R156, R2, !P3 ;  /* 0x000000029c00720c */ /* 0x000fc40005f61270 */
[----:B------:R-:W-:Y:S01]  /*172a0*/  ISETP.LT.AND P6, PT, R159, R2, !P2 ;  /* 0x000000029f00720c */ /* 0x000fe200057c1270 */
[----:B------:R-:W-:Y:S01]  /*172b0*/  IMAD.WIDE R10, R81, 0x2, R70 ;  /* 0x00000002510a7825 */ /* 0x000fe200078e0246 */
[----:B------:R-:W-:-:S03]  /*172c0*/  PRMT R84, R72, 0x7632, R84 ;  /* 0x0000763248547816 */ /* 0x000fc60000000054 */
[C---:B------:R-:W-:Y:S02]  /*172d0*/  IMAD.IADD R69, R81.reuse, 0x1, R68 ;  /* 0x0000000151457824 */ /* 0x040fe400078e0244 */
[C---:B------:R-:W-:Y:S01]  /*172e0*/  IMAD.WIDE R76, R81.reuse, 0x2, R8 ;  /* 0x00000002514c7825 */ /* 0x040fe200078e0208 */
[----:B------:R0:W-:Y:S01]  /*172f0*/  @P1 STG.E.U16 desc[UR60][R10.64], R72 ;  /* 0x000000480a001986 */ /* 0x0001e2000c10153c */
[----:B------:R-:W-:Y:S02]  /*17300*/  PRMT R85, R32, 0x7632, R85 ;  /* 0x0000763220557816 */ /* 0x000fe40000000055 */
[C---:B------:R-:W-:Y:S01]  /*17310*/  IMAD.WIDE R78, R81.reuse, 0x2, R6 ;  /* 0x00000002514e7825 */ /* 0x040fe200078e0206 */
[----:B------:R1:W-:Y:S03]  /*17320*/  @P4 STG.E.U16 desc[UR60][R76.64], R84 ;  /* 0x000000544c004986 */ /* 0x0003e6000c10153c */
[----:B------:R-:W-:Y:S01]  /*17330*/  IMAD.WIDE R80, R81, 0x2, R4 ;  /* 0x0000000251507825 */ /* 0x000fe200078e0204 */
[----:B------:R3:W-:Y:S01]  /*17340*/  @P5 STG.E.U16 desc[UR60][R78.64], R32 ;  /* 0x000000204e005986 */ /* 0x0007e2000c10153c */
[----:B------:R-:W-:-:S02]  /*17350*/  ISETP.LT.AND P4, PT, R158, R2, !P2 ;  /* 0x000000029e00720c */ /* 0x000fc40005781270 */
[----:B0-----:R-:W-:Y:S01]  /*17360*/  IMAD.WIDE R10, R69, 0x2, R70 ;  /* 0x00000002450a7825 */ /* 0x001fe200078e0246 */
[-C--:B------:R-:W-:Y:S01]  /*17370*/  ISETP.LT.AND P5, PT, R157, R2.reuse, !P2 ;  /* 0x000000029d00720c */ /* 0x080fe200057a1270 */
[----:B------:R0:W-:Y:S01]  /*17380*/  @P3 STG.E.U16 desc[UR60][R80.64], R85 ;  /* 0x0000005550003986 */ /* 0x0001e2000c10153c */
[-C--:B------:R-:W-:Y:S01]  /*17390*/  ISETP.LT.AND P2, PT, R156, R2.reuse, !P2 ;  /* 0x000000029c00720c */ /* 0x080fe20005741270 */
[----:B------:R-:W-:Y:S02]  /*173a0*/  VIADD R82, R160, 0x3 ;  /* 0x00000003a0527836 */ /* 0x000fe40000000000 */
[----:B------:R5:W-:Y:S01]  /*173b0*/  @P6 STG.E.U16 desc[UR60][R10.64], R28 ;  /* 0x0000001c0a006986 */ /* 0x000be2000c10153c */
[----:B------:R-:W-:Y:S01]  /*173c0*/  ISETP.LT.AND P6, PT, R159, R2, !P0 ;  /* 0x000000029f00720c */ /* 0x000fe200047c1270 */
[C---:B------:R-:W-:Y:S01]  /*173d0*/  IMAD.IADD R83, R69.reuse, 0x1, R68 ;  /* 0x0000000145537824 */ /* 0x040fe200078e0244 */
[----:B------:R-:W-:Y:S01]  /*173e0*/  ISETP.GE.AND P1, PT, R82, R3, PT ;  /* 0x000000035200720c */ /* 0x000fe20003f26270 */
[----:B-1----:R-:W-:Y:S01]  /*173f0*/  IMAD.WIDE R76, R69, 0x2, R8 ;  /* 0x00000002454c7825 */ /* 0x002fe200078e0208 */
[----:B------:R-:W-:-:S03]  /*17400*/  PRMT R82, R28, 0x7632, R82 ;  /* 0x000076321c527816 */ /* 0x000fc60000000052 */
[C---:B---3--:R-:W-:Y:S01]  /*17410*/  IMAD.WIDE R78, R69.reuse, 0x2, R6 ;  /* 0x00000002454e7825 */ /* 0x048fe200078e0206 */
[----:B------:R-:W-:Y:S01]  /*17420*/  PRMT R32, R20, 0x7632, R32 ;  /* 0x0000763214207816 */ /* 0x000fe20000000020 */
[----:B------:R1:W-:Y:S02]  /*17430*/  @P4 STG.E.U16 desc[UR60][R76.64], R82 ;  /* 0x000000524c004986 */ /* 0x0003e4000c10153c */
[----:B0-----:R-:W-:Y:S01]  /*17440*/  IMAD.WIDE R80, R69, 0x2, R4 ;  /* 0x0000000245507825 */ /* 0x001fe200078e0204 */
[-C--:B------:R-:W-:Y:S01]  /*17450*/  ISETP.LT.AND P4, PT, R158, R2.reuse, !P0 ;  /* 0x000000029e00720c */ /* 0x080fe20004781270 */
[----:B------:R0:W-:Y:S02]  /*17460*/  @P5 STG.E.U16 desc[UR60][R78.64], R20 ;  /* 0x000000144e005986 */ /* 0x0001e4000c10153c */
[----:B-----5:R-:W-:Y:S01]  /*17470*/  IMAD.WIDE R10, R83, 0x2, R70 ;  /* 0x00000002530a7825 */ /* 0x020fe200078e0246 */
[-C--:B------:R-:W-:Y:S01]  /*17480*/  ISETP.LT.AND P5, PT, R157, R2.reuse, !P0 ;  /* 0x000000029d00720c */ /* 0x080fe200047a1270 */
[----:B------:R3:W-:Y:S01]  /*17490*/  @P2 STG.E.U16 desc[UR60][R80.64], R32 ;  /* 0x0000002050002986 */ /* 0x0007e2000c10153c */
[----:B------:R-:W-:Y:S01]  /*174a0*/  ISETP.LT.AND P0, PT, R156, R2, !P0 ;  /* 0x000000029c00720c */ /* 0x000fe20004701270 */
[----:B------:R-:W-:-:S02]  /*174b0*/  VIADD R72, R160, 0x4 ;  /* 0x00000004a0487836 */ /* 0x000fc40000000000 */
[----:B------:R5:W-:Y:S01]  /*174c0*/  @P6 STG.E.U16 desc[UR60][R10.64], R73 ;  /* 0x000000490a006986 */ /* 0x000be2000c10153c */
[----:B------:R-:W-:Y:S01]  /*174d0*/  ISETP.LT.AND P6, PT, R159, R2, !P1 ;  /* 0x000000029f00720c */ /* 0x000fe20004fc1270 */
[C---:B------:R-:W-:Y:S01]  /*174e0*/  IMAD.IADD R69, R83.reuse, 0x1, R68 ;  /* 0x0000000153457824 */ /* 0x040fe200078e0244 */
[----:B------:R-:W-:Y:S01]  /*174f0*/  ISETP.GE.AND P3, PT, R72, R3, PT ;  /* 0x000000034800720c */ /* 0x000fe20003f66270 */
[----:B-1----:R-:W-:Y:S01]  /*17500*/  IMAD.WIDE R76, R83, 0x2, R8 ;  /* 0x00000002534c7825 */ /* 0x002fe200078e0208 */
[----:B------:R-:W-:-:S03]  /*17510*/  PRMT R72, R73, 0x7632, R72 ;  /* 0x0000763249487816 */ /* 0x000fc60000000048 */
[----:B0-----:R-:W-:-:S04]  /*17520*/  IMAD.WIDE R78, R83, 0x2, R6 ;  /* 0x00000002534e7825 */ /* 0x001fc800078e0206 */
[----:B---3--:R-:W-:Y:S01]  /*17530*/  IMAD.WIDE R80, R83, 0x2, R4 ;  /* 0x0000000253507825 */ /* 0x008fe200078e0204 */
[----:B-----5:R-:W-:Y:S01]  /*17540*/  PRMT R73, R33, 0x7632, R73 ;  /* 0x0000763221497816 */ /* 0x020fe20000000049 */
[----:B------:R0:W-:Y:S02]  /*17550*/  @P4 STG.E.U16 desc[UR60][R76.64], R72 ;  /* 0x000000484c004986 */ /* 0x0001e4000c10153c */
[----:B------:R-:W-:Y:S02]  /*17560*/  IMAD.WIDE R10, R69, 0x2, R70 ;  /* 0x00000002450a7825 */ /* 0x000fe400078e0246 */
[----:B------:R1:W-:Y:S01]  /*17570*/  @P5 STG.E.U16 desc[UR60][R78.64], R33 ;  /* 0x000000214e005986 */ /* 0x0003e2000c10153c */
[----:B------:R-:W-:-:S03]  /*17580*/  ISETP.LT.AND P5, PT, R157, R2, !P1 ;  /* 0x000000029d00720c */ /* 0x000fc60004fa1270 */
[----:B------:R3:W-:Y:S01]  /*17590*/  @P0 STG.E.U16 desc[UR60][R80.64], R73 ;  /* 0x0000004950000986 */ /* 0x0007e2000c10153c */
[----:B------:R-:W-:-:S03]  /*175a0*/  ISETP.LT.AND P0, PT, R158, R2, !P1 ;  /* 0x000000029e00720c */ /* 0x000fc60004f01270 */
[----:B------:R5:W-:Y:S01]  /*175b0*/  @P6 STG.E.U16 desc[UR60][R10.64], R29 ;  /* 0x0000001d0a006986 */ /* 0x000be2000c10153c */
[-C--:B------:R-:W-:Y:S01]  /*175c0*/  ISETP.LT.AND P6, PT, R156, R2.reuse, !P1 ;  /* 0x000000029c00720c */ /* 0x080fe20004fc1270 */
[----:B0-----:R-:W-:Y:S01]  /*175d0*/  IMAD.WIDE R76, R69, 0x2, R4 ;  /* 0x00000002454c7825 */ /* 0x001fe200078e0204 */
[----:B------:R-:W-:Y:S02]  /*175e0*/  ISETP.LT.AND P4, PT, R159, R2, !P3 ;  /* 0x000000029f00720c */ /* 0x000fe40005f81270 */
[----:B-1----:R-:W-:Y:S01]  /*175f0*/  PRMT R79, R21, 0x7632, R79 ;  /* 0x00007632154f7816 */ /* 0x002fe2000000004f */
[----:B------:R-:W-:-:S04]  /*17600*/  IMAD.WIDE R32, R69, 0x2, R6 ;  /* 0x0000000245207825 */ /* 0x000fc800078e0206 */
[----:B---3--:R-:W-:Y:S01]  /*17610*/  IMAD.WIDE R72, R69, 0x2, R8 ;  /* 0x0000000245487825 */ /* 0x008fe200078e0208 */
[----:B-----5:R-:W-:-:S03]  /*17620*/  PRMT R11, R29, 0x7632, R11 ;  /* 0x000076321d0b7816 */ /* 0x020fc6000000000b */
[----:B------:R-:W-:Y:S02]  /*17630*/  IMAD.IADD R83, R69, 0x1, R68 ;  /* 0x0000000145537824 */ /* 0x000fe400078e0244 */
[----:B------:R0:W-:Y:S01]  /*17640*/  @P0 STG.E.U16 desc[UR60][R72.64], R11 ;  /* 0x0000000b48000986 */ /* 0x0001e2000c10153c */
[----:B------:R-:W-:-:S03]  /*17650*/  VIADD R28, R160, 0x5 ;  /* 0x00000005a01c7836 */ /* 0x000fc60000000000 */
[----:B------:R1:W-:Y:S01]  /*17660*/  @P5 STG.E.U16 desc[UR60][R32.64], R21 ;  /* 0x0000001520005986 */ /* 0x0003e2000c10153c */
[----:B------:R-:W-:-:S03]  /*17670*/  ISETP.LT.AND P5, PT, R158, R2, !P3 ;  /* 0x000000029e00720c */ /* 0x000fc60005fa1270 */
[----:B------:R3:W-:Y:S01]  /*17680*/  @P6 STG.E.U16 desc[UR60][R76.64], R79 ;  /* 0x0000004f4c006986 */ /* 0x0007e2000c10153c */
[-C--:B------:R-:W-:Y:S01]  /*17690*/  ISETP.LT.AND P6, PT, R157, R2.reuse, !P3 ;  /* 0x000000029d00720c */ /* 0x080fe20005fc1270 */
[----:B------:R-:W-:Y:S01]  /*176a0*/  VIADD R20, R160, 0x6 ;  /* 0x00000006a0147836 */ /* 0x000fe20000000000 */
[-C--:B------:R-:W-:Y:S01]  /*176b0*/  ISETP.LT.AND P3, PT, R156, R2.reuse, !P3 ;  /* 0x000000029c00720c */ /* 0x080fe20005f61270 */
[C---:B0-----:R-:W-:Y:S01]  /*176c0*/  IMAD.WIDE R10, R83.reuse, 0x2, R70 ;  /* 0x00000002530a7825 */ /* 0x041fe200078e0246 */
[-C--:B------:R-:W-:Y:S02]  /*176d0*/  ISETP.GE.AND P2, PT, R28, R3.reuse, PT ;  /* 0x000000031c00720c */ /* 0x080fe40003f46270 */
[----:B------:R-:W-:Y:S01]  /*176e0*/  ISETP.GE.AND P1, PT, R20, R3, PT ;  /* 0x000000031400720c */ /* 0x000fe20003f26270 */
[----:B------:R-:W-:Y:S01]  /*176f0*/  IMAD.WIDE R28, R83, 0x2, R8 ;  /* 0x00000002531c7825 */ /* 0x000fe200078e0208 */
[----:B------:R-:W-:Y:S01]  /*17700*/  PRMT R73, R74, 0x7632, R73 ;  /* 0x000076324a497816 */ /* 0x000fe20000000049 */
[----:B------:R0:W-:Y:S01]  /*17710*/  @P4 STG.E.U16 desc[UR60][R10.64], R74 ;  /* 0x0000004a0a004986 */ /* 0x0001e2000c10153c */
[----:B------:R-:W-:Y:S01]  /*17720*/  ISETP.LT.AND P4, PT, R159, R2, !P2 ;  /* 0x000000029f00720c */ /* 0x000fe20005781270 */
[----:B-1----:R-:W-:Y:S01]  /*17730*/  IMAD.WIDE R20, R83, 0x2, R6 ;  /* 0x0000000253147825 */ /* 0x002fe200078e0206 */
[----:B---3--:R-:W-:-:S03]  /*17740*/  PRMT R76, R34, 0x7632, R76 ;  /* 0x00007632224c7816 */ /* 0x008fc6000000004c */
[C---:B------:R-:W-:Y:S01]  /*17750*/  IMAD.WIDE R32, R83.reuse, 0x2, R4 ;  /* 0x0000000253207825 */ /* 0x040fe200078e0204 */
[----:B------:R1:W-:Y:S03]  /*17760*/  @P5 STG.E.U16 desc[UR60][R28.64], R73 ;  /* 0x000000491c005986 */ /* 0x0003e6000c10153c */
[----:B------:R-:W-:Y:S01]  /*17770*/  IMAD.IADD R69, R83, 0x1, R68 ;  /* 0x0000000153457824 */ /* 0x000fe200078e0244 */
[----:B------:R3:W-:Y:S01]  /*17780*/  @P6 STG.E.U16 desc[UR60][R20.64], R34 ;  /* 0x0000002214006986 */ /* 0x0007e2000c10153c */
[----:B------:R-:W-:-:S03]  /*17790*/  ISETP.LT.AND P5, PT, R157, R2, !P2 ;  /* 0x000000029d00720c */ /* 0x000fc600057a1270 */
[----:B------:R5:W-:Y:S01]  /*177a0*/  @P3 STG.E.U16 desc[UR60][R32.64], R76 ;  /* 0x0000004c20003986 */ /* 0x000be2000c10153c */
[-C--:B------:R-:W-:Y:S01]  /*177b0*/  ISETP.LT.AND P3, PT, R158, R2.reuse, !P2 ;  /* 0x000000029e00720c */ /* 0x080fe20005761270 */
[----:B0-----:R-:W-:Y:S01]  /*177c0*/  IMAD.WIDE R10, R69, 0x2, R70 ;  /* 0x00000002450a7825 */ /* 0x001fe200078e0246 */
[----:B------:R-:W-:-:S03]  /*177d0*/  ISETP.LT.AND P6, PT, R156, R2, !P2 ;  /* 0x000000029c00720c */ /* 0x000fc600057c1270 */
[----:B-1----:R-:W-:Y:S01]  /*177e0*/  IMAD.WIDE R28, R69, 0x2, R8 ;  /* 0x00000002451c7825 */ /* 0x002fe200078e0208 */
[----:B------:R0:W-:Y:S01]  /*177f0*/  @P4 STG.E.U16 desc[UR60][R10.64], R30 ;  /* 0x0000001e0a004986 */ /* 0x0001e2000c10153c */
[----:B------:R-:W-:Y:S02]  /*17800*/  ISETP.LT.AND P2, PT, R159, R2, !P1 ;  /* 0x000000029f00720c */ /* 0x000fe40004f41270 */
[----:B---3--:R-:W-:Y:S01]  /*17810*/  IMAD.WIDE R20, R69, 0x2, R6 ;  /* 0x0000000245147825 */ /* 0x008fe200078e0206 */
[----:B-----5:R-:W-:-:S03]  /*17820*/  PRMT R32, R22, 0x7632, R32 ;  /* 0x0000763216207816 */ /* 0x020fc60000000020 */
[----:B------:R-:W-:Y:S01]  /*17830*/  IMAD.WIDE R72, R69, 0x2, R4 ;  /* 0x0000000245487825 */ /* 0x000fe200078e0204 */
[----:B0-----:R-:W-:-:S03]  /*17840*/  PRMT R11, R30, 0x7632, R11 ;  /* 0x000076321e0b7816 */ /* 0x001fc6000000000b */
[----:B------:R-:W-:Y:S02]  /*17850*/  IMAD.IADD R69, R69, 0x1, R68 ;  /* 0x0000000145457824 */ /* 0x000fe400078e0244 */
[----:B------:R0:W-:Y:S01]  /*17860*/  @P3 STG.E.U16 desc[UR60][R28.64], R11 ;  /* 0x0000000b1c003986 */ /* 0x0001e2000c10153c */
[----:B------:R-:W-:-:S03]  /*17870*/  VIADD R78, R160, 0x7 ;  /* 0x00000007a04e7836 */ /* 0x000fc60000000000 */
[----:B------:R1:W-:Y:S01]  /*17880*/  @P5 STG.E.U16 desc[UR60][R20.64], R22 ;  /* 0x0000001614005986 */ /* 0x0003e2000c10153c */
[----:B------:R-:W-:-:S03]  /*17890*/  ISETP.LT.AND P5, PT, R158, R2, !P1 ;  /* 0x000000029e00720c */ /* 0x000fc60004fa1270 */
[----:B------:R3:W-:Y:S01]  /*178a0*/  @P6 STG.E.U16 desc[UR60][R72.64], R32 ;  /* 0x0000002048006986 */ /* 0x0007e2000c10153c */
[-C--:B------:R-:W-:Y:S02]  /*178b0*/  ISETP.LT.AND P6, PT, R157, R2.reuse, !P1 ;  /* 0x000000029d00720c */ /* 0x080fe40004fc1270 */
[-C--:B------:R-:W-:Y:S01]  /*178c0*/  ISETP.LT.AND P1, PT, R156, R2.reuse, !P1 ;  /* 0x000000029c00720c */ /* 0x080fe20004f21270 */
[----:B0-----:R-:W-:Y:S01]  /*178d0*/  IMAD.WIDE R10, R69, 0x2, R70 ;  /* 0x00000002450a7825 */ /* 0x001fe200078e0246 */
[----:B------:R-:W-:Y:S02]  /*178e0*/  ISETP.GE.AND P0, PT, R78, R3, PT ;  /* 0x000000034e00720c */ /* 0x000fe40003f06270 */
[----:B------:R-:W-:Y:S01]  /*178f0*/  PRMT R34, R75, 0x7632, R34 ;  /* 0x000076324b227816 */ /* 0x000fe20000000022 */
[----:B------:R-:W-:Y:S01]  /*17900*/  IMAD.WIDE R28, R69, 0x2, R8 ;  /* 0x00000002451c7825 */ /* 0x000fe200078e0208 */
[----:B------:R0:W-:Y:S01]  /*17910*/  @P2 STG.E.U16 desc[UR60][R10.64], R75 ;  /* 0x0000004b0a002986 */ /* 0x0001e2000c10153c */
[----:B------:R-:W-:-:S02]  /*17920*/  ISETP.LT.AND P2, PT, R159, R2, !P0 ;  /* 0x000000029f00720c */ /* 0x000fc40004741270 */
[C---:B-1----:R-:W-:Y:S01]  /*17930*/  IMAD.WIDE R20, R69.reuse, 0x2, R6 ;  /* 0x0000000245147825 */ /* 0x042fe200078e0206 */
[----:B------:R-:W-:Y:S01]  /*17940*/  @P5 STG.E.U16 desc[UR60][R28.64], R34 ;  /* 0x000000221c005986 */ /* 0x000fe2000c10153c */
[-C--:B------:R-:W-:Y:S02]  /*17950*/  ISETP.LT.AND P5, PT, R158, R2.reuse, !P0 ;  /* 0x000000029e00720c */ /* 0x080fe400047a1270 */
[----:B---3--:R-:W-:Y:S01]  /*17960*/  IMAD.WIDE R32, R69, 0x2, R4 ;  /* 0x0000000245207825 */ /* 0x008fe200078e0204 */
[----:B------:R1:W-:Y:S01]  /*17970*/  @P6 STG.E.U16 desc[UR60][R20.64], R35 ;  /* 0x0000002314006986 */ /* 0x0003e2000c10153c */
[-C--:B------:R-:W-:Y:S02]  /*17980*/  ISETP.LT.AND P6, PT, R157, R2.reuse, !P0 ;  /* 0x000000029d00720c */ /* 0x080fe400047c1270 */
[----:B0-----:R-:W-:Y:S01]  /*17990*/  PRMT R11, R35, 0x7632, R11 ;  /* 0x00007632230b7816 */ /* 0x001fe2000000000b */
[----:B------:R-:W-:Y:S01]  /*179a0*/  IMAD.IADD R69, R69, 0x1, R68 ;  /* 0x0000000145457824 */ /* 0x000fe200078e0244 */
[----:B------:R-:W-:Y:S01]  /*179b0*/  ISETP.LT.AND P0, PT, R156, R2, !P0 ;  /* 0x000000029c00720c */ /* 0x000fe20004701270 */
[----:B------:R-:W-:-:S02]  /*179c0*/  VIADD R74, R160, 0x8 ;  /* 0x00000008a04a7836 */ /* 0x000fc40000000000 */
[----:B------:R0:W-:Y:S01]  /*179d0*/  @P1 STG.E.U16 desc[UR60][R32.64], R11 ;  /* 0x0000000b20001986 */ /* 0x0001e2000c10153c */
[----:B------:R-:W-:Y:S02]  /*179e0*/  PRMT R72, R31, 0x7632, R72 ;  /* 0x000076321f487816 */ /* 0x000fe40000000048 */
[----:B------:R-:W-:Y:S01]  /*179f0*/  ISETP.GE.AND P4, PT, R74, R3, PT ;  /* 0x000000034a00720c */ /* 0x000fe20003f86270 */
[----:B-1----:R-:W-:-:S04]  /*17a00*/  IMAD.WIDE R20, R69, 0x2, R8 ;  /* 0x0000000245147825 */ /* 0x002fc800078e0208 */
[----:B0-----:R-:W-:Y:S01]  /*17a10*/  IMAD.WIDE R10, R69, 0x2, R70 ;  /* 0x00000002450a7825 */ /* 0x001fe200078e0246 */
[----:B------:R-:W-:-:S03]  /*17a20*/  ISETP.LT.AND P1, PT, R159, R2, !P4 ;  /* 0x000000029f00720c */ /* 0x000fc60006721270 */
[C---:B------:R-:W-:Y:S01]  /*17a30*/  IMAD.WIDE R28, R69.reuse, 0x2, R6 ;  /* 0x00000002451c7825 */ /* 0x040fe200078e0206 */
[----:B------:R0:W-:Y:S03]  /*17a40*/  @P2 STG.E.U16 desc[UR60][R10.64], R31 ;  /* 0x0000001f0a002986 */ /* 0x0001e6000c10153c */
[----:B------:R-:W-:Y:S01]  /*17a50*/  IMAD.WIDE R32, R69, 0x2, R4 ;  /* 0x0000000245207825 */ /* 0x000fe200078e0204 */
[----:B------:R1:W-:Y:S01]  /*17a60*/  @P5 STG.E.U16 desc[UR60][R20.64], R72 ;  /* 0x0000004814005986 */ /* 0x0003e2000c10153c */
[----:B------:R-:W-:Y:S02]  /*17a70*/  ISETP.LT.AND P5, PT, R157, R2, !P4 ;  /* 0x000000029d00720c */ /* 0x000fe400067a1270 */
[----:B------:R-:W-:Y:S01]  /*17a80*/  VIADD R30, R160, 0x9 ;  /* 0x00000009a01e7836 */ /* 0x000fe20000000000 */
[----:B------:R-:W-:Y:S01]  /*17a90*/  @P6 STG.E.U16 desc[UR60][R28.64], R23 ;  /* 0x000000171c006986 */ /* 0x000fe2000c10153c */
[----:B0-----:R-:W-:Y:S01]  /*17aa0*/  PRMT R11, R23, 0x7632, R11 ;  /* 0x00007632170b7816 */ /* 0x001fe2000000000b */
[----:B------:R-:W-:-:S04]  /*17ab0*/  IMAD.IADD R73, R69, 0x1, R68 ;  /* 0x0000000145497824 */ /* 0x000fc800078e0244 */
[----:B------:R0:W-:Y:S01]  /*17ac0*/  @P0 STG.E.U16 desc[UR60][R32.64], R11 ;  /* 0x0000000b20000986 */ /* 0x0001e2000c10153c */
[-C--:B------:R-:W-:Y:S01]  /*17ad0*/  ISETP.LT.AND P0, PT, R158, R2.reuse, !P4 ;  /* 0x000000029e00720c */ /* 0x080fe20006701270 */
[C---:B------:R-:W-:Y:S01]  /*17ae0*/  IMAD.WIDE R34, R73.reuse, 0x2, R70 ;  /* 0x0000000249227825 */ /* 0x040fe200078e0246 */
[----:B------:R-:W-:Y:S02]  /*17af0*/  ISETP.GE.AND P3, PT, R30, R3, PT ;  /* 0x000000031e00720c */ /* 0x000fe40003f66270 */
[-C--:B------:R-:W-:Y:S01]  /*17b00*/  ISETP.LT.AND P4, PT, R156, R2.reuse, !P4 ;  /* 0x000000029c00720c */ /* 0x080fe20006781270 */
[----:B------:R-:W-:Y:S01]  /*17b10*/  VIADD R22, R160, 0xa ;  /* 0x0000000aa0167836 */ /* 0x000fe20000000000 */
[----:B------:R4:W-:Y:S01]  /*17b20*/  @P1 STG.E.U16 desc[UR60][R34.64], R24 ;  /* 0x0000001822001986 */ /* 0x0009e2000c10153c */
[----:B------:R-:W-:Y:S01]  /*17b30*/  PRMT R31, R24, 0x7632, R31 ;  /* 0x00007632181f7816 */ /* 0x000fe2000000001f */
[----:B-1----:R-:W-:Y:S01]  /*17b40*/  IMAD.WIDE R20, R73, 0x2, R6 ;  /* 0x0000000249147825 */ /* 0x002fe200078e0206 */
[----:B------:R-:W-:-:S02]  /*17b50*/  ISETP.LT.AND P6, PT, R159, R2, !P3 ;  /* 0x000000029f00720c */ /* 0x000fc40005fc1270 */
[----:B------:R-:W-:Y:S01]  /*17b60*/  ISETP.LT.AND P1, PT, R158, R2, !P3 ;  /* 0x000000029e00720c */ /* 0x000fe20005f21270 */
[----:B0-----:R-:W-:Y:S01]  /*17b70*/  IMAD.WIDE R10, R73, 0x2, R8 ;  /* 0x00000002490a7825 */ /* 0x001fe200078e0208 */
[----:B------:R-:W-:-:S03]  /*17b80*/  ISETP.GE.AND P2, PT, R22, R3, PT ;  /* 0x000000031600720c */ /* 0x000fc60003f46270 */
[----:B------:R-:W-:Y:S01]  /*17b90*/  VIADD R30, R160, 0xb ;  /* 0x0000000ba01e7836 */ /* 0x000fe20000000000 */
[----:B------:R0:W-:Y:S01]  /*17ba0*/  @P0 STG.E.U16 desc[UR60][R10.64], R31 ;  /* 0x0000001f0a000986 */ /* 0x0001e2000c10153c */
[C---:B------:R-:W-:Y:S01]  /*17bb0*/  IMAD.IADD R69, R73.reuse, 0x1, R68 ;  /* 0x0000000149457824 */ /* 0x040fe200078e0244 */
[----:B----4-:R-:W-:Y:S01]  /*17bc0*/  PRMT R24, R12, 0x7632, R24 ;  /* 0x000076320c187816 */ /* 0x010fe20000000018 */
[----:B------:R-:W-:Y:S01]  /*17bd0*/  IMAD.WIDE R22, R73, 0x2, R4 ;  /* 0x0000000249167825 */ /* 0x000fe200078e0204 */
[----:B------:R1:W-:Y:S01]  /*17be0*/  @P5 STG.E.U16 desc[UR60][R20.64], R12 ;  /* 0x0000000c14005986 */ /* 0x0003e2000c10153c */
[-C--:B------:R-:W-:Y:S02]  /*17bf0*/  ISETP.LT.AND P5, PT, R157, R2.reuse, !P3 ;  /* 0x000000029d00720c */ /* 0x080fe40005fa1270 */
[----:B------:R-:W-:Y:S01]  /*17c00*/  IMAD.WIDE R28, R69, 0x2, R70 ;  /* 0x00000002451c7825 */ /* 0x000fe200078e0246 */
[----:B------:R-:W-:Y:S02]  /*17c10*/  ISETP.GE.AND P0, PT, R30, R3, PT ;  /* 0x000000031e00720c */ /* 0x000fe40003f06270 */
[----:B------:R-:W-:-:S02]  /*17c20*/  ISETP.LT.AND P3, PT, R156, R2, !P3 ;  /* 0x000000029c00720c */ /* 0x000fc40005f61270 */
[----:B0-----:R-:W-:Y:S01]  /*17c30*/  PRMT R11, R16, 0x7632, R11 ;  /* 0x00007632100b7816 */ /* 0x001fe2000000000b */
[----:B------:R-:W-:Y:S01]  /*17c40*/  IMAD.WIDE R30, R69, 0x2, R8 ;  /* 0x00000002451e7825 */ /* 0x000fe200078e0208 */
[----:B------:R-:W-:Y:S01]  /*17c50*/  @P4 STG.E.U16 desc[UR60][R22.64], R24 ;  /* 0x0000001816004986 */ /* 0x000fe2000c10153c */
[----:B------:R-:W-:-:S03]  /*17c60*/  ISETP.LT.AND P4, PT, R159, R2, !P2 ;  /* 0x000000029f00720c */ /* 0x000fc60005781270 */
[----:B------:R0:W-:Y:S01]  /*17c70*/  @P6 STG.E.U16 desc[UR60][R28.64], R16 ;  /* 0x000000101c006986 */ /* 0x0001e2000c10153c */
[----:B------:R-:W-:Y:S01]  /*17c80*/  ISETP.LT.AND P6, PT, R158, R2, !P2 ;  /* 0x000000029e00720c */ /* 0x000fe200057c1270 */
[C---:B-1----:R-:W-:Y:S02]  /*17c90*/  IMAD.WIDE R20, R69.reuse, 0x2, R4 ;  /* 0x0000000245147825 */ /* 0x042fe400078e0204 */
[----:B------:R1:W-:Y:S02]  /*17ca0*/  @P1 STG.E.U16 desc[UR60][R30.64], R11 ;  /* 0x0000000b1e001986 */ /* 0x0003e4000c10153c */
[C---:B------:R-:W-:Y:S01]  /*17cb0*/  IMAD.IADD R33, R69.reuse, 0x1, R68 ;  /* 0x0000000145217824 */ /* 0x040fe200078e0244 */
[----:B0-----:R-:W-:Y:S01]  /*17cc0*/  PRMT R16, R36, 0x7632, R16 ;  /* 0x0000763224107816 */ /* 0x001fe20000000010 */
[----:B-1----:R-:W-:Y:S01]  /*17cd0*/  IMAD.WIDE R10, R69, 0x2, R6 ;  /* 0x00000002450a7825 */ /* 0x002fe200078e0206 */
[----:B------:R-:W-:-:S03]  /*17ce0*/  PRMT R24, R25, 0x7632, R24 ;  /* 0x0000763219187816 */ /* 0x000fc60000000018 */
[C---:B------:R-:W-:Y:S01]  /*17cf0*/  IMAD.WIDE R22, R33.reuse, 0x2, R70 ;  /* 0x0000000221167825 */ /* 0x040fe200078e0246 */
[----:B------:R0:W-:Y:S03]  /*17d00*/  @P5 STG.E.U16 desc[UR60][R10.64], R36 ;  /* 0x000000240a005986 */ /* 0x0001e6000c10153c */
[----:B------:R-:W-:Y:S01]  /*17d10*/  IMAD.WIDE R28, R33, 0x2, R8 ;  /* 0x00000002211c7825 */ /* 0x000fe200078e0208 */
[----:B------:R1:W-:Y:S01]  /*17d20*/  @P3 STG.E.U16 desc[UR60][R20.64], R16 ;  /* 0x0000001014003986 */ /* 0x0003e2000c10153c */
[-C--:B------:R-:W-:Y:S02]  /*17d30*/  ISETP.LT.AND P3, PT, R157, R2.reuse, !P2 ;  /* 0x000000029d00720c */ /* 0x080fe40005761270 */
[-C--:B------:R-:W-:Y:S01]  /*17d40*/  ISETP.LT.AND P2, PT, R156, R2.reuse, !P2 ;  /* 0x000000029c00720c */ /* 0x080fe20005741270 */
[----:B------:R3:W-:Y:S01]  /*17d50*/  @P4 STG.E.U16 desc[UR60][R22.64], R25 ;  /* 0x0000001916004986 */ /* 0x0007e2000c10153c */
[----:B------:R-:W-:Y:S01]  /*17d60*/  ISETP.LT.AND P4, PT, R159, R2, !P0 ;  /* 0x000000029f00720c */ /* 0x000fe20004781270 */
[----:B------:R-:W-:-:S02]  /*17d70*/  VIADD R12, R160, 0xc ;  /* 0x0000000ca00c7836 */ /* 0x000fc40000000000 */
[----:B------:R4:W-:Y:S01]  /*17d80*/  @P6 STG.E.U16 desc[UR60][R28.64], R24 ;  /* 0x000000181c006986 */ /* 0x0009e2000c10153c */
[----:B------:R-:W-:Y:S01]  /*17d90*/  ISETP.LT.AND P6, PT, R158, R2, !P0 ;  /* 0x000000029e00720c */ /* 0x000fe200047c1270 */
[----:B0-----:R-:W-:Y:S01]  /*17da0*/  IMAD.WIDE R10, R33, 0x2, R6 ;  /* 0x00000002210a7825 */ /* 0x001fe200078e0206 */
[----:B-1----:R-:W-:-:S03]  /*17db0*/  PRMT R16, R13, 0x7632, R16 ;  /* 0x000076320d107816 */ /* 0x002fc60000000010 */
[C---:B------:R-:W-:Y:S02]  /*17dc0*/  IMAD.IADD R31, R33.reuse, 0x1, R68 ;  /* 0x00000001211f7824 */ /* 0x040fe400078e0244 */
[----:B------:R-:W-:Y:S01]  /*17dd0*/  IMAD.WIDE R20, R33, 0x2, R4 ;  /* 0x0000000221147825 */ /* 0x000fe200078e0204 */
[----:B------:R-:W-:Y:S01]  /*17de0*/  ISETP.GE.AND P1, PT, R12, R3, PT ;  /* 0x000000030c00720c */ /* 0x000fe20003f26270 */
[----:B------:R0:W-:Y:S01]  /*17df0*/  @P3 STG.E.U16 desc[UR60][R10.64], R13 ;  /* 0x0000000d0a003986 */ /* 0x0001e2000c10153c */
[-C--:B------:R-:W-:Y:S01]  /*17e00*/  ISETP.LT.AND P5, PT, R157, R2.reuse, !P0 ;  /* 0x000000029d00720c */ /* 0x080fe200047a1270 */
[----:B---3--:R-:W-:Y:S01]  /*17e10*/  IMAD.WIDE R22, R31, 0x2, R70 ;  /* 0x000000021f167825 */ /* 0x008fe200078e0246 */
[----:B----4-:R-:W-:Y:S01]  /*17e20*/  PRMT R29, R17, 0x7632, R29 ;  /* 0x00007632111d7816 */ /* 0x010fe2000000001d */
[----:B------:R-:W-:Y:S01]  /*17e30*/  @P2 STG.E.U16 desc[UR60][R20.64], R16 ;  /* 0x0000001014002986 */ /* 0x000fe2000c10153c */
[-C--:B------:R-:W-:Y:S01]  /*17e40*/  ISETP.LT.AND P0, PT, R156, R2.reuse, !P0 ;  /* 0x000000029c00720c */ /* 0x080fe20004701270 */
[----:B------:R-:W-:Y:S01]  /*17e50*/  IMAD.WIDE R24, R31, 0x2, R8 ;  /* 0x000000021f187825 */ /* 0x000fe200078e0208 */
[----:B------:R-:W-:Y:S01]  /*17e60*/  ISETP.LT.AND P2, PT, R159, R2, !P1 ;  /* 0x000000029f00720c */ /* 0x000fe20004f41270 */
[----:B------:R-:W-:Y:S02]  /*17e70*/  @P4 STG.E.U16 desc[UR60][R22.64], R17 ;  /* 0x0000001116004986 */ /* 0x000fe4000c10153c */
[----:B------:R-:W-:-:S02]  /*17e80*/  VIADD R12, R160, 0xd ;  /* 0x0000000da00c7836 */ /* 0x000fc40000000000 */
[----:B------:R1:W-:Y:S01]  /*17e90*/  @P6 STG.E.U16 desc[UR60][R24.64], R29 ;  /* 0x0000001d18006986 */ /* 0x0003e2000c10153c */
[C---:B------:R-:W-:Y:S01]  /*17ea0*/  IMAD.IADD R33, R31.reuse, 0x1, R68 ;  /* 0x000000011f217824 */ /* 0x040fe200078e0244 */
[-C--:B------:R-:W-:Y:S01]  /*17eb0*/  ISETP.LT.AND P6, PT, R158, R2.reuse, !P1 ;  /* 0x000000029e00720c */ /* 0x080fe20004fc1270 */
[----:B0-----:R-:W-:Y:S01]  /*17ec0*/  IMAD.WIDE R10, R31, 0x2, R4 ;  /* 0x000000021f0a7825 */ /* 0x001fe200078e0204 */
[----:B------:R-:W-:Y:S02]  /*17ed0*/  ISETP.LT.AND P4, PT, R157, R2, !P1 ;  /* 0x000000029d00720c */ /* 0x000fe40004f81270 */
[----:B------:R-:W-:Y:S01]  /*17ee0*/  ISETP.GE.AND P3, PT, R12, R3, PT ;  /* 0x000000030c00720c */ /* 0x000fe20003f66270 */
[----:B------:R-:W-:-:S04]  /*17ef0*/  IMAD.WIDE R12, R33, 0x2, R70 ;  /* 0x00000002210c7825 */ /* 0x000fc800078e0246 */
[----:B-1----:R-:W-:Y:S01]  /*17f00*/  IMAD.WIDE R28, R31, 0x2, R6 ;  /* 0x000000021f1c7825 */ /* 0x002fe200078e0206 */
[----:B------:R-:W-:Y:S02]  /*17f10*/  PRMT R25, R37, 0x7632, R25 ;  /* 0x0000763225197816 */ /* 0x000fe40000000019 */
[----:B------:R-:W-:Y:S02]  /*17f20*/  PRMT R24, R26, 0x7632, R24 ;  /* 0x000076321a187816 */ /* 0x000fe40000000018 */
[----:B------:R0:W-:Y:S01]  /*17f30*/  @P5 STG.E.U16 desc[UR60][R28.64], R37 ;  /* 0x000000251c005986 */ /* 0x0001e2000c10153c */
[----:B------:R-:W-:-:S03]  /*17f40*/  IMAD.WIDE R16, R33, 0x2, R8 ;  /* 0x0000000221107825 */ /* 0x000fc600078e0208 */
[----:B------:R1:W-:Y:S01]  /*17f50*/  @P0 STG.E.U16 desc[UR60][R10.64], R25 ;  /* 0x000000190a000986 */ /* 0x0003e2000c10153c */
[-C--:B------:R-:W-:Y:S01]  /*17f60*/  ISETP.LT.AND P0, PT, R156, R2.reuse, !P1 ;  /* 0x000000029c00720c */ /* 0x080fe20004f01270 */
[----:B------:R-:W-:Y:S02]  /*17f70*/  IMAD.WIDE R20, R33, 0x2, R6 ;  /* 0x0000000221147825 */ /* 0x000fe400078e0206 */
[----:B------:R3:W-:Y:S01]  /*17f80*/  @P2 STG.E.U16 desc[UR60][R12.64], R26 ;  /* 0x0000001a0c002986 */ /* 0x0007e2000c10153c */
[-C--:B------:R-:W-:Y:S01]  /*17f90*/  ISETP.LT.AND P2, PT, R159, R2.reuse, !P3 ;  /* 0x000000029f00720c */ /* 0x080fe20005f41270 */
[----:B------:R-:W-:Y:S02]  /*17fa0*/  IMAD.IADD R23, R33, 0x1, R68 ;  /* 0x0000000121177824 */ /* 0x000fe400078e0244 */
[----:B------:R4:W-:Y:S01]  /*17fb0*/  @P6 STG.E.U16 desc[UR60][R16.64], R24 ;  /* 0x0000001810006986 */ /* 0x0009e2000c10153c */
[-C--:B------:R-:W-:Y:S01]  /*17fc0*/  ISETP.LT.AND P6, PT, R158, R2.reuse, !P3 ;  /* 0x000000029e00720c */ /* 0x080fe20005fc1270 */
[----:B------:R-:W-:Y:S01]  /*17fd0*/  VIADD R30, R160, 0xe ;  /* 0x0000000ea01e7836 */ /* 0x000fe20000000000 */
[----:B0-----:R-:W0:Y:S01]  /*17fe0*/  LDC R29, c[0x0][0x228] ;  /* 0x00008a00ff1d7b82 */ /* 0x001e220000000800 */
[----:B------:R5:W-:Y:S01]  /*17ff0*/  @P4 STG.E.U16 desc[UR60][R20.64], R14 ;  /* 0x0000000e14004986 */ /* 0x000be2000c10153c */
[----:B------:R-:W-:Y:S01]  /*18000*/  ISETP.LT.AND P4, PT, R157, R2, !P3 ;  /* 0x000000029d00720c */ /* 0x000fe20005f81270 */
[----:B-1----:R-:W-:Y:S01]  /*18010*/  IMAD.WIDE R10, R33, 0x2, R4 ;  /* 0x00000002210a7825 */ /* 0x002fe200078e0204 */
[----:B------:R-:W-:-:S03]  /*18020*/  PRMT R28, R14, 0x7632, R28 ;  /* 0x000076320e1c7816 */ /* 0x000fc6000000001c */
[C---:B---3--:R-:W-:Y:S01]  /*18030*/  IMAD.WIDE R12, R23.reuse, 0x2, R70 ;  /* 0x00000002170c7825 */ /* 0x048fe200078e0246 */
[----:B------:R-:W1:Y:S01]  /*18040*/  LDC R26, c[0x0][0x228] ;  /* 0x00008a00ff1a7b82 */ /* 0x000e620000000800 */
[----:B------:R3:W-:Y:S01]  /*18050*/  @P0 STG.E.U16 desc[UR60][R10.64], R28 ;  /* 0x0000001c0a000986 */ /* 0x0007e2000c10153c */
[----:B----4-:R-:W-:Y:S01]  /*18060*/  PRMT R24, R18, 0x7632, R24 ;  /* 0x0000763212187816 */ /* 0x010fe20000000018 */
[C---:B------:R-:W-:Y:S02]  /*18070*/  IMAD.WIDE R16, R23.reuse, 0x2, R8 ;  /* 0x0000000217107825 */ /* 0x040fe400078e0208 */
[----:B------:R-:W-:Y:S01]  /*18080*/  @P2 STG.E.U16 desc[UR60][R12.64], R18 ;  /* 0x000000120c002986 */ /* 0x000fe2000c10153c */
[-C--:B------:R-:W-:Y:S01]  /*18090*/  ISETP.LT.AND P2, PT, R156, R2.reuse, !P3 ;  /* 0x000000029c00720c */ /* 0x080fe20005f41270 */
[----:B-----5:R-:W-:Y:S01]  /*180a0*/  IMAD.WIDE R20, R23, 0x2, R6 ;  /* 0x0000000217147825 */ /* 0x020fe200078e0206 */
[----:B------:R-:W-:Y:S01]  /*180b0*/  ISETP.GE.AND P5, PT, R30, R3, PT ;  /* 0x000000031e00720c */ /* 0x000fe20003fa6270 */
[----:B------:R-:W-:Y:S01]  /*180c0*/  @P6 STG.E.U16 desc[UR60][R16.64], R24 ;  /* 0x0000001810006986 */ /* 0x000fe2000c10153c */
[----:B------:R-:W4:Y:S02]  /*180d0*/  LDC R30, c[0x0][0x228] ;  /* 0x00008a00ff1e7b82 */ /* 0x000f240000000800 */
[-C--:B------:R-:W-:Y:S01]  /*180e0*/  ISETP.LT.AND P3, PT, R159, R2.reuse, !P5 ;  /* 0x000000029f00720c */ /* 0x080fe20006f61270 */
[----:B------:R5:W-:Y:S01]  /*180f0*/  @P4 STG.E.U16 desc[UR60][R20.64], R38 ;  /* 0x0000002614004986 */ /* 0x000be2000c10153c */
[-C--:B------:R-:W-:Y:S01]  /*18100*/  ISETP.LT.AND P4, PT, R158, R2.reuse, !P5 ;  /* 0x000000029e00720c */ /* 0x080fe20006f81270 */
[----:B---3--:R-:W-:Y:S01]  /*18110*/  IMAD.WIDE R10, R23, 0x2, R4 ;  /* 0x00000002170a7825 */ /* 0x008fe200078e0204 */
[----:B------:R-:W-:-:S02]  /*18120*/  ISETP.LT.AND P6, PT, R157, R2, !P5 ;  /* 0x000000029d00720c */ /* 0x000fc40006fc1270 */
[----:B------:R-:W3:Y:S01]  /*18130*/  LDC R28, c[0x0][0x228] ;  /* 0x00008a00ff1c7b82 */ /* 0x000ee20000000800 */
[----:B------:R-:W-:Y:S02]  /*18140*/  IMAD.IADD R25, R23, 0x1, R68 ;  /* 0x0000000117197824 */ /* 0x000fe400078e0244 */
[----:B------:R-:W-:Y:S01]  /*18150*/  VIADD R22, R160, 0xf ;  /* 0x0000000fa0167836 */ /* 0x000fe20000000000 */
[----:B-----5:R-:W-:Y:S01]  /*18160*/  PRMT R21, R38, 0x7632, R21 ;  /* 0x0000763226157816 */ /* 0x020fe20000000015 */
[----:B------:R-:W-:Y:S01]  /*18170*/  IMAD.WIDE R12, R25, 0x2, R70 ;  /* 0x00000002190c7825 */ /* 0x000fe200078e0246 */
[----:B------:R-:W-:Y:S02]  /*18180*/  PRMT R23, R27, 0x7632, R23 ;  /* 0x000076321b177816 */ /* 0x000fe40000000017 */
[----:B------:R-:W5:Y:S01]  /*18190*/  LDC R24, c[0x0][0x228] ;  /* 0x00008a00ff187b82 */ /* 0x000f620000000800 */
[----:B------:R2:W-:Y:S01]  /*181a0*/  @P2 STG.E.U16 desc[UR60][R10.64], R21 ;  /* 0x000000150a002986 */ /* 0x0005e2000c10153c */
[----:B------:R-:W-:Y:S01]  /*181b0*/  IMAD.WIDE R16, R25, 0x2, R8 ;  /* 0x0000000219107825 */ /* 0x000fe200078e0208 */
[----:B------:R-:W-:-:S02]  /*181c0*/  ISETP.LT.AND P2, PT, R156, R2, !P5 ;  /* 0x000000029c00720c */ /* 0x000fc40006f41270 */
[----:B------:R-:W-:Y:S01]  /*181d0*/  ISETP.GE.AND P1, PT, R22, R3, PT ;  /* 0x000000031600720c */ /* 0x000fe20003f26270 */
[C---:B------:R-:W-:Y:S01]  /*181e0*/  VIADD R14, R160.reuse, 0x10 ;  /* 0x00000010a00e7836 */ /* 0x040fe20000000000 */
[----:B------:R-:W-:Y:S01]  /*181f0*/  @P3 STG.E.U16 desc[UR60][R12.64], R27 ;  /* 0x0000001b0c003986 */ /* 0x000fe2000c10153c */
[----:B------:R-:W-:Y:S02]  /*18200*/  VIADD R18, R160, 0x11 ;  /* 0x00000011a0127836 */ /* 0x000fe40000000000 */
[----:B--2---:R-:W-:Y:S01]  /*18210*/  IMAD.WIDE R20, R25, 0x2, R6 ;  /* 0x0000000219147825 */ /* 0x004fe200078e0206 */
[----:B------:R2:W-:Y:S01]  /*18220*/  @P4 STG.E.U16 desc[UR60][R16.64], R23 ;  /* 0x0000001710004986 */ /* 0x0005e2000c10153c */
[-C--:B------:R-:W-:Y:S02]  /*18230*/  ISETP.LT.AND P4, PT, R159, R2.reuse, !P1 ;  /* 0x000000029f00720c */ /* 0x080fe40004f81270 */
[----:B------:R-:W-:Y:S01]  /*18240*/  ISETP.LT.AND P5, PT, R158, R2, !P1 ;  /* 0x000000029e00720c */ /* 0x000fe20004fa1270 */
[----:B------:R0:W-:Y:S01]  /*18250*/  @P6 STG.E.U16 desc[UR60][R20.64], R15 ;  /* 0x0000000f14006986 */ /* 0x0001e2000c10153c */
[----:B------:R-:W-:-:S02]  /*18260*/  PRMT R11, R15, 0x7632, R11 ;  /* 0x000076320f0b7816 */ /* 0x000fc4000000000b */
[----:B------:R-:W-:Y:S02]  /*18270*/  ISETP.LT.AND P6, PT, R157, R2, !P1 ;  /* 0x000000029d00720c */ /* 0x000fe40004fc1270 */
[-C--:B------:R-:W-:Y:S01]  /*18280*/  ISETP.GE.AND P0, PT, R14, R3.reuse, PT ;  /* 0x000000030e00720c */ /* 0x080fe20003f06270 */
[----:B------:R-:W-:Y:S02]  /*18290*/  VIADD R14, R160, 0x12 ;  /* 0x00000012a00e7836 */ /* 0x000fe40000000000 */
[C---:B--2---:R-:W-:Y:S01]  /*182a0*/  IMAD.WIDE R22, R25.reuse, 0x2, R4 ;  /* 0x0000000219167825 */ /* 0x044fe200078e0204 */
[-C--:B------:R-:W-:Y:S02]  /*182b0*/  ISETP.GE.AND P3, PT, R18, R3.reuse, PT ;  /* 0x000000031200720c */ /* 0x080fe40003f66270 */
[----:B------:R-:W2:Y:S01]  /*182c0*/  LDC R18, c[0x0][0x228] ;  /* 0x00008a00ff127b82 */ /* 0x000ea20000000800 */
[----:B------:R-:W-:Y:S01]  /*182d0*/  IMAD.IADD R25, R25, 0x1, R68 ;  /* 0x0000000119197824 */ /* 0x000fe200078e0244 */
[----:B------:R1:W-:Y:S01]  /*182e0*/  @P2 STG.E.U16 desc[UR60][R22.64], R11 ;  /* 0x0000000b16002986 */ /* 0x0003e2000c10153c */
[----:B------:R-:W-:-:S02]  /*182f0*/  ISETP.GE.AND P2, PT, R14, R3, PT ;  /* 0x000000030e00720c */ /* 0x000fc40003f46270 */
[----:B------:R-:W-:Y:S01]  /*18300*/  IMAD.WIDE R12, R25, 0x2, R8 ;  /* 0x00000002190c7825 */ /* 0x000fe200078e0208 */
[----:B------:R-:W-:Y:S02]  /*18310*/  PRMT R16, R19, 0x7632, R16 ;  /* 0x0000763213107816 */ /* 0x000fe40000000010 */
[----:B0-----:R-:W0:Y:S01]  /*18320*/  LDC R20, c[0x0][0x228] ;  /* 0x00008a00ff147b82 */ /* 0x001e220000000800 */
[----:B------:R-:W-:-:S04]  /*18330*/  IMAD.WIDE R14, R25, 0x2, R6 ;  /* 0x00000002190e7825 */ /* 0x000fc800078e0206 */
[----:B-1----:R-:W-:Y:S01]  /*18340*/  IMAD.WIDE R10, R25, 0x2, R70 ;  /* 0x00000002190a7825 */ /* 0x002fe200078e0246 */
[-C--:B------:R-:W-:Y:S02]  /*18350*/  ISETP.LT.AND P1, PT, R156, R2.reuse, !P1 ;  /* 0x000000029c00720c */ /* 0x080fe40004f21270 */
[----:B------:R-:W1:Y:S02]  /*18360*/  LDC R22, c[0x0][0x228] ;  /* 0x00008a00ff167b82 */ /* 0x000e640000000800 */
[----:B------:R4:W-:Y:S04]  /*18370*/  @P4 STG.E.U16 desc[UR60][R10.64], R19 ;  /* 0x000000130a004986 */ /* 0x0009e8000c10153c */
[----:B------:R3:W-:Y:S01]  /*18380*/  @P5 STG.E.U16 desc[UR60][R12.64], R16 ;  /* 0x000000100c005986 */ /* 0x0007e2000c10153c */
[-C--:B------:R-:W-:Y:S01]  /*18390*/  ISETP.LT.AND P5, PT, R159, R2.reuse, !P0 ;  /* 0x000000029f00720c */ /* 0x080fe200047a1270 */
[----:B------:R-:W5:Y:S02]  /*183a0*/  LDC R23, c[0x0][0x228] ;  /* 0x00008a00ff177b82 */ /* 0x000f640000000800 */
[----:B------:R3:W-:Y:S01]  /*183b0*/  @P6 STG.E.U16 desc[UR60][R14.64], R39 ;  /* 0x000000270e006986 */ /* 0x0007e2000c10153c */
[----:B------:R-:W-:Y:S01]  /*183c0*/  ISETP.LT.AND P6, PT, R158, R2, !P0 ;  /* 0x000000029e00720c */ /* 0x000fe200047c1270 */
[----:B------:R-:W-:Y:S01]  /*183d0*/  IMAD.IADD R21, R25, 0x1, R68 ;  /* 0x0000000119157824 */ /* 0x000fe200078e0244 */
[----:B------:R-:W-:Y:S01]  /*183e0*/  PRMT R17, R39, 0x7632, R17 ;  /* 0x0000763227117816 */ /* 0x000fe20000000011 */
[----:B----4-:R-:W-:-:S02]  /*183f0*/  IMAD.WIDE R10, R25, 0x2, R4 ;  /* 0x00000002190a7825 */ /* 0x010fc400078e0204 */
[----:B------:R-:W4:Y:S01]  /*18400*/  LDC R19, c[0x0][0x228] ;  /* 0x00008a00ff137b82 */ /* 0x000f220000000800 */
[----:B------:R-:W-:Y:S01]  /*18410*/  PRMT R27, R40, 0x7632, R27 ;  /* 0x00007632281b7816 */ /* 0x000fe2000000001b */
[C---:B---3--:R-:W-:Y:S01]  /*18420*/  IMAD.WIDE R12, R21.reuse, 0x2, R70 ;  /* 0x00000002150c7825 */ /* 0x048fe200078e0246 */
[----:B------:R3:W-:Y:S03]  /*18430*/  @P1 STG.E.U16 desc[UR60][R10.64], R17 ;  /* 0x000000110a001986 */ /* 0x0007e6000c10153c */
[----:B------:R-:W-:Y:S01]  /*18440*/  IMAD.WIDE R14, R21, 0x2, R8 ;  /* 0x00000002150e7825 */ /* 0x000fe200078e0208 */
[----:B------:R-:W-:Y:S01]  /*18450*/  ISETP.LT.AND P4, PT, R157, R2, !P0 ;  /* 0x000000029d00720c */ /* 0x000fe20004781270 */
[----:B------:R3:W-:Y:S01]  /*18460*/  @P5 STG.E.U16 desc[UR60][R12.64], R40 ;  /* 0x000000280c005986 */ /* 0x0007e2000c10153c */
[----:B------:R-:W4:Y:S03]  /*18470*/  LDC R25, c[0x0][0x228] ;  /* 0x00008a00ff197b82 */ /* 0x000f260000000800 */
[----:B------:R1:W-:Y:S01]  /*18480*/  @P6 STG.E.U16 desc[UR60][R14.64], R27 ;  /* 0x0000001b0e006986 */ /* 0x0003e2000c10153c */
[----:B--2---:R-:W-:-:S02]  /*18490*/  ISETP.LT.AND P6, PT, R156, R18, !P0 ;  /* 0x000000129c00720c */ /* 0x004fc400047c1270 */
[----:B0-----:R-:W-:Y:S02]  /*184a0*/  ISETP.LT.AND P0, PT, R159, R20, !P3 ;  /* 0x000000149f00720c */ /* 0x001fe40005f01270 */
[----:B------:R-:W0:Y:S01]  /*184b0*/  LDC R20, c[0x0][0x228] ;  /* 0x00008a00ff147b82 */ /* 0x000e220000000800 */
[----:B---3--:R-:W-:Y:S01]  /*184c0*/  IMAD.WIDE R16, R21, 0x2, R6 ;  /* 0x0000000215107825 */ /* 0x008fe200078e0206 */
[----:B------:R-:W-:-:S03]  /*184d0*/  PRMT R13, R44, 0x7632, R13 ;  /* 0x000076322c0d7816 */ /* 0x000fc6000000000d */
[----:B------:R-:W-:Y:S02]  /*184e0*/  VIADD R2, R160, 0x13 ;  /* 0x00000013a0027836 */ /* 0x000fe40000000000 */
[----:B------:R-:W-:Y:S01]  /*184f0*/  IMAD.WIDE R10, R21, 0x2, R4 ;  /* 0x00000002150a7825 */ /* 0x000fe200078e0204 */
[----:B------:R-:W-:Y:S01]  /*18500*/  @P4 STG.E.U16 desc[UR60][R16.64], R44 ;  /* 0x0000002c10004986 */ /* 0x000fe2000c10153c */
[----:B-1----:R-:W-:Y:S01]  /*18510*/  ISETP.LT.AND P4, PT, R158, R22, !P3 ;  /* 0x000000169e00720c */ /* 0x002fe20005f81270 */
[----:B------:R-:W1:Y:S01]  /*18520*/  LDC R27, c[0x0][0x228] ;  /* 0x00008a00ff1b7b82 */ /* 0x000e620000000800 */
[----:B------:R-:W-:Y:S01]  /*18530*/  ISETP.GE.AND P1, PT, R2, R3, PT ;  /* 0x000000030200720c */ /* 0x000fe20003f26270 */
[----:B------:R2:W-:Y:S01]  /*18540*/  @P6 STG.E.U16 desc[UR60][R10.64], R13 ;  /* 0x0000000d0a006986 */ /* 0x0005e2000c10153c */
[----:B-----5:R-:W-:Y:S01]  /*18550*/  ISETP.LT.AND P5, PT, R157, R23, !P3 ;  /* 0x000000179d00720c */ /* 0x020fe20005fa1270 */
[----:B------:R-:W-:Y:S01]  /*18560*/  VIADD R2, R160, 0x14 ;  /* 0x00000014a0027836 */ /* 0x000fe20000000000 */
[----:B----4-:R-:W-:Y:S01]  /*18570*/  ISETP.LT.AND P6, PT, R156, R19, !P3 ;  /* 0x000000139c00720c */ /* 0x010fe20005fc1270 */
[----:B------:R-:W-:-:S02]  /*18580*/  IMAD.IADD R21, R21, 0x1, R68 ;  /* 0x0000000115157824 */ /* 0x000fc400078e0244 */
[----:B------:R-:W3:Y:S01]  /*18590*/  LDC R22, c[0x0][0x228] ;  /* 0x00008a00ff167b82 */ /* 0x000ee20000000800 */
[----:B------:R-:W-:Y:S01]  /*185a0*/  ISETP.GE.AND P3, PT, R2, R3, PT ;  /* 0x000000030200720c */ /* 0x000fe20003f66270 */
[----:B------:R-:W-:Y:S01]  /*185b0*/  IMAD.WIDE R14, R21, 0x2, R8 ;  /* 0x00000002150e7825 */ /* 0x000fe200078e0208 */
[----:B------:R-:W-:-:S03]  /*185c0*/  PRMT R2, R52, 0x7632, R2 ;  /* 0x0000763234027816 */ /* 0x000fc60000000002 */
[C---:B--2---:R-:W-:Y:S01]  /*185d0*/  IMAD.WIDE R12, R21.reuse, 0x2, R70 ;  /* 0x00000002150c7825 */ /* 0x044fe200078e0246 */
[----:B------:R-:W-:Y:S01]  /*185e0*/  PRMT R11, R48, 0x7632, R11 ;  /* 0x00007632300b7816 */ /* 0x000fe2000000000b */
[----:B------:R-:W2:Y:S02]  /*185f0*/  LDC R23, c[0x0][0x228] ;  /* 0x00008a00ff177b82 */ /* 0x000ea40000000800 */
[C---:B------:R-:W-:Y:S01]  /*18600*/  IMAD.WIDE R16, R21.reuse, 0x2, R6 ;  /* 0x0000000215107825 */ /* 0x040fe200078e0206 */
[----:B------:R4:W-:Y:S03]  /*18610*/  @P0 STG.E.U16 desc[UR60][R12.64], R52 ;  /* 0x000000340c000986 */ /* 0x0009e6000c10153c */
[----:B------:R-:W-:Y:S01]  /*18620*/  IMAD.WIDE R18, R21, 0x2, R4 ;  /* 0x0000000215127825 */ /* 0x000fe200078e0204 */
[----:B------:R5:W-:Y:S01]  /*18630*/  @P4 STG.E.U16 desc[UR60][R14.64], R2 ;  /* 0x000000020e004986 */ /* 0x000be2000c10153c */
[----:B0-----:R-:W-:-:S02]  /*18640*/  ISETP.LT.AND P4, PT, R159, R20, !P2 ;  /* 0x000000149f00720c */ /* 0x001fc40005781270 */
[----:B------:R-:W-:Y:S01]  /*18650*/  IMAD.IADD R21, R21, 0x1, R68 ;  /* 0x0000000115157824 */ /* 0x000fe200078e0244 */
[----:B------:R-:W-:Y:S01]  /*18660*/  @P5 STG.E.U16 desc[UR60][R16.64], R48 ;  /* 0x0000003010005986 */ /* 0x000fe2000c10153c */
[----:B------:R-:W-:Y:S01]  /*18670*/  ISETP.LT.AND P5, PT, R157, R25, !P2 ;  /* 0x000000199d00720c */ /* 0x000fe200057a1270 */
[----:B------:R-:W0:Y:S02]  /*18680*/  LDC R20, c[0x0][0x228] ;  /* 0x00008a00ff147b82 */ /* 0x000e240000000800 */
[----:B------:R1:W-:Y:S01]  /*18690*/  @P6 STG.E.U16 desc[UR60][R18.64], R11 ;  /* 0x0000000b12006986 */ /* 0x0003e2000c10153c */
[----:B------:R-:W-:Y:S02]  /*186a0*/  ISETP.LT.AND P6, PT, R158, R24, !P2 ;  /* 0x000000189e00720c */ /* 0x000fe400057c1270 */
[----:B------:R-:W-:Y:S01]  /*186b0*/  ISETP.LT.AND P2, PT, R156, R26, !P2 ;  /* 0x0000001a9c00720c */ /* 0x000fe20005741270 */
[----:B----4-:R-:W-:Y:S01]  /*186c0*/  IMAD.WIDE R12, R21, 0x2, R8 ;  /* 0x00000002150c7825 */ /* 0x010fe200078e0208 */
[----:B------:R-:W-:Y:S01]  /*186d0*/  PRMT R26, R45, 0x7632, R26 ;  /* 0x000076322d1a7816 */ /* 0x000fe2000000001a */
[----:B------:R-:W4:Y:S02]  /*186e0*/  LDC R24, c[0x0][0x228] ;  /* 0x00008a00ff187b82 */ /* 0x000f240000000800 */
[----:B-----5:R-:W-:-:S04]  /*186f0*/  IMAD.WIDE R14, R21, 0x2, R6 ;  /* 0x00000002150e7825 */ /* 0x020fc800078e0206 */
[----:B-1----:R-:W-:Y:S01]  /*18700*/  IMAD.WIDE R10, R21, 0x2, R70 ;  /* 0x00000002150a7825 */ /* 0x002fe200078e0246 */
[----:B------:R-:W-:Y:S01]  /*18710*/  PRMT R19, R41, 0x7632, R19 ;  /* 0x0000763229137816 */ /* 0x000fe20000000013 */
[----:B------:R-:W1:Y:S02]  /*18720*/  LDC R25, c[0x0][0x228] ;  /* 0x00008a00ff197b82 */ /* 0x000e640000000800 */
[----:B------:R-:W-:Y:S01]  /*18730*/  IMAD.WIDE R16, R21, 0x2, R4 ;  /* 0x0000000215107825 */ /* 0x000fe200078e0204 */
[----:B------:R5:W-:Y:S04]  /*18740*/  @P4 STG.E.U16 desc[UR60][R10.64], R41 ;  /* 0x000000290a004986 */ /* 0x000be8000c10153c */
[----:B------:R5:W-:Y:S01]  /*18750*/  @P6 STG.E.U16 desc[UR60][R12.64], R19 ;  /* 0x000000130c006986 */ /* 0x000be2000c10153c */
[----:B------:R-:W1:Y:S03]  /*18760*/  LDC R18, c[0x0][0x228] ;  /* 0x00008a00ff127b82 */ /* 0x000e660000000800 */
[----:B------:R-:W-:Y:S04]  /*18770*/  @P5 STG.E.U16 desc[UR60][R14.64], R45 ;  /* 0x0000002d0e005986 */ /* 0x000fe8000c10153c */
[----:B------:R0:W-:Y:S01]  /*18780*/  @P2 STG.E.U16 desc[UR60][R16.64], R26 ;  /* 0x0000001a10002986 */ /* 0x0001e2000c10153c */
[----:B---3--:R-:W-:Y:S01]  /*18790*/  ISETP.LT.AND P2, PT, R159, R22, !P1 ;  /* 0x000000169f00720c */ /* 0x008fe20004f41270 */
[----:B------:R-:W-:Y:S01]  /*187a0*/  IMAD.IADD R21, R21, 0x1, R68 ;  /* 0x0000000115157824 */ /* 0x000fe200078e0244 */
[----:B--2---:R-:W-:Y:S01]  /*187b0*/  ISETP.LT.AND P6, PT, R158, R23, !P1 ;  /* 0x000000179e00720c */ /* 0x004fe20004fc1270 */
[----:B------:R-:W2:Y:S02]  /*187c0*/  LDC R22, c[0x0][0x228] ;  /* 0x00008a00ff167b82 */ /* 0x000ea40000000800 */
[----:B-----5:R-:W-:Y:S01]  /*187d0*/  IMAD.WIDE R10, R21, 0x2, R70 ;  /* 0x00000002150a7825 */ /* 0x020fe200078e0246 */
[----:B------:R-:W-:-:S03]  /*187e0*/  ISETP.LT.AND P5, PT, R157, R27, !P1 ;  /* 0x0000001b9d00720c */ /* 0x000fc60004fa1270 */
[----:B------:R-:W-:Y:S01]  /*187f0*/  IMAD.WIDE R12, R21, 0x2, R8 ;  /* 0x00000002150c7825 */ /* 0x000fe200078e0208 */
[----:B0-----:R-:W-:Y:S01]  /*18800*/  PRMT R17, R53, 0x7632, R17 ;  /* 0x0000763235117816 */ /* 0x001fe20000000011 */
[----:B------:R-:W0:Y:S02]  /*18810*/  LDC R23, c[0x0][0x228] ;  /* 0x00008a00ff177b82 */ /* 0x000e240000000800 */
[----:B------:R-:W-:Y:S01]  /*18820*/  @P2 STG.E.U16 desc[UR60][R10.64], R53 ;  /* 0x000000350a002986 */ /* 0x000fe2000c10153c */
[----:B------:R-:W-:Y:S01]  /*18830*/  ISETP.LT.AND P2, PT, R156, R20, !P1 ;  /* 0x000000149c00720c */ /* 0x000fe20004f41270 */
[----:B------:R-:W-:Y:S02]  /*18840*/  IMAD.WIDE R14, R21, 0x2, R6 ;  /* 0x00000002150e7825 */ /* 0x000fe400078e0206 */
[----:B------:R3:W-:Y:S02]  /*18850*/  @P6 STG.E.U16 desc[UR60][R12.64], R17 ;  /* 0x000000110c006986 */ /* 0x0007e4000c10153c */
[----:B------:R-:W5:Y:S01]  /*18860*/  LDC R20, c[0x0][0x228] ;  /* 0x00008a00ff147b82 */ /* 0x000f620000000800 */
[----:B----4-:R-:W-:Y:S01]  /*18870*/  ISETP.LT.AND P6, PT, R159, R24, !P3 ;  /* 0x000000189f00720c */ /* 0x010fe20005fc1270 */
[----:B------:R-:W-:Y:S01]  /*18880*/  IMAD.IADD R19, R21, 0x1, R68 ;  /* 0x0000000115137824 */ /* 0x000fe200078e0244 */
[----:B------:R-:W-:Y:S01]  /*18890*/  @P5 STG.E.U16 desc[UR60][R14.64], R49 ;  /* 0x000000310e005986 */ /* 0x000fe2000c10153c */
[----:B-1----:R-:W-:-:S04]  /*188a0*/  ISETP.LT.AND P5, PT, R158, R25, !P3 ;  /* 0x000000199e00720c */ /* 0x002fc80005fa1270 */
[----:B------:R-:W1:Y:S01]  /*188b0*/  LDC R24, c[0x0][0x228] ;  /* 0x00008a00ff187b82 */ /* 0x000e620000000800 */
[----:B---3--:R-:W-:Y:S01]  /*188c0*/  PRMT R13, R49, 0x7632, R13 ;  /* 0x00007632310d7816 */ /* 0x008fe2000000000d */
[----:B------:R-:W-:-:S04]  /*188d0*/  IMAD.WIDE R16, R21, 0x2, R4 ;  /* 0x0000000215107825 */ /* 0x000fc800078e0204 */
[----:B------:R-:W-:Y:S02]  /*188e0*/  IMAD.WIDE R10, R19, 0x2, R70 ;  /* 0x00000002130a7825 */ /* 0x000fe400078e0246 */
[----:B------:R-:W3:Y:S01]  /*188f0*/  LDC R25, c[0x0][0x228] ;  /* 0x00008a00ff197b82 */ /* 0x000ee20000000800 */
[----:B------:R4:W-:Y:S01]  /*18900*/  @P2 STG.E.U16 desc[UR60][R16.64], R13 ;  /* 0x0000000d10002986 */ /* 0x0009e2000c10153c */
[----:B------:R-:W-:Y:S01]  /*18910*/  ISETP.LT.AND P2, PT, R157, R18, !P3 ;  /* 0x000000129d00720c */ /* 0x000fe20005f41270 */
[----:B------:R-:W-:Y:S01]  /*18920*/  VIADD R2, R160, 0x15 ;  /* 0x00000015a0027836 */ /* 0x000fe20000000000 */
[----:B--2---:R-:W-:Y:S01]  /*18930*/  ISETP.LT.AND P3, PT, R156, R22, !P3 ;  /* 0x000000169c00720c */ /* 0x004fe20005f61270 */
[----:B------:R2:W-:Y:S03]  /*18940*/  @P6 STG.E.U16 desc[UR60][R10.64], R42 ;  /* 0x0000002a0a006986 */ /* 0x0005e6000c10153c */
[----:B------:R-:W3:Y:S01]  /*18950*/  LDC R18, c[0x0][0x228] ;  /* 0x00008a00ff127b82 */ /* 0x000ee20000000800 */
[----:B------:R-:W-:Y:S01]  /*18960*/  ISETP.GE.AND P0, PT, R2, R3, PT ;  /* 0x000000030200720c */ /* 0x000fe20003f06270 */
[----:B----4-:R-:W-:-:S06]  /*18970*/  IMAD.WIDE R12, R19, 0x2, R8 ;  /* 0x00000002130c7825 */ /* 0x010fcc00078e0208 */
[----:B------:R-:W4:Y:S01]  /*18980*/  LDC R22, c[0x0][0x228] ;  /* 0x00008a00ff167b82 */ /* 0x000f220000000800 */
[----:B--2---:R-:W-:Y:S01]  /*18990*/  PRMT R11, R42, 0x7632, R11 ;  /* 0x000076322a0b7816 */ /* 0x004fe2000000000b */
[----:B------:R-:W-:Y:S01]  /*189a0*/  IMAD.IADD R21, R19, 0x1, R68 ;  /* 0x0000000113157824 */ /* 0x000fe200078e0244 */
[----:B0-----:R-:W-:Y:S01]  /*189b0*/  ISETP.LT.AND P6, PT, R159, R23, !P0 ;  /* 0x000000179f00720c */ /* 0x001fe200047c1270 */
[----:B------:R-:W-:Y:S02]  /*189c0*/  IMAD.WIDE R14, R19, 0x2, R4 ;  /* 0x00000002130e7825 */ /* 0x000fe400078e0204 */
[----:B------:R0:W-:Y:S01]  /*189d0*/  @P5 STG.E.U16 desc[UR60][R12.64], R11 ;  /* 0x0000000b0c005986 */ /* 0x0001e2000c10153c */
[----:B-----5:R-:W-:Y:S01]  /*189e0*/  ISETP.LT.AND P5, PT, R158, R20, !P0 ;  /* 0x000000149e00720c */ /* 0x020fe200047a1270 */
[----:B------:R-:W-:Y:S01]  /*189f0*/  VIADD R2, R160, 0x16 ;  /* 0x00000016a0027836 */ /* 0x000fe20000000000 */
[----:B------:R-:W2:Y:S01]  /*18a00*/  LDC R20, c[0x0][0x228] ;  /* 0x00008a00ff147b82 */ /* 0x000ea20000000800 */
[----:B------:R-:W-:-:S07]  /*18a10*/  IMAD.WIDE R16, R21, 0x2, R70 ;  /* 0x0000000215107825 */ /* 0x000fce00078e0246 */
[----:B------:R-:W5:Y:S01]  /*18a20*/  LDC R23, c[0x0][0x228] ;  /* 0x00008a00ff177b82 */ /* 0x000f620000000800 */
[----:B0-----:R-:W-:Y:S01]  /*18a30*/  IMAD.WIDE R10, R19, 0x2, R6 ;  /* 0x00000002130a7825 */ /* 0x001fe200078e0206 */
[----:B------:R-:W-:-:S06]  /*18a40*/  PRMT R13, R46, 0x7632, R13 ;  /* 0x000076322e0d7816 */ /* 0x000fcc000000000d */
[----:B------:R-:W0:Y:S01]  /*18a50*/  LDC R19, c[0x0][0x228] ;  /* 0x00008a00ff137b82 */ /* 0x000e220000000800 */
[----:B------:R3:W-:Y:S04]  /*18a60*/  @P2 STG.E.U16 desc[UR60][R10.64], R46 ;  /* 0x0000002e0a002986 */ /* 0x0007e8000c10153c */
[----:B------:R3:W-:Y:S01]  /*18a70*/  @P3 STG.E.U16 desc[UR60][R14.64], R13 ;  /* 0x0000000d0e003986 */ /* 0x0007e2000c10153c */
[----:B-1----:R-:W-:Y:S02]  /*18a80*/  ISETP.LT.AND P3, PT, R157, R24, !P0 ;  /* 0x000000189d00720c */ /* 0x002fe40004761270 */
[----:B------:R-:W1:Y:S01]  /*18a90*/  LDC R24, c[0x0][0x228] ;  /* 0x00008a00ff187b82 */ /* 0x000e620000000800 */
[----:B------:R-:W-:Y:S02]  /*18aa0*/  ISETP.GE.AND P4, PT, R2, R3, PT ;  /* 0x000000030200720c */ /* 0x000fe40003f86270 */
[----:B---3--:R-:W-:-:S02]  /*18ab0*/  ISETP.LT.AND P0, PT, R156, R25, !P0 ;  /* 0x000000199c00720c */ /* 0x008fc40004701270 */
[----:B------:R-:W-:-:S03]  /*18ac0*/  PRMT R11, R54, 0x7632, R11 ;  /* 0x00007632360b7816 */ /* 0x000fc6000000000b */
[----:B------:R-:W3:Y:S01]  /*18ad0*/  LDC R26, c[0x0][0x228] ;  /* 0x00008a00ff1a7b82 */ /* 0x000ee20000000800 */
[----:B------:R-:W-:Y:S01]  /*18ae0*/  IMAD.WIDE R12, R21, 0x2, R8 ;  /* 0x00000002150c7825 */ /* 0x000fe200078e0208 */
[----:B------:R-:W-:Y:S01]  /*18af0*/  @P6 STG.E.U16 desc[UR60][R16.64], R54 ;  /* 0x0000003610006986 */ /* 0x000fe2000c10153c */
[----:B----4-:R-:W-:-:S03]  /*18b00*/  ISETP.LT.AND P6, PT, R158, R22, !P4 ;  /* 0x000000169e00720c */ /* 0x010fc600067c1270 */
[----:B------:R4:W-:Y:S01]  /*18b10*/  @P5 STG.E.U16 desc[UR60][R12.64], R11 ;  /* 0x0000000b0c005986 */ /* 0x0009e2000c10153c */
[----:B------:R-:W-:Y:S01]  /*18b20*/  ISETP.LT.AND P5, PT, R159, R18, !P4 ;  /* 0x000000129f00720c */ /* 0x000fe200067a1270 */
[----:B------:R-:W3:Y:S01]  /*18b30*/  LDC R22, c[0x0][0x228] ;  /* 0x00008a00ff167b82 */ /* 0x000ee20000000800 */
[----:B------:R-:W-:-:S07]  /*18b40*/  IMAD.WIDE R14, R21, 0x2, R4 ;  /* 0x00000002150e7825 */ /* 0x000fce00078e0204 */
[----:B------:R-:W3:Y:S01]  /*18b50*/  LDC R18, c[0x0][0x228] ;  /* 0x00008a00ff127b82 */ /* 0x000ee20000000800 */
[----:B----4-:R-:W-:Y:S01]  /*18b60*/  IMAD.WIDE R10, R21, 0x2, R6 ;  /* 0x00000002150a7825 */ /* 0x010fe200078e0206 */
[----:B------:R-:W-:-:S03]  /*18b70*/  PRMT R13, R50, 0x7632, R13 ;  /* 0x00007632320d7816 */ /* 0x000fc6000000000d */
[----:B------:R-:W-:Y:S01]  /*18b80*/  IMAD.IADD R21, R21, 0x1, R68 ;  /* 0x0000000115157824 */ /* 0x000fe200078e0244 */
[----:B------:R4:W-:Y:S01]  /*18b90*/  @P3 STG.E.U16 desc[UR60][R10.64], R50 ;  /* 0x000000320a003986 */ /* 0x0009e2000c10153c */
[----:B------:R-:W-:Y:S01]  /*18ba0*/  VIADD R2, R160, 0x17 ;  /* 0x00000017a0027836 */ /* 0x000fe20000000000 */
[----:B------:R-:W3:Y:S02]  /*18bb0*/  LDC R25, c[0x0][0x228] ;  /* 0x00008a00ff197b82 */ /* 0x000ee40000000800 */
[----:B------:R5:W-:Y:S01]  /*18bc0*/  @P0 STG.E.U16 desc[UR60][R14.64], R13 ;  /* 0x0000000d0e000986 */ /* 0x000be2000c10153c */
[----:B0-----:R-:W-:Y:S01]  /*18bd0*/  ISETP.LT.AND P0, PT, R157, R19, !P4 ;  /* 0x000000139d00720c */ /* 0x001fe20006701270 */
[----:B------:R-:W-:Y:S01]  /*18be0*/  IMAD.WIDE R16, R21, 0x2, R8 ;  /* 0x0000000215107825 */ /* 0x000fe200078e0208 */
[----:B--2---:R-:W-:Y:S02]  /*18bf0*/  ISETP.LT.AND P4, PT, R156, R20, !P4 ;  /* 0x000000149c00720c */ /* 0x004fe40006781270 */
[----:B------:R-:W-:Y:S01]  /*18c00*/  ISETP.GE.AND P1, PT, R2, R3, PT ;  /* 0x000000030200720c */ /* 0x000fe20003f26270 */
[----:B------:R-:W0:Y:S01]  /*18c10*/  LDC R27, c[0x0][0x228] ;  /* 0x00008a00ff1b7b82 */ /* 0x000e220000000800 */
[----:B----4-:R-:W-:Y:S01]  /*18c20*/  PRMT R11, R43, 0x7632, R11 ;  /* 0x000076322b0b7816 */ /* 0x010fe2000000000b */
[----:B-----5:R-:W-:Y:S01]  /*18c30*/  IMAD.WIDE R12, R21, 0x2, R70 ;  /* 0x00000002150c7825 */ /* 0x020fe200078e0246 */
[----:B------:R-:W-:-:S05]  /*18c40*/  PRMT R19, R47, 0x7632, R19 ;  /* 0x000076322f137816 */ /* 0x000fca0000000013 */
[----:B------:R-:W2:Y:S01]  /*18c50*/  LDC R20, c[0x0][0x228] ;  /* 0x00008a00ff147b82 */ /* 0x000ea20000000800 */
[----:B------:R4:W-:Y:S01]  /*18c60*/  @P5 STG.E.U16 desc[UR60][R12.64], R43 ;  /* 0x0000002b0c005986 */ /* 0x0009e2000c10153c */
[----:B------:R-:W-:Y:S01]  /*18c70*/  ISETP.LT.AND P5, PT, R159, R23, !P1 ;  /* 0x000000179f00720c */ /* 0x000fe20004fa1270 */
[----:B------:R-:W-:Y:S02]  /*18c80*/  VIADD R2, R160, 0x18 ;  /* 0x00000018a0027836 */ /* 0x000fe40000000000 */
[----:B------:R5:W-:Y:S01]  /*18c90*/  @P6 STG.E.U16 desc[UR60][R16.64], R11 ;  /* 0x0000000b10006986 */ /* 0x000be2000c10153c */
[----:B-1----:R-:W-:Y:S01]  /*18ca0*/  ISETP.LT.AND P6, PT, R158, R24, !P1 ;  /* 0x000000189e00720c */ /* 0x002fe20004fc1270 */
[C---:B------:R-:W-:Y:S01]  /*18cb0*/  IMAD.IADD R23, R21.reuse, 0x1, R68 ;  /* 0x0000000115177824 */ /* 0x040fe200078e0244 */
[----:B------:R-:W-:Y:S01]  /*18cc0*/  ISETP.GE.AND P2, PT, R2, R3, PT ;  /* 0x000000030200720c */ /* 0x000fe20003f46270 */
[----:B------:R-:W-:Y:S01]  /*18cd0*/  VIADD R2, R160, 0x19 ;  /* 0x00000019a0027836 */ /* 0x000fe20000000000 */
[----:B------:R-:W1:Y:S01]  /*18ce0*/  LDC R24, c[0x0][0x228] ;  /* 0x00008a00ff187b82 */ /* 0x000e620000000800 */
[----:B----4-:R-:W-:-:S04]  /*18cf0*/  IMAD.WIDE R12, R21, 0x2, R4 ;  /* 0x00000002150c7825 */ /* 0x010fc800078e0204 */
[----:B-----5:R-:W-:Y:S01]  /*18d00*/  IMAD.WIDE R10, R21, 0x2, R6 ;  /* 0x00000002150a7825 */ /* 0x020fe200078e0206 */
[----:B------:R-:W-:-:S03]  /*18d10*/  PRMT R21, R55, 0x7632, R21 ;  /* 0x0000763237157816 */ /* 0x000fc60000000015 */
[C---:B------:R-:W-:Y:S01]  /*18d20*/  IMAD.WIDE R14, R23.reuse, 0x2, R70 ;  /* 0x00000002170e7825 */ /* 0x040fe200078e0246 */
[----:B------:R4:W-:Y:S03]  /*18d30*/  @P0 STG.E.U16 desc[UR60][R10.64], R47 ;  /* 0x0000002f0a000986 */ /* 0x0009e6000c10153c */
[----:B------:R-:W-:Y:S01]  /*18d40*/  IMAD.WIDE R16, R23, 0x2, R8 ;  /* 0x0000000217107825 */ /* 0x000fe200078e0208 */
[----:B------:R5:W-:Y:S01]  /*18d50*/  @P4 STG.E.U16 desc[UR60][R12.64], R19 ;  /* 0x000000130c004986 */ /* 0x000be2000c10153c */
[----:B---3--:R-:W-:Y:S02]  /*18d60*/  ISETP.LT.AND P4, PT, R157, R18, !P1 ;  /* 0x000000129d00720c */ /* 0x008fe40004f81270 */
[----:B------:R-:W-:Y:S01]  /*18d70*/  ISETP.LT.AND P1, PT, R156, R22, !P1 ;  /* 0x000000169c00720c */ /* 0x000fe20004f21270 */
[----:B------:R-:W-:Y:S01]  /*18d80*/  @P5 STG.E.U16 desc[UR60][R14.64], R55 ;  /* 0x000000370e005986 */ /* 0x000fe2000c10153c */
[----:B------:R-:W-:Y:S01]  /*18d90*/  ISETP.GE.AND P3, PT, R2, R3, PT ;  /* 0x000000030200720c */ /* 0x000fe20003f66270 */
[----:B------:R-:W-:-:S02]  /*18da0*/  VIADD R2, R160, 0x1a ;  /* 0x0000001aa0027836 */ /* 0x000fc40000000000 */
[----:B------:R3:W-:Y:S01]  /*18db0*/  @P6 STG.E.U16 desc[UR60][R16.64], R21 ;  /* 0x0000001510006986 */ /* 0x0007e2000c10153c */
[----:B------:R-:W-:Y:S01]  /*18dc0*/  ISETP.LT.AND P6, PT, R158, R26, !P2 ;  /* 0x0000001a9e00720c */ /* 0x000fe200057c1270 */
[C---:B----4-:R-:W-:Y:S01]  /*18dd0*/  IMAD.WIDE R10, R23.reuse, 0x2, R6 ;  /* 0x00000002170a7825 */ /* 0x050fe200078e0206 */
[----:B------:R-:W4:Y:S01]  /*18de0*/  LDC R26, c[0x0][0x228] ;  /* 0x00008a00ff1a7b82 */ /* 0x000f220000000800 */
[----:B------:R-:W0:Y:S01]  /*18df0*/  LDS.128 R12, [R0] ;  /* 0x00000000000c7984 */ /* 0x000e220000000c00 */
[----:B------:R-:W-:Y:S01]  /*18e00*/  ISETP.GE.AND P0, PT, R2, R3, PT ;  /* 0x000000030200720c */ /* 0x000fe20003f06270 */
[----:B-----5:R-:W-:-:S04]  /*18e10*/  IMAD.WIDE R18, R23, 0x2, R4 ;  /* 0x0000000217127825 */ /* 0x020fc800078e0204 */
[----:B------:R-:W-:Y:S01]  /*18e20*/  VIADD R2, R160, 0x1b ;  /* 0x0000001ba0027836 */ /* 0x000fe20000000000 */
[----:B---3--:R-:W-:Y:S01]  /*18e30*/  PRMT R17, R51, 0x7632, R17 ;  /* 0x0000763233117816 */ /* 0x008fe20000000011 */
[----:B------:R3:W-:Y:S01]  /*18e40*/  @P4 STG.E.U16 desc[UR60][R10.64], R51 ;  /* 0x000000330a004986 */ /* 0x0007e2000c10153c */
[----:B------:R-:W-:-:S03]  /*18e50*/  ISETP.LT.AND P5, PT, R159, R25, !P2 ;  /* 0x000000199f00720c */ /* 0x000fc600057a1270 */
[----:B------:R5:W-:Y:S01]  /*18e60*/  @P1 STG.E.U16 desc[UR60][R18.64], R17 ;  /* 0x0000001112001986 */ /* 0x000be2000c10153c */
[----:B------:R-:W-:Y:S02]  /*18e70*/  ISETP.GE.AND P1, PT, R2, R3, PT ;  /* 0x000000030200720c */ /* 0x000fe40003f26270 */
[----:B------:R-:W0:Y:S01]  /*18e80*/  LDC R2, c[0x0][0x228] ;  /* 0x00008a00ff027b82 */ /* 0x000e220000000800 */
[----:B--2---:R-:W-:Y:S01]  /*18e90*/  ISETP.LT.AND P4, PT, R157, R20, !P2 ;  /* 0x000000149d00720c */ /* 0x004fe20005781270 */
[----:B------:R-:W-:Y:S01]  /*18ea0*/  IMAD.IADD R25, R23, 0x1, R68 ;  /* 0x0000000117197824 */ /* 0x000fe200078e0244 */
[----:B-1----:R-:W-:Y:S02]  /*18eb0*/  ISETP.LT.AND P2, PT, R156, R24, !P2 ;  /* 0x000000189c00720c */ /* 0x002fe40005741270 */
[----:B---3--:R-:W-:-:S03]  /*18ec0*/  PRMT R11, R56, 0x7632, R11 ;  /* 0x00007632380b7816 */ /* 0x008fc6000000000b */
[----:B------:R-:W1:Y:S01]  /*18ed0*/  LDC R24, c[0x0][0x228] ;  /* 0x00008a00ff187b82 */ /* 0x000e620000000800 */
[----:B-----5:R-:W-:-:S04]  /*18ee0*/  IMAD.WIDE R16, R25, 0x2, R70 ;  /* 0x0000000219107825 */ /* 0x020fc800078e0246 */
[C---:B------:R-:W-:Y:S01]  /*18ef0*/  IMAD.WIDE R20, R25.reuse, 0x2, R8 ;  /* 0x0000000219147825 */ /* 0x040fe200078e0208 */
[----:B------:R-:W-:Y:S03]  /*18f00*/  @P5 STG.E.U16 desc[UR60][R16.64], R56 ;  /* 0x0000003810005986 */ /* 0x000fe6000c10153c */
[----:B------:R-:W-:Y:S01]  /*18f10*/  IMAD.WIDE R22, R25, 0x2, R6 ;  /* 0x0000000219167825 */ /* 0x000fe200078e0206 */
[----:B------:R2:W-:Y:S01]  /*18f20*/  @P6 STG.E.U16 desc[UR60][R20.64], R11 ;  /* 0x0000000b14006986 */ /* 0x0005e2000c10153c */
[----:B----4-:R-:W-:Y:S02]  /*18f30*/  ISETP.LT.AND P5, PT, R159, R26, !P3 ;  /* 0x0000001a9f00720c */ /* 0x010fe40005fa1270 */
[----:B0-----:R-:W-:Y:S01]  /*18f40*/  ISETP.LT.AND P6, PT, R158, R27, !P3 ;  /* 0x0000001b9e00720c */ /* 0x001fe20005fc1270 */
[----:B------:R0:W-:Y:S01]  /*18f50*/  @P4 STG.E.U16 desc[UR60][R22.64], R60 ;  /* 0x0000003c16004986 */ /* 0x0001e2000c10153c */
[----:B------:R-:W-:Y:S01]  /*18f60*/  ISETP.LT.AND P4, PT, R157, R28, !P3 ;  /* 0x0000001c9d00720c */ /* 0x000fe20005f81270 */
[C---:B------:R-:W-:Y:S01]  /*18f70*/  IMAD.IADD R27, R25.reuse, 0x1, R68 ;  /* 0x00000001191b7824 */ /* 0x040fe200078e0244 */
[----:B------:R-:W-:Y:S01]  /*18f80*/  ISETP.LT.AND P3, PT, R156, R2, !P3 ;  /* 0x000000029c00720c */ /* 0x000fe20005f61270 */
[----:B------:R-:W-:Y:S01]  /*18f90*/  VIADD R0, R160, 0x1c ;  /* 0x0000001ca0007836 */ /* 0x000fe20000000000 */
[----:B------:R-:W3:Y:S01]  /*18fa0*/  LDC R2, c[0x0][0x228] ;  /* 0x00008a00ff027b82 */ /* 0x000ee20000000800 */
[----:B--2---:R-:W-:Y:S01]  /*18fb0*/  PRMT R21, R60, 0x7632, R21 ;  /* 0x000076323c157816 */ /* 0x004fe20000000015 */
[----:B------:R-:W-:-:S06]  /*18fc0*/  IMAD.WIDE R10, R25, 0x2, R4 ;  /* 0x00000002190a7825 */ /* 0x000fcc00078e0204 */
[----:B0-----:R-:W0:Y:S01]  /*18fd0*/  LDC R22, c[0x0][0x228] ;  /* 0x00008a00ff167b82 */ /* 0x001e220000000800 */
[C---:B------:R-:W-:Y:S01]  /*18fe0*/  IMAD.WIDE R16, R27.reuse, 0x2, R70 ;  /* 0x000000021b107825 */ /* 0x040fe200078e0246 */
[----:B------:R-:W-:Y:S01]  /*18ff0*/  PRMT R25, R64, 0x7632, R25 ;  /* 0x0000763240197816 */ /* 0x000fe20000000019 */
[----:B------:R2:W-:Y:S02]  /*19000*/  @P2 STG.E.U16 desc[UR60][R10.64], R21 ;  /* 0x000000150a002986 */ /* 0x0005e4000c10153c */
[----:B------:R-:W-:-:S03]  /*19010*/  IMAD.WIDE R18, R27, 0x2, R8 ;  /* 0x000000021b127825 */ /* 0x000fc600078e0208 */
[----:B------:R-:W4:Y:S01]  /*19020*/  LDC R23, c[0x0][0x228] ;  /* 0x00008a00ff177b82 */ /* 0x000f220000000800 */
[----:B------:R5:W-:Y:S01]  /*19030*/  @P5 STG.E.U16 desc[UR60][R16.64], R64 ;  /* 0x0000004010005986 */ /* 0x000be2000c10153c */
[----:B--2---:R-:W-:-:S03]  /*19040*/  IMAD.WIDE R20, R27, 0x2, R6 ;  /* 0x000000021b147825 */ /* 0x004fc600078e0206 */
[----:B------:R2:W-:Y:S03]  /*19050*/  @P6 STG.E.U16 desc[UR60][R18.64], R25 ;  /* 0x0000001912006986 */ /* 0x0005e6000c10153c */
[----:B------:R-:W4:Y:S01]  /*19060*/  LDC R26, c[0x0][0x228] ;  /* 0x00008a00ff1a7b82 */ /* 0x000f220000000800 */
[----:B------:R0:W-:Y:S01]  /*19070*/  @P4 STG.E.U16 desc[UR60][R20.64], R12 ;  /* 0x0000000c14004986 */ /* 0x0001e2000c10153c */
[----:B-1----:R-:W-:Y:S02]  /*19080*/  ISETP.LT.AND P4, PT, R157, R24, !P0 ;  /* 0x000000189d00720c */ /* 0x002fe40004781270 */
[----:B------:R-:W-:-:S04]  /*19090*/  ISETP.LT.AND P5, PT, R159, R29, !P0 ;  /* 0x0000001d9f00720c */ /* 0x000fc800047a1270 */
[----:B------:R-:W1:Y:S01]  /*190a0*/  LDC R24, c[0x0][0x228] ;  /* 0x00008a00ff187b82 */ /* 0x000e620000000800 */
[----:B------:R-:W-:Y:S01]  /*190b0*/  ISETP.LT.AND P6, PT, R158, R30, !P0 ;  /* 0x0000001e9e00720c */ /* 0x000fe200047c1270 */
[----:B------:R-:W-:Y:S01]  /*190c0*/  IMAD.WIDE R10, R27, 0x2, R4 ;  /* 0x000000021b0a7825 */ /* 0x000fe200078e0204 */
[----:B-----5:R-:W-:-:S03]  /*190d0*/  PRMT R17, R12, 0x7632, R17 ;  /* 0x000076320c117816 */ /* 0x020fc60000000011 */
[----:B------:R-:W-:Y:S02]  /*190e0*/  IMAD.IADD R27, R27, 0x1, R68 ;  /* 0x000000011b1b7824 */ /* 0x000fe400078e0244 */
[----:B--2---:R-:W2:Y:S01]  /*190f0*/  LDC R25, c[0x0][0x228] ;  /* 0x00008a00ff197b82 */ /* 0x004ea20000000800 */
[----:B------:R5:W-:Y:S01]  /*19100*/  @P3 STG.E.U16 desc[UR60][R10.64], R17 ;  /* 0x000000110a003986 */ /* 0x000be2000c10153c */
[----:B0-----:R-:W-:Y:S01]  /*19110*/  ISETP.LT.AND P0, PT, R156, R22, !P0 ;  /* 0x000000169c00720c */ /* 0x001fe20004701270 */
[----:B------:R-:W-:Y:S01]  /*19120*/  IMAD.WIDE R18, R27, 0x2, R8 ;  /* 0x000000021b127825 */ /* 0x000fe200078e0208 */
[----:B------:R-:W-:-:S03]  /*19130*/  ISETP.GE.AND P2, PT, R0, R3, PT ;  /* 0x000000030000720c */ /* 0x000fc60003f46270 */
[C---:B------:R-:W-:Y:S01]  /*19140*/  IMAD.WIDE R20, R27.reuse, 0x2, R6 ;  /* 0x000000021b147825 */ /* 0x040fe200078e0206 */
[----:B------:R-:W0:Y:S03]  /*19150*/  LDC R22, c[0x0][0x228] ;  /* 0x00008a00ff167b82 */ /* 0x000e260000000800 */
[----:B-----5:R-:W-:Y:S01]  /*19160*/  IMAD.WIDE R16, R27, 0x2, R70 ;  /* 0x000000021b107825 */ /* 0x020fe200078e0246 */
[----:B------:R-:W-:-:S04]  /*19170*/  PRMT R11, R57, 0x7632, R11 ;  /* 0x00007632390b7816 */ /* 0x000fc8000000000b */
[----:B------:R-:W5:Y:S01]  /*19180*/  LDC R12, c[0x0][0x228] ;  /* 0x00008a00ff0c7b82 */ /* 0x000f620000000800 */
[----:B------:R-:W-:Y:S01]  /*19190*/  VIADD R0, R160, 0x1d ;  /* 0x0000001da0007836 */ /* 0x000fe20000000000 */
[----:B------:R-:W-:Y:S04]  /*191a0*/  @P5 STG.E.U16 desc[UR60][R16.64], R57 ;  /* 0x0000003910005986 */ /* 0x000fe8000c10153c */
[----:B------:R1:W-:Y:S01]  /*191b0*/  @P6 STG.E.U16 desc[UR60][R18.64], R11 ;  /* 0x0000000b12006986 */ /* 0x0003e2000c10153c */
[----:B---3--:R-:W-:Y:S02]  /*191c0*/  ISETP.LT.AND P6, PT, R159, R2, !P1 ;  /* 0x000000029f00720c */ /* 0x008fe40004fc1270 */
[----:B------:R-:W-:Y:S01]  /*191d0*/  PRMT R2, R61, 0x7632, R2 ;  /* 0x000076323d027816 */ /* 0x000fe20000000002 */
[----:B------:R3:W-:Y:S01]  /*191e0*/  @P4 STG.E.U16 desc[UR60][R20.64], R61 ;  /* 0x0000003d14004986 */ /* 0x0007e2000c10153c */
[----:B----4-:R-:W-:-:S02]  /*191f0*/  ISETP.LT.AND P4, PT, R158, R23, !P1 ;  /* 0x000000179e00720c */ /* 0x010fc40004f81270 */
[----:B------:R-:W-:Y:S01]  /*19200*/  ISETP.GE.AND P3, PT, R0, R3, PT ;  /* 0x000000030000720c */ /* 0x000fe20003f66270 */
[----:B------:R-:W4:Y:S01]  /*19210*/  LDC R23, c[0x0][0x228] ;  /* 0x00008a00ff177b82 */ /* 0x000f220000000800 */
[----:B------:R-:W-:Y:S02]  /*19220*/  VIADD R0, R160, 0x1e ;  /* 0x0000001ea0007836 */ /* 0x000fe40000000000 */
[----:B-1----:R-:W-:-:S04]  /*19230*/  IMAD.WIDE R10, R27, 0x2, R4 ;  /* 0x000000021b0a7825 */ /* 0x002fc800078e0204 */
[----:B------:R-:W-:Y:S01]  /*19240*/  IMAD.IADD R27, R27, 0x1, R68 ;  /* 0x000000011b1b7824 */ /* 0x000fe200078e0244 */
[----:B------:R1:W-:Y:S01]  /*19250*/  @P0 STG.E.U16 desc[UR60][R10.64], R2 ;  /* 0x000000020a000986 */ /* 0x0003e2000c10153c */
[----:B------:R-:W-:Y:S01]  /*19260*/  ISETP.LT.AND P0, PT, R157, R24, !P1 ;  /* 0x000000189d00720c */ /* 0x000fe20004f01270 */
[----:B---3--:R-:W3:Y:S01]  /*19270*/  LDC R20, c[0x0][0x228] ;  /* 0x00008a00ff147b82 */ /* 0x008ee20000000800 */
[----:B------:R-:W-:Y:S01]  /*19280*/  ISETP.GE.AND P5, PT, R0, R3, PT ;  /* 0x000000030000720c */ /* 0x000fe20003fa6270 */
[----:B------:R-:W-:Y:S01]  /*19290*/  IMAD.WIDE R16, R27, 0x2, R70 ;  /* 0x000000021b107825 */ /* 0x000fe200078e0246 */
[----:B--2---:R-:W-:-:S03]  /*192a0*/  ISETP.LT.AND P1, PT, R156, R25, !P1 ;  /* 0x000000199c00720c */ /* 0x004fc60004f21270 */
[----:B------:R-:W-:Y:S01]  /*192b0*/  VIADD R0, R160, 0x1f ;  /* 0x0000001fa0007836 */ /* 0x000fe20000000000 */
[----:B------:R2:W-:Y:S01]  /*192c0*/  @P6 STG.E.U16 desc[UR60][R16.64], R65 ;  /* 0x0000004110006986 */ /* 0x0005e2000c10153c */
[----:B------:R-:W-:Y:S01]  /*192d0*/  IMAD.WIDE R18, R27, 0x2, R8 ;  /* 0x000000021b127825 */ /* 0x000fe200078e0208 */
[----:B------:R-:W3:Y:S01]  /*192e0*/  LDC R21, c[0x0][0x228] ;  /* 0x00008a00ff157b82 */ /* 0x000ee20000000800 */
[----:B-1----:R-:W-:Y:S02]  /*192f0*/  PRMT R11, R65, 0x7632, R11 ;  /* 0x00007632410b7816 */ /* 0x002fe4000000000b */
[----:B------:R-:W-:Y:S01]  /*19300*/  ISETP.GE.AND P6, PT, R0, R3, PT ;  /* 0x000000030000720c */ /* 0x000fe20003fc6270 */
[----:B------:R-:W-:Y:S02]  /*19310*/  IMAD.WIDE R2, R27, 0x2, R6 ;  /* 0x000000021b027825 */ /* 0x000fe400078e0206 */
[----:B------:R1:W-:Y:S02]  /*19320*/  @P4 STG.E.U16 desc[UR60][R18.64], R11 ;  /* 0x0000000b12004986 */ /* 0x0003e4000c10153c */
[----:B------:R-:W3:Y:S01]  /*19330*/  LDC R0, c[0x0][0x228] ;  /* 0x00008a00ff007b82 */ /* 0x000ee20000000800 */
[----:B--2---:R-:W-:Y:S01]  /*19340*/  PRMT R17, R13, 0x7632, R17 ;  /* 0x000076320d117816 */ /* 0x004fe20000000011 */
[----:B------:R-:W-:Y:S01]  /*19350*/  @P0 STG.E.U16 desc[UR60][R2.64], R13 ;  /* 0x0000000d02000986 */ /* 0x000fe2000c10153c */
[----:B0-----:R-:W-:-:S02]  /*19360*/  ISETP.LT.AND P0, PT, R158, R22, !P2 ;  /* 0x000000169e00720c */ /* 0x001fc40005701270 */
[----:B-----5:R-:W-:-:S03]  /*19370*/  ISETP.LT.AND P4, PT, R159, R12, !P2 ;  /* 0x0000000c9f00720c */ /* 0x020fc60005781270 */
[----:B------:R-:W0:Y:S01]  /*19380*/  LDC R22, c[0x0][0x228] ;  /* 0x00008a00ff167b82 */ /* 0x000e220000000800 */
[----:B-1----:R-:W-:-:S05]  /*19390*/  IMAD.WIDE R10, R27, 0x2, R4 ;  /* 0x000000021b0a7825 */ /* 0x002fca00078e0204 */
[----:B------:R1:W-:Y:S01]  /*193a0*/  @P1 STG.E.U16 desc[UR60][R10.64], R17 ;  /* 0x000000110a001986 */ /* 0x0003e2000c10153c */
[----:B----4-:R-:W-:Y:S01]  /*193b0*/  ISETP.LT.AND P1, PT, R157, R23, !P2 ;  /* 0x000000179d00720c */ /* 0x010fe20005721270 */
[----:B------:R-:W2:Y:S01]  /*193c0*/  LDC R12, c[0x0][0x228] ;  /* 0x00008a00ff0c7b82 */ /* 0x000ea20000000800 */
[----:B------:R-:W-:Y:S01]  /*193d0*/  IMAD.IADD R27, R27, 0x1, R68 ;  /* 0x000000011b1b7824 */ /* 0x000fe200078e0244 */
[----:B------:R-:W-:-:S03]  /*193e0*/  ISETP.LT.AND P2, PT, R156, R26, !P2 ;  /* 0x0000001a9c00720c */ /* 0x000fc60005741270 */
[----:B------:R-:W-:-:S03]  /*193f0*/  IMAD.WIDE R18, R27, 0x2, R8 ;  /* 0x000000021b127825 */ /* 0x000fc600078e0208 */
[----:B------:R-:W4:Y:S01]  /*19400*/  LDC R23, c[0x0][0x228] ;  /* 0x00008a00ff177b82 */ /* 0x000f220000000800 */
[----:B-1----:R-:W-:Y:S01]  /*19410*/  IMAD.WIDE R16, R27, 0x2, R70 ;  /* 0x000000021b107825 */ /* 0x002fe200078e0246 */
[----:B------:R-:W-:-:S03]  /*19420*/  PRMT R11, R58, 0x7632, R11 ;  /* 0x000076323a0b7816 */ /* 0x000fc6000000000b */
[----:B------:R-:W-:Y:S01]  /*19430*/  IMAD.WIDE R2, R27, 0x2, R6 ;  /* 0x000000021b027825 */ /* 0x000fe200078e0206 */
[----:B------:R-:W-:Y:S02]  /*19440*/  @P4 STG.E.U16 desc[UR60][R16.64], R58 ;  /* 0x0000003a10004986 */ /* 0x000fe4000c10153c */
[----:B------:R-:W1:Y:S02]  /*19450*/  LDC R24, c[0x0][0x228] ;  /* 0x00008a00ff187b82 */ /* 0x000e640000000800 */
[----:B------:R5:W-:Y:S01]  /*19460*/  @P0 STG.E.U16 desc[UR60][R18.64], R11 ;  /* 0x0000000b12000986 */ /* 0x000be2000c10153c */
[----:B---3--:R-:W-:-:S03]  /*19470*/  ISETP.LT.AND P0, PT, R158, R0, !P3 ;  /* 0x000000009e00720c */ /* 0x008fc60005f01270 */
[----:B------:R3:W-:Y:S01]  /*19480*/  @P1 STG.E.U16 desc[UR60][R2.64], R62 ;  /* 0x0000003e02001986 */ /* 0x0007e2000c10153c */
[----:B------:R-:W-:Y:S01]  /*19490*/  ISETP.LT.AND P4, PT, R159, R20, !P3 ;  /* 0x000000149f00720c */ /* 0x000fe20005f81270 */
[----:B------:R-:W1:Y:S01]  /*194a0*/  LDC R0, c[0x0][0x228] ;  /* 0x00008a00ff007b82 */ /* 0x000e620000000800 */
[----:B-----5:R-:W-:-:S07]  /*194b0*/  IMAD.WIDE R10, R27, 0x2, R4 ;  /* 0x000000021b0a7825 */ /* 0x020fce00078e0204 */
[----:B------:R-:W5:Y:S01]  /*194c0*/  LDC R20, c[0x0][0x228] ;  /* 0x00008a00ff147b82 */ /* 0x000f620000000800 */
[----:B---3--:R-:W-:Y:S02]  /*194d0*/  PRMT R3, R62, 0x7632, R3 ;  /* 0x000076323e037816 */ /* 0x008fe40000000003 */
[----:B------:R-:W-:-:S03]  /*194e0*/  ISETP.LT.AND P1, PT, R157, R21, !P3 ;  /* 0x000000159d00720c */ /* 0x000fc60005f21270 */
[----:B------:R3:W-:Y:S02]  /*194f0*/  @P2 STG.E.U16 desc[UR60][R10.64], R3 ;  /* 0x000000030a002986 */ /* 0x0007e4000c10153c */
[----:B------:R-:W5:Y:S01]  /*19500*/  LDC R25, c[0x0][0x228] ;  /* 0x00008a00ff197b82 */ /* 0x000f620000000800 */
[----:B0-----:R-:W-:Y:S01]  /*19510*/  ISETP.LT.AND P2, PT, R159, R22, !P5 ;  /* 0x000000169f00720c */ /* 0x001fe20006f41270 */
[----:B------:R-:W-:-:S06]  /*19520*/  IMAD.IADD R21, R27, 0x1, R68 ;  /* 0x000000011b157824 */ /* 0x000fcc00078e0244 */
[----:B------:R-:W0:Y:S01]  /*19530*/  LDC R26, c[0x0][0x228] ;  /* 0x00008a00ff1a7b82 */ /* 0x000e220000000800 */
[----:B--2---:R-:W-:Y:S01]  /*19540*/  ISETP.LT.AND P3, PT, R156, R12, !P3 ;  /* 0x0000000c9c00720c */ /* 0x004fe20005f61270 */
[----:B------:R-:W-:-:S06]  /*19550*/  IMAD.WIDE R12, R21, 0x2, R70 ;  /* 0x00000002150c7825 */ /* 0x000fcc00078e0246 */
[----:B------:R-:W2:Y:S01]  /*19560*/  LDC R22, c[0x0][0x228] ;  /* 0x00008a00ff167b82 */ /* 0x000ea20000000800 */
[C---:B------:R-:W-:Y:S01]  /*19570*/  IMAD.WIDE R16, R21.reuse, 0x2, R8 ;  /* 0x0000000215107825 */ /* 0x040fe200078e0208 */
[----:B------:R-:W-:Y:S01]  /*19580*/  PRMT R19, R66, 0x7632, R19 ;  /* 0x0000763242137816 */ /* 0x000fe20000000013 */
[----:B------:R1:W-:Y:S01]  /*19590*/  @P4 STG.E.U16 desc[UR60][R12.64], R66 ;  /* 0x000000420c004986 */ /* 0x0003e2000c10153c */
[----:B----4-:R-:W-:Y:S01]  /*195a0*/  ISETP.LT.AND P4, PT, R158, R23, !P5 ;  /* 0x000000179e00720c */ /* 0x010fe20006f81270 */
[C---:B------:R-:W-:Y:S02]  /*195b0*/  IMAD.IADD R23, R21.reuse, 0x1, R68 ;  /* 0x0000000115177824 */ /* 0x040fe400078e0244 */
[----:B------:R4:W-:Y:S01]  /*195c0*/  @P0 STG.E.U16 desc[UR60][R16.64], R19 ;  /* 0x0000001310000986 */ /* 0x0009e2000c10153c */
[----:B---3--:R-:W-:Y:S01]  /*195d0*/  IMAD.WIDE R2, R21, 0x2, R6 ;  /* 0x0000000215027825 */ /* 0x008fe200078e0206 */
[----:B-1----:R-:W-:-:S03]  /*195e0*/  ISETP.LT.AND P0, PT, R157, R24, !P5 ;  /* 0x000000189d00720c */ /* 0x002fc60006f01270 */
[----:B------:R-:W-:Y:S01]  /*195f0*/  IMAD.WIDE R10, R23, 0x2, R70 ;  /* 0x00000002170a7825 */ /* 0x000fe200078e0246 */
[----:B------:R-:W-:-:S03]  /*19600*/  PRMT R13, R14, 0x7632, R13 ;  /* 0x000076320e0d7816 */ /* 0x000fc6000000000d */
[----:B----4-:R-:W-:Y:S01]  /*19610*/  IMAD.WIDE R18, R21, 0x2, R4 ;  /* 0x0000000215127825 */ /* 0x010fe200078e0204 */
[----:B------:R-:W-:Y:S01]  /*19620*/  ISETP.LT.AND P5, PT, R156, R0, !P5 ;  /* 0x000000009c00720c */ /* 0x000fe20006fa1270 */
[----:B------:R-:W-:Y:S01]  /*19630*/  @P1 STG.E.U16 desc[UR60][R2.64], R14 ;  /* 0x0000000e02001986 */ /* 0x000fe2000c10153c */
[----:B-----5:R-:W-:-:S03]  /*19640*/  ISETP.LT.AND P1, PT, R159, R20, !P6 ;  /* 0x000000149f00720c */ /* 0x020fc60007721270 */
[----:B------:R1:W-:Y:S01]  /*19650*/  @P3 STG.E.U16 desc[UR60][R18.64], R13 ;  /* 0x0000000d12003986 */ /* 0x0003e2000c10153c */
[----:B------:R-:W-:-:S03]  /*19660*/  ISETP.LT.AND P3, PT, R158, R25, !P6 ;  /* 0x000000199e00720c */ /* 0x000fc60007761270 */
[----:B------:R3:W-:Y:S01]  /*19670*/  @P2 STG.E.U16 desc[UR60][R10.64], R59 ;  /* 0x0000003b0a002986 */ /* 0x0007e2000c10153c */
[----:B0-----:R-:W-:Y:S01]  /*19680*/  ISETP.LT.AND P2, PT, R157, R26, !P6 ;  /* 0x0000001a9d00720c */ /* 0x001fe20007741270 */
[C---:B------:R-:W-:Y:S01]  /*19690*/  IMAD.IADD R21, R23.reuse, 0x1, R68 ;  /* 0x0000000117157824 */ /* 0x040fe200078e0244 */
[----:B--2---:R-:W-:Y:S01]  /*196a0*/  ISETP.LT.AND P6, PT, R156, R22, !P6 ;  /* 0x000000169c00720c */ /* 0x004fe200077c1270 */
[----:B------:R-:W-:Y:S01]  /*196b0*/  IMAD.WIDE R16, R23, 0x2, R6 ;  /* 0x0000000217107825 */ /* 0x000fe200078e0206 */
[----:B------:R-:W-:-:S03]  /*196c0*/  PRMT R0, R59, 0x7632, R0 ;  /* 0x000076323b007816 */ /* 0x000fc60000000000 */
[----:B-1----:R-:W-:-:S04]  /*196d0*/  IMAD.WIDE R12, R23, 0x2, R8 ;  /* 0x00000002170c7825 */ /* 0x002fc800078e0208 */
[----:B------:R-:W-:Y:S01]  /*196e0*/  IMAD.WIDE R2, R23, 0x2, R4 ;  /* 0x0000000217027825 */ /* 0x000fe200078e0204 */
[----:B---3--:R-:W-:Y:S01]  /*196f0*/  PRMT R11, R63, 0x7632, R11 ;  /* 0x000076323f0b7816 */ /* 0x008fe2000000000b */
[----:B------:R0:W-:Y:S01]  /*19700*/  @P4 STG.E.U16 desc[UR60][R12.64], R0 ;  /* 0x000000000c004986 */ /* 0x0001e2000c10153c */
[----:B------:R-:W-:Y:S01]  /*19710*/  PRMT R10, R67, 0x7632, R10 ;  /* 0x00007632430a7816 */ /* 0x000fe2000000000a */
[C---:B------:R-:W-:Y:S02]  /*19720*/  IMAD.WIDE R70, R21.reuse, 0x2, R70 ;  /* 0x0000000215467825 */ /* 0x040fe400078e0246 */
[----:B------:R0:W-:Y:S02]  /*19730*/  @P0 STG.E.U16 desc[UR60][R16.64], R63 ;  /* 0x0000003f10000986 */ /* 0x0001e4000c10153c */
[C---:B------:R-:W-:Y:S02]  /*19740*/  IMAD.WIDE R8, R21.reuse, 0x2, R8 ;  /* 0x0000000215087825 */ /* 0x040fe400078e0208 */
[----:B------:R0:W-:Y:S02]  /*19750*/  @P5 STG.E.U16 desc[UR60][R2.64], R11 ;  /* 0x0000000b02005986 */ /* 0x0001e4000c10153c */
[----:B------:R-:W-:-:S02]  /*19760*/  IMAD.WIDE R6, R21, 0x2, R6 ;  /* 0x0000000215067825 */ /* 0x000fc400078e0206 */
[----:B------:R0:W-:Y:S04]  /*19770*/  @P1 STG.E.U16 desc[UR60][R70.64], R67 ;  /* 0x0000004346001986 */ /* 0x0001e8000c10153c */
[----:B------:R0:W-:Y:S01]  /*19780*/  @P3 STG.E.U16 desc[UR60][R8.64], R10 ;  /* 0x0000000a08003986 */ /* 0x0001e2000c10153c */
[----:B------:R-:W-:-:S03]  /*19790*/  IMAD.WIDE R4, R21, 0x2, R4 ;  /* 0x0000000215047825 */ /* 0x000fc600078e0204 */
[----:B------:R0:W-:Y:S01]  /*197a0*/  @P2 STG.E.U16 desc[UR60][R6.64], R15 ;  /* 0x0000000f06002986 */ /* 0x0001e2000c10153c */
[----:B------:R-:W-:Y:S05]  /*197b0*/  @!P6 EXIT ;  /* 0x000000000000e94d */ /* 0x000fea0003800000 */
[----:B0-----:R-:W-:-:S05]  /*197c0*/  PRMT R2, R15, 0x7632, R2 ;  /* 0x000076320f027816 */ /* 0x001fca0000000002 */
[----:B------:R-:W-:Y:S01]  /*197d0*/  STG.E.U16 desc[UR60][R4.64], R2 ;  /* 0x0000000204007986 */ /* 0x000fe2000c10153c */
[----:B------:R-:W-:Y:S05]  /*197e0*/  EXIT ;  /* 0x000000000000794d */ /* 0x000fea0003800000 */
.L_x_2:
[----:B------:R-:W-:-:S00]  /*197f0*/  BRA `(.L_x_2) ;  /* 0xfffffffc00fc7947 */ /* 0x000fc0000383ffff */
[----:B------:R-:W-:-:S00]  /*19800*/  NOP ;  /* 0x0000000000007918 */ /* 0x000fc00000000000 */
[----:B------:R-:W-:-:S00]  /*19810*/  NOP ;  /* 0x0000000000007918 */ /* 0x000fc00000000000 */
[----:B------:R-:W-:-:S00]  /*19820*/  NOP ;  /* 0x0000000000007918 */ /* 0x000fc00000000000 */
[----:B------:R-:W-:-:S00]  /*19830*/  NOP ;  /* 0x0000000000007918 */ /* 0x000fc00000000000 */
[----:B------:R-:W-:-:S00]  /*19840*/  NOP ;  /* 0x0000000000007918 */ /* 0x000fc00000000000 */
[----:B------:R-:W-:-:S00]  /*19850*/  NOP ;  /* 0x0000000000007918 */ /* 0x000fc00000000000 */
[----:B------:R-:W-:-:S00]  /*19860*/  NOP ;  /* 0x0000000000007918 */ /* 0x000fc00000000000 */
[----:B------:R-:W-:-:S00]  /*19870*/  NOP ;  /* 0x0000000000007918 */ /* 0x000fc00000000000 */
.L_x_3:


//--------------------- .nv.shared.matmul_kernel  --------------------------
	.section	.nv.shared.matmul_kernel,"aw",@nobits
	.sectionflags	@""
	.align	16
	.zero		1024


//--------------------- .nv.shared.reserved.0     --------------------------
	.section	.nv.shared.reserved.0,"aw",@nobits
	.weak		__nv_reservedSMEM_offset_0_alias
	.size		__nv_reservedSMEM_offset_0_alias, 0, 0
	.other		__nv_reservedSMEM_offset_0_alias,@"STO_CUDA_RESERVED_SHARED STV_DEFAULT"
__nv_reservedSMEM_offset_0_alias:
	.zero		0


//--------------------- .nv.constant0.matmul_kernel --------------------------
	.section	.nv.constant0.matmul_kernel,"a",@progbits
	.sectionflags	@""
	.align	4
.nv.constant0.matmul_kernel:
	.zero		608


//--------------------- SYMBOLS --------------------------

	.type		.nv.reservedSmem.offset0,@object
	.size		.nv.reservedSmem.offset0,0x4
